// auto-generated by cutlass_sweep.epilogue — config: {"arch": "sm_90", "cluster_m": 2, "cluster_n": 1, "dtype": "e4m3", "fusion": "gelu", "tile_k": 64, "tile_m": 256, "tile_n": 256}
#include "cutlass/cutlass.h"
#include "cutlass/gemm/collective/collective_builder.hpp"
#include "cutlass/gemm/device/gemm_universal_adapter.h"
#include "cutlass/gemm/kernel/gemm_universal.hpp"
#include "cutlass/epilogue/collective/collective_builder.hpp"
#include "cutlass/epilogue/fusion/operations.hpp"
#include "cutlass/epilogue/thread/activation.h"

using Elem = cutlass::float_e4m3_t;
using Acc  = float;
using TileShape    = cute::Shape<cute::_256, cute::_256, cute::_64>;
using ClusterShape = cute::Shape<cute::_2, cute::_1, cute::_1>;
using FusionOp     = cutlass::epilogue::fusion::LinCombEltAct<cutlass::epilogue::thread::GELU, Elem, Acc>;

using CollectiveEpilogue = typename cutlass::epilogue::collective::CollectiveBuilder<
    cutlass::arch::Sm90, cutlass::arch::OpClassTensorOp,
    TileShape, ClusterShape,
    cutlass::epilogue::collective::EpilogueTileAuto,
    Acc, Acc,
    Elem, cutlass::layout::RowMajor, 128 / cutlass::sizeof_bits<Elem>::value,
    Elem, cutlass::layout::RowMajor, 128 / cutlass::sizeof_bits<Elem>::value,
    cutlass::epilogue::TmaWarpSpecializedCooperative,
    FusionOp
  >::CollectiveOp;

using CollectiveMainloop = typename cutlass::gemm::collective::CollectiveBuilder<
    cutlass::arch::Sm90, cutlass::arch::OpClassTensorOp,
    Elem, cutlass::layout::RowMajor, 128 / cutlass::sizeof_bits<Elem>::value,
    Elem, cutlass::layout::ColumnMajor, 128 / cutlass::sizeof_bits<Elem>::value,
    Acc,
    TileShape, ClusterShape,
    cutlass::gemm::collective::StageCountAutoCarveout<
        static_cast<int>(sizeof(typename CollectiveEpilogue::SharedStorage))>,
    cutlass::gemm::KernelTmaWarpSpecializedCooperative
  >::CollectiveOp;

using GemmKernel = cutlass::gemm::kernel::GemmUniversal<
    cute::Shape<int,int,int,int>, CollectiveMainloop, CollectiveEpilogue>;
using Gemm = cutlass::gemm::device::GemmUniversalAdapter<GemmKernel>;

auto* _anchor = &cutlass::device_kernel<GemmKernel>;


// ===== COMPILED SASS (sm_90a) =====

	.target	sm_90a

	.elftype	@"ET_EXEC"


//--------------------- .note.nv.tkinfo           --------------------------
	.section	.note.nv.tkinfo,"",@"SHT_NOTE"
	.sectionflags	@"SHF_NOTE_NV_TKINFO"
	.tkinfo
        /*0018*/ 	.word	0x00000002
        /*0030*/ 	.string	""
        /*0030*/ 	.string	"ptxas"
        /*0030*/ 	.string	"Cuda compilation tools, release 13.0, V13.0.88"
        /*0030*/ 	.string	"Build cuda_13.0.r13.0/compiler.36424714_0"
        /*0030*/ 	.string	"-arch sm_90a -m 64 "



//--------------------- .note.nv.cuinfo           --------------------------
	.section	.note.nv.cuinfo,"",@"SHT_NOTE"
	.sectionflags	@"SHF_NOTE_NV_CUINFO"
        /*0018*/ 	.short	0x0002
        /*001a*/ 	.short	0x005a
        /*001c*/ 	.short	0x0082
	.zero		2


//--------------------- .nv.info                  --------------------------
	.section	.nv.info,"",@"SHT_CUDA_INFO"
	.align	4


	//----- nvinfo : EIATTR_REGCOUNT
	.align		4
        /*0000*/ 	.byte	0x04, 0x2f
        /*0002*/ 	.short	(.L_16 - .L_15)
	.align		4
.L_15:
        /*0004*/ 	.word	index@(_ZN7cutlass13device_kernelINS_4gemm6kernel13GemmUniversalIN4cute5tupleIJiiiiEEENS1_10collective13CollectiveMmaINS1_37MainloopSm90TmaGmmaWarpSpecializedFP8ILi6ENS5_IJNS4_1CILi2EEENSA_ILi1EEESC_EEENS1_35KernelTmaWarpSpecializedCooperativeEEENS5_IJNSA_ILi256EEESG_NSA_ILi64EEEEEENS_12float_e4m3_tENS5_IJlSC_lEEESJ_SK_NS4_8TiledMMAINS4_8MMA_AtomIJNS4_4SM904GMMA31MMA_64x256x32_F32E4M3E4M3_SS_TNILNSO_7ScaleInE1ELSQ_1EEEEEENS4_6LayoutISD_NS5_IJSC_NSA_ILi0EEESU_EEEEENS5_IJNS4_10UnderscoreESX_SX_EEEEENS4_13SM90_TMA_LOADENS4_14ComposedLayoutINS4_7SwizzleILi2ELi4ELi3EEENS4_18smem_ptr_flag_bitsILi8EEENST_INS5_IJNSA_ILi8EEESH_EEENS5_IJSH_SC_EEEEEEEvNS4_8identityENS4_23SM90_TMA_LOAD_MULTICASTES1A_vS1B_EENS_8epilogue10collective18CollectiveEpilogueINS1E_22Sm90TmaWarpSpecializedILi4ELi2ELi16ELb0ELb0EEEJSI_NS5_IJNSA_ILi128EEENSA_ILi32EEEEEESJ_SK_SJ_SK_NS1E_6fusion15FusionCallbacksIS1I_NS1M_13LinCombEltActINS1E_6thread4GELUESJ_fSJ_fLNS_15FloatRoundStyleE2EEESI_S1L_JEEES10_NS11_INS12_ILi1ELi4ELi3EEES15_NST_INS5_IJS16_S1K_EEENS5_IJS1K_SC_EEEEEEENS4_39AutoVectorizingCopyWithAssumedAlignmentILi128EEENS4_14SM90_TMA_STOREES1Y_S20_NS4_9Copy_AtomIJNS4_17SM90_U32x4_STSM_NENS_6half_tEEEEvEEEvvEEEEvNT_6ParamsE)
        /*0008*/ 	.word	0x000000a8


	//----- nvinfo : EIATTR_FRAME_SIZE
	.align		4
.L_16:
        /*000c*/ 	.byte	0x04, 0x11
        /*000e*/ 	.short	(.L_18 - .L_17)
	.align		4
.L_17:
        /*0010*/ 	.word	index@(_ZN7cutlass13device_kernelINS_4gemm6kernel13GemmUniversalIN4cute5tupleIJiiiiEEENS1_10collective13CollectiveMmaINS1_37MainloopSm90TmaGmmaWarpSpecializedFP8ILi6ENS5_IJNS4_1CILi2EEENSA_ILi1EEESC_EEENS1_35KernelTmaWarpSpecializedCooperativeEEENS5_IJNSA_ILi256EEESG_NSA_ILi64EEEEEENS_12float_e4m3_tENS5_IJlSC_lEEESJ_SK_NS4_8TiledMMAINS4_8MMA_AtomIJNS4_4SM904GMMA31MMA_64x256x32_F32E4M3E4M3_SS_TNILNSO_7ScaleInE1ELSQ_1EEEEEENS4_6LayoutISD_NS5_IJSC_NSA_ILi0EEESU_EEEEENS5_IJNS4_10UnderscoreESX_SX_EEEEENS4_13SM90_TMA_LOADENS4_14ComposedLayoutINS4_7SwizzleILi2ELi4ELi3EEENS4_18smem_ptr_flag_bitsILi8EEENST_INS5_IJNSA_ILi8EEESH_EEENS5_IJSH_SC_EEEEEEEvNS4_8identityENS4_23SM90_TMA_LOAD_MULTICASTES1A_vS1B_EENS_8epilogue10collective18CollectiveEpilogueINS1E_22Sm90TmaWarpSpecializedILi4ELi2ELi16ELb0ELb0EEEJSI_NS5_IJNSA_ILi128EEENSA_ILi32EEEEEESJ_SK_SJ_SK_NS1E_6fusion15FusionCallbacksIS1I_NS1M_13LinCombEltActINS1E_6thread4GELUESJ_fSJ_fLNS_15FloatRoundStyleE2EEESI_S1L_JEEES10_NS11_INS12_ILi1ELi4ELi3EEES15_NST_INS5_IJS16_S1K_EEENS5_IJS1K_SC_EEEEEEENS4_39AutoVectorizingCopyWithAssumedAlignmentILi128EEENS4_14SM90_TMA_STOREES1Y_S20_NS4_9Copy_AtomIJNS4_17SM90_U32x4_STSM_NENS_6half_tEEEEvEEEvvEEEEvNT_6ParamsE)
        /*0014*/ 	.word	0x000008c0


	//----- nvinfo : EIATTR_MIN_STACK_SIZE
	.align		4
.L_18:
        /*0018*/ 	.byte	0x04, 0x12
        /*001a*/ 	.short	(.L_20 - .L_19)
	.align		4
.L_19:
        /*001c*/ 	.word	index@(_ZN7cutlass13device_kernelINS_4gemm6kernel13GemmUniversalIN4cute5tupleIJiiiiEEENS1_10collective13CollectiveMmaINS1_37MainloopSm90TmaGmmaWarpSpecializedFP8ILi6ENS5_IJNS4_1CILi2EEENSA_ILi1EEESC_EEENS1_35KernelTmaWarpSpecializedCooperativeEEENS5_IJNSA_ILi256EEESG_NSA_ILi64EEEEEENS_12float_e4m3_tENS5_IJlSC_lEEESJ_SK_NS4_8TiledMMAINS4_8MMA_AtomIJNS4_4SM904GMMA31MMA_64x256x32_F32E4M3E4M3_SS_TNILNSO_7ScaleInE1ELSQ_1EEEEEENS4_6LayoutISD_NS5_IJSC_NSA_ILi0EEESU_EEEEENS5_IJNS4_10UnderscoreESX_SX_EEEEENS4_13SM90_TMA_LOADENS4_14ComposedLayoutINS4_7SwizzleILi2ELi4ELi3EEENS4_18smem_ptr_flag_bitsILi8EEENST_INS5_IJNSA_ILi8EEESH_EEENS5_IJSH_SC_EEEEEEEvNS4_8identityENS4_23SM90_TMA_LOAD_MULTICASTES1A_vS1B_EENS_8epilogue10collective18CollectiveEpilogueINS1E_22Sm90TmaWarpSpecializedILi4ELi2ELi16ELb0ELb0EEEJSI_NS5_IJNSA_ILi128EEENSA_ILi32EEEEEESJ_SK_SJ_SK_NS1E_6fusion15FusionCallbacksIS1I_NS1M_13LinCombEltActINS1E_6thread4GELUESJ_fSJ_fLNS_15FloatRoundStyleE2EEESI_S1L_JEEES10_NS11_INS12_ILi1ELi4ELi3EEES15_NST_INS5_IJS16_S1K_EEENS5_IJS1K_SC_EEEEEEENS4_39AutoVectorizingCopyWithAssumedAlignmentILi128EEENS4_14SM90_TMA_STOREES1Y_S20_NS4_9Copy_AtomIJNS4_17SM90_U32x4_STSM_NENS_6half_tEEEEvEEEvvEEEEvNT_6ParamsE)
        /*0020*/ 	.word	0x000008c0
.L_20:


//--------------------- .nv.compat                --------------------------
	.section	.nv.compat,"",@"SHT_CUDA_COMPAT_INFO"
	.align	4
        /*0000*/ 	.byte	0x02, 0x09, 0x01, 0x00, 0x02, 0x02, 0x04, 0x00, 0x02, 0x05, 0x05, 0x00, 0x03, 0x07, 0x01, 0x01
        /*0010*/ 	.byte	0x02, 0x03, 0x01, 0x00, 0x02, 0x06, 0x01, 0x00, 0x04, 0x0b, 0x08, 0x00, 0x00, 0x00, 0x00, 0x00
        /*0020*/ 	.byte	0x00, 0x00, 0x00, 0x00


//--------------------- .nv.info._ZN7cutlass13device_kernelINS_4gemm6kernel13GemmUniversalIN4cute5tupleIJiiiiEEENS1_10collective13CollectiveMmaINS1_37MainloopSm90TmaGmmaWarpSpecializedFP8ILi6ENS5_IJNS4_1CILi2EEENSA_ILi1EEESC_EEENS1_35KernelTmaWarpSpecializedCooperativeEEENS5_IJNSA_ILi256EEESG_NSA_ILi64EEEEEENS_12float_e4m3_tENS5_IJlSC_lEEESJ_SK_NS4_8TiledMMAINS4_8MMA_AtomIJNS4_4SM904GMMA31MMA_64x256x32_F32E4M3E4M3_SS_TNILNSO_7ScaleInE1ELSQ_1EEEEEENS4_6LayoutISD_NS5_IJSC_NSA_ILi0EEESU_EEEEENS5_IJNS4_10UnderscoreESX_SX_EEEEENS4_13SM90_TMA_LOADENS4_14ComposedLayoutINS4_7SwizzleILi2ELi4ELi3EEENS4_18smem_ptr_flag_bitsILi8EEENST_INS5_IJNSA_ILi8EEESH_EEENS5_IJSH_SC_EEEEEEEvNS4_8identityENS4_23SM90_TMA_LOAD_MULTICASTES1A_vS1B_EENS_8epilogue10collective18CollectiveEpilogueINS1E_22Sm90TmaWarpSpecializedILi4ELi2ELi16ELb0ELb0EEEJSI_NS5_IJNSA_ILi128EEENSA_ILi32EEEEEESJ_SK_SJ_SK_NS1E_6fusion15FusionCallbacksIS1I_NS1M_13LinCombEltActINS1E_6thread4GELUESJ_fSJ_fLNS_15FloatRoundStyleE2EEESI_S1L_JEEES10_NS11_INS12_ILi1ELi4ELi3EEES15_NST_INS5_IJS16_S1K_EEENS5_IJS1K_SC_EEEEEEENS4_39AutoVectorizingCopyWithAssumedAlignmentILi128EEENS4_14SM90_TMA_STOREES1Y_S20_NS4_9Copy_AtomIJNS4_17SM90_U32x4_STSM_NENS_6half_tEEEEvEEEvvEEEEvNT_6ParamsE --------------------------
	.section	.nv.info._ZN7cutlass13device_kernelINS_4gemm6kernel13GemmUniversalIN4cute5tupleIJiiiiEEENS1_10collective13CollectiveMmaINS1_37MainloopSm90TmaGmmaWarpSpecializedFP8ILi6ENS5_IJNS4_1CILi2EEENSA_ILi1EEESC_EEENS1_35KernelTmaWarpSpecializedCooperativeEEENS5_IJNSA_ILi256EEESG_NSA_ILi64EEEEEENS_12float_e4m3_tENS5_IJlSC_lEEESJ_SK_NS4_8TiledMMAINS4_8MMA_AtomIJNS4_4SM904GMMA31MMA_64x256x32_F32E4M3E4M3_SS_TNILNSO_7ScaleInE1ELSQ_1EEEEEENS4_6LayoutISD_NS5_IJSC_NSA_ILi0EEESU_EEEEENS5_IJNS4_10UnderscoreESX_SX_EEEEENS4_13SM90_TMA_LOADENS4_14ComposedLayoutINS4_7SwizzleILi2ELi4ELi3EEENS4_18smem_ptr_flag_bitsILi8EEENST_INS5_IJNSA_ILi8EEESH_EEENS5_IJSH_SC_EEEEEEEvNS4_8identityENS4_23SM90_TMA_LOAD_MULTICASTES1A_vS1B_EENS_8epilogue10collective18CollectiveEpilogueINS1E_22Sm90TmaWarpSpecializedILi4ELi2ELi16ELb0ELb0EEEJSI_NS5_IJNSA_ILi128EEENSA_ILi32EEEEEESJ_SK_SJ_SK_NS1E_6fusion15FusionCallbacksIS1I_NS1M_13LinCombEltActINS1E_6thread4GELUESJ_fSJ_fLNS_15FloatRoundStyleE2EEESI_S1L_JEEES10_NS11_INS12_ILi1ELi4ELi3EEES15_NST_INS5_IJS16_S1K_EEENS5_IJS1K_SC_EEEEEEENS4_39AutoVectorizingCopyWithAssumedAlignmentILi128EEENS4_14SM90_TMA_STOREES1Y_S20_NS4_9Copy_AtomIJNS4_17SM90_U32x4_STSM_NENS_6half_tEEEEvEEEvvEEEEvNT_6ParamsE,"",@"SHT_CUDA_INFO"
	.sectionflags	@""
	.align	4


	//----- nvinfo : EIATTR_CUDA_API_VERSION
	.align		4
        /*0000*/ 	.byte	0x04, 0x37
        /*0002*/ 	.short	(.L_22 - .L_21)
.L_21:
        /*0004*/ 	.word	0x00000082


	//----- nvinfo : EIATTR_KPARAM_INFO
	.align		4
.L_22:
        /*0008*/ 	.byte	0x04, 0x17
        /*000a*/ 	.short	(.L_24 - .L_23)
.L_23:
        /*000c*/ 	.word	0x00000000
        /*0010*/ 	.short	0x0000
        /*0012*/ 	.short	0x0070
        /*0014*/ 	.byte	0x00, 0xf0, 0x01, 0x1c


	//----- nvinfo : EIATTR_SPARSE_MMA_MASK
	.align		4
.L_24:
        /*0018*/ 	.byte	0x03, 0x50
        /*001a*/ 	.short	0x0000


	//----- nvinfo : EIATTR_MAXREG_COUNT
	.align		4
        /*001c*/ 	.byte	0x03, 0x1b
        /*001e*/ 	.short	0x00a8


	//----- nvinfo : EIATTR_NUM_BARRIERS
	.align		4
        /*0020*/ 	.byte	0x02, 0x4c
        /*0022*/ 	.byte	0x02
	.zero		1


	//----- nvinfo : EIATTR_EXTERNS
	.align		4
        /*0024*/ 	.byte	0x04, 0x0f
        /*0026*/ 	.short	(.L_26 - .L_25)


	//   ....[0]....
	.align		4
.L_25:
        /*0028*/ 	.word	index@(__assertfail)


	//----- nvinfo : EIATTR_ANNOTATIONS
	.align		4
.L_26:
        /*002c*/ 	.byte	0x04, 0x55
        /*002e*/ 	.short	(.L_28 - .L_27)


	//   ....[0]....
.L_27:
        /*0030*/ 	.word	0x00000001
        /*0034*/ 	.byte	0x00, 0x0c, 0x00, 0x00, 0x01, 0x00, 0x00, 0x00, 0x00, 0x0d, 0x00, 0x00, 0x01, 0x00, 0x00, 0x00
        /* <DEDUP_REMOVED lines=1540> */
        /*6084*/ 	.byte	0x60, 0x89, 0x03, 0x00


	//----- nvinfo : EIATTR_MERCURY_ISA_VERSION
	.align		4
.L_28:
        /*6088*/ 	.byte	0x03, 0x5f
        /*608a*/ 	.short	0x0101


	//----- nvinfo : EIATTR_INT_WARP_WIDE_INSTR_OFFSETS
	.align		4
        /*608c*/ 	.byte	0x04, 0x31
        /*608e*/ 	.short	(.L_30 - .L_29)


	//   ....[0]....
.L_29:
        /*6090*/ 	.word	0x00000a70


	//   ....[1]....
        /*6094*/ 	.word	0x00000a80


	//   ....[2]....
        /*6098*/ 	.word	0x00000be0


	//   ....[3]....
        /*609c*/ 	.word	0x0000d7e0


	//----- nvinfo : EIATTR_COOP_GROUP_MASK_REGIDS
	.align		4
.L_30:
        /*60a0*/ 	.byte	0x04, 0x29
        /*60a2*/ 	.short	(.L_32 - .L_31)


	//   ....[0]....
.L_31:
        /*60a4*/ 	.word	0xffffffff


	//   ....[1]....
        /*60a8*/ 	.word	0xffffffff


	//   ....[2]....
        /*60ac*/ 	.word	0xffffffff


	//   ....[3]....
        /*60b0*/ 	.word	0xffffffff


	//   ....[4]....
        /*60b4*/ 	.word	0xffffffff


	//   ....[5]....
        /*60b8*/ 	.word	0xffffffff


	//   ....[6]....
        /*60bc*/ 	.word	0xffffffff


	//----- nvinfo : EIATTR_COOP_GROUP_INSTR_OFFSETS
	.align		4
.L_32:
        /*60c0*/ 	.byte	0x04, 0x28
        /*60c2*/ 	.short	(.L_34 - .L_33)


	//   ....[0]....
.L_33:
        /*60c4*/ 	.word	0x00000060


	//   ....[1]....
        /*60c8*/ 	.word	0x00000090


	//   ....[2]....
        /*60cc*/ 	.word	0x000004e0


	//   ....[3]....
        /*60d0*/ 	.word	0x00000710


	//   ....[4]....
        /*60d4*/ 	.word	0x000008c0


	//   ....[5]....
        /*60d8*/ 	.word	0x00000d90


	//   ....[6]....
        /*60dc*/ 	.word	0x00003020


	//----- nvinfo : EIATTR_REG_RECONFIG
	.align		4
.L_34:
        /*60e0*/ 	.byte	0x01, 0x54
	.zero		2


	//----- nvinfo : EIATTR_SYSCALL_OFFSETS
	.align		4
        /*60e4*/ 	.byte	0x04, 0x46
        /*60e6*/ 	.short	(.L_36 - .L_35)


	//   ....[0]....
.L_35:
        /*60e8*/ 	.word	0x00011710


	//   ....[1]....
        /*60ec*/ 	.word	0x00011850


	//----- nvinfo : EIATTR_MBARRIER_INSTR_OFFSETS
	.align		4
.L_36:
        /*60f0*/ 	.byte	0x04, 0x39
        /*60f2*/ 	.short	(.L_38 - .L_37)


	//   ....[0]....
.L_37:
        /*60f4*/ 	.word	0x00000640
        /*60f8*/ 	.word	0x000000ff
        /*60fc*/ 	.word	0x00000000
        /*6100*/ 	.short	0x0100
        /*6102*/ 	.byte	0x08
	.zero		1


	//   ....[1]....
        /*6104*/ 	.word	0x00000650
        /*6108*/ 	.word	0x000000ff
        /*610c*/ 	.word	0x00000030
        /*6110*/ 	.short	0x0100
        /*6112*/ 	.byte	0x08
	.zero		1


	//   ....[2]....
        /*6114*/ 	.word	0x00000660
        /*6118*/ 	.word	0x000000ff
        /*611c*/ 	.word	0x00000008
        /*6120*/ 	.short	0x0100
        /*6122*/ 	.byte	0x08
	.zero		1


	//   ....[3]....
        /*6124*/ 	.word	0x00000670
        /*6128*/ 	.word	0x000000ff
        /*612c*/ 	.word	0x00000038
        /*6130*/ 	.short	0x0100
        /*6132*/ 	.byte	0x08
	.zero		1


	//   ....[4]....
        /*6134*/ 	.word	0x00000680
        /*6138*/ 	.word	0x000000ff
        /*613c*/ 	.word	0x00000010
        /*6140*/ 	.short	0x0100
        /*6142*/ 	.byte	0x08
	.zero		1


	//   ....[5]....
        /*6144*/ 	.word	0x00000690
        /*6148*/ 	.word	0x000000ff
        /*614c*/ 	.word	0x00000040
        /*6150*/ 	.short	0x0100
        /*6152*/ 	.byte	0x08
	.zero		1


	//   ....[6]....
        /*6154*/ 	.word	0x000006a0
        /*6158*/ 	.word	0x000000ff
        /*615c*/ 	.word	0x00000018
        /*6160*/ 	.short	0x0100
        /*6162*/ 	.byte	0x08
	.zero		1


	//   ....[7]....
        /*6164*/ 	.word	0x000006b0
        /*6168*/ 	.word	0x000000ff
        /*616c*/ 	.word	0x00000048
        /*6170*/ 	.short	0x0100
        /*6172*/ 	.byte	0x08
	.zero		1


	//   ....[8]....
        /*6174*/ 	.word	0x000006c0
        /*6178*/ 	.word	0x000000ff
        /*617c*/ 	.word	0x00000020
        /*6180*/ 	.short	0x0100
        /*6182*/ 	.byte	0x08
	.zero		1


	//   ....[9]....
        /*6184*/ 	.word	0x000006d0
        /*6188*/ 	.word	0x000000ff
        /*618c*/ 	.word	0x00000050
        /*6190*/ 	.short	0x0100
        /*6192*/ 	.byte	0x08
	.zero		1


	//   ....[10]....
        /*6194*/ 	.word	0x000006e0
        /*6198*/ 	.word	0x000000ff
        /*619c*/ 	.word	0x00000028
        /*61a0*/ 	.short	0x0100
        /*61a2*/ 	.byte	0x08
	.zero		1


	//   ....[11]....
        /*61a4*/ 	.word	0x000006f0
        /*61a8*/ 	.word	0x000000ff
        /*61ac*/ 	.word	0x00000058
        /*61b0*/ 	.short	0x0100
        /*61b2*/ 	.byte	0x08
	.zero		1


	//   ....[12]....
        /*61b4*/ 	.word	0x00000820
        /*61b8*/ 	.word	0x000000ff
        /*61bc*/ 	.word	0x00000060
        /*61c0*/ 	.short	0x0100
        /*61c2*/ 	.byte	0x08
	.zero		1


	//   ....[13]....
        /*61c4*/ 	.word	0x00000830
        /*61c8*/ 	.word	0x000000ff
        /*61cc*/ 	.word	0x00000080
        /*61d0*/ 	.short	0x0100
        /*61d2*/ 	.byte	0x08
	.zero		1


	//   ....[14]....
        /*61d4*/ 	.word	0x00000840
        /*61d8*/ 	.word	0x000000ff
        /*61dc*/ 	.word	0x00000068
        /*61e0*/ 	.short	0x0100
        /*61e2*/ 	.byte	0x08
	.zero		1


	//   ....[15]....
        /*61e4*/ 	.word	0x00000850
        /*61e8*/ 	.word	0x000000ff
        /*61ec*/ 	.word	0x00000088
        /*61f0*/ 	.short	0x0100
        /*61f2*/ 	.byte	0x08
	.zero		1


	//   ....[16]....
        /*61f4*/ 	.word	0x00000860
        /*61f8*/ 	.word	0x000000ff
        /*61fc*/ 	.word	0x00000070
        /*6200*/ 	.short	0x0100
        /*6202*/ 	.byte	0x08
	.zero		1


	//   ....[17]....
        /*6204*/ 	.word	0x00000870
        /*6208*/ 	.word	0x000000ff
        /*620c*/ 	.word	0x00000090
        /*6210*/ 	.short	0x0100
        /*6212*/ 	.byte	0x08
	.zero		1


	//   ....[18]....
        /*6214*/ 	.word	0x00000880
        /*6218*/ 	.word	0x000000ff
        /*621c*/ 	.word	0x00000078
        /*6220*/ 	.short	0x0100
        /*6222*/ 	.byte	0x08
	.zero		1


	//   ....[19]....
        /*6224*/ 	.word	0x00000890
        /*6228*/ 	.word	0x000000ff
        /*622c*/ 	.word	0x00000098
        /*6230*/ 	.short	0x0100
        /*6232*/ 	.byte	0x08
	.zero		1


	//   ....[20]....
        /*6234*/ 	.word	0x00000c70
        /*6238*/ 	.word	0x000000ff
        /*623c*/ 	.word	0x000000a0
        /*6240*/ 	.short	0x0100
        /*6242*/ 	.byte	0x06
	.zero		1


	//   ....[21]....
        /*6244*/ 	.word	0x00000d10
        /*6248*/ 	.word	0x000000ff
        /*624c*/ 	.word	0x000000a8
        /*6250*/ 	.short	0x0100
        /*6252*/ 	.byte	0x06
	.zero		1


	//   ....[22]....
        /*6254*/ 	.word	0x00003410
        /*6258*/ 	.word	0x000000ff
        /*625c*/ 	.word	0x00000000
        /*6260*/ 	.short	0x010a
        /*6262*/ 	.byte	0x04
	.zero		1


	//   ....[23]....
        /*6264*/ 	.word	0x00003450
        /*6268*/ 	.word	0x000000ff
        /*626c*/ 	.word	0x00000000
        /*6270*/ 	.short	0x010a
        /*6272*/ 	.byte	0x04
	.zero		1


	//   ....[24]....
        /*6274*/ 	.word	0x00007a10
        /*6278*/ 	.word	0x000000ff
        /*627c*/ 	.word	0x00000000
        /*6280*/ 	.short	0x010a
        /*6282*/ 	.byte	0x06
	.zero		1


	//   ....[25]....
        /*6284*/ 	.word	0x00007a50
        /*6288*/ 	.word	0x000000ff
        /*628c*/ 	.word	0x00000000
        /*6290*/ 	.short	0x010a
        /*6292*/ 	.byte	0x06
	.zero		1


	//   ....[26]....
        /*6294*/ 	.word	0x0000d840
        /*6298*/ 	.word	0x00000004
        /*629c*/ 	.word	0x00000000
        /*62a0*/ 	.short	0x0101
        /*62a2*/ 	.byte	0x3f
	.zero		1


	//   ....[27]....
        /*62a4*/ 	.word	0x000114c0
        /*62a8*/ 	.word	0x00000000
        /*62ac*/ 	.word	0x00000000
        /*62b0*/ 	.short	0x0101
        /*62b2*/ 	.byte	0x3f
	.zero		1


	//   ....[28]....
        /*62b4*/ 	.word	0x00011d20
        /*62b8*/ 	.word	0x00000006
        /*62bc*/ 	.word	0x00000060
        /*62c0*/ 	.short	0x010a
        /*62c2*/ 	.byte	0x3f
	.zero		1


	//   ....[29]....
        /*62c4*/ 	.word	0x00011fd0
        /*62c8*/ 	.word	0x00000006
        /*62cc*/ 	.word	0x00000000
        /*62d0*/ 	.short	0x0101
        /*62d2*/ 	.byte	0x3f
	.zero		1


	//   ....[30]....
        /*62d4*/ 	.word	0x00014070
        /*62d8*/ 	.word	0x00000007
        /*62dc*/ 	.word	0x00000060
        /*62e0*/ 	.short	0x010a
        /*62e2*/ 	.byte	0x3f
	.zero		1


	//   ....[31]....
        /*62e4*/ 	.word	0x000142f0
        /*62e8*/ 	.word	0x00000007
        /*62ec*/ 	.word	0x00000000
        /*62f0*/ 	.short	0x0101
        /*62f2*/ 	.byte	0x3f
	.zero		1


	//   ....[32]....
        /*62f4*/ 	.word	0x000163c0
        /*62f8*/ 	.word	0x00000007
        /*62fc*/ 	.word	0x00000060
        /*6300*/ 	.short	0x010a
        /*6302*/ 	.byte	0x3f
	.zero		1


	//   ....[33]....
        /*6304*/ 	.word	0x00016610
        /*6308*/ 	.word	0x00000007
        /*630c*/ 	.word	0x00000000
        /*6310*/ 	.short	0x0101
        /*6312*/ 	.byte	0x3f
	.zero		1


	//   ....[34]....
        /*6314*/ 	.word	0x00018610
        /*6318*/ 	.word	0x00000009
        /*631c*/ 	.word	0x00000060
        /*6320*/ 	.short	0x010a
        /*6322*/ 	.byte	0x3f
	.zero		1


	//   ....[35]....
        /*6324*/ 	.word	0x000188e0
        /*6328*/ 	.word	0x00000009
        /*632c*/ 	.word	0x00000000
        /*6330*/ 	.short	0x0101
        /*6332*/ 	.byte	0x3f
	.zero		1


	//   ....[36]....
        /*6334*/ 	.word	0x0001a9a0
        /*6338*/ 	.word	0x00000009
        /*633c*/ 	.word	0x00000060
        /*6340*/ 	.short	0x010a
        /*6342*/ 	.byte	0x3f
	.zero		1


	//   ....[37]....
        /*6344*/ 	.word	0x0001ac70
        /*6348*/ 	.word	0x00000009
        /*634c*/ 	.word	0x00000000
        /*6350*/ 	.short	0x0101
        /*6352*/ 	.byte	0x3f
	.zero		1


	//   ....[38]....
        /*6354*/ 	.word	0x0001cc30
        /*6358*/ 	.word	0x00000009
        /*635c*/ 	.word	0x00000060
        /*6360*/ 	.short	0x010a
        /*6362*/ 	.byte	0x3f
	.zero		1


	//   ....[39]....
        /*6364*/ 	.word	0x0001cf00
        /*6368*/ 	.word	0x00000009
        /*636c*/ 	.word	0x00000000
        /*6370*/ 	.short	0x0101
        /*6372*/ 	.byte	0x3f
	.zero		1


	//   ....[40]....
        /*6374*/ 	.word	0x0001efc0
        /*6378*/ 	.word	0x00000009
        /*637c*/ 	.word	0x00000060
        /*6380*/ 	.short	0x010a
        /*6382*/ 	.byte	0x3f
	.zero		1


	//   ....[41]....
        /*6384*/ 	.word	0x0001f290
        /*6388*/ 	.word	0x00000009
        /*638c*/ 	.word	0x00000000
        /*6390*/ 	.short	0x0101
        /*6392*/ 	.byte	0x3f
	.zero		1


	//   ....[42]....
        /*6394*/ 	.word	0x00021250
        /*6398*/ 	.word	0x00000009
        /*639c*/ 	.word	0x00000060
        /*63a0*/ 	.short	0x010a
        /*63a2*/ 	.byte	0x3f
	.zero		1


	//   ....[43]....
        /*63a4*/ 	.word	0x00021520
        /*63a8*/ 	.word	0x00000009
        /*63ac*/ 	.word	0x00000000
        /*63b0*/ 	.short	0x0101
        /*63b2*/ 	.byte	0x3f
	.zero		1


	//   ....[44]....
        /*63b4*/ 	.word	0x000235e0
        /*63b8*/ 	.word	0x00000009
        /*63bc*/ 	.word	0x00000060
        /*63c0*/ 	.short	0x010a
        /*63c2*/ 	.byte	0x3f
	.zero		1


	//   ....[45]....
        /*63c4*/ 	.word	0x000238b0
        /*63c8*/ 	.word	0x00000009
        /*63cc*/ 	.word	0x00000000
        /*63d0*/ 	.short	0x0101
        /*63d2*/ 	.byte	0x3f
	.zero		1


	//   ....[46]....
        /*63d4*/ 	.word	0x00025870
        /*63d8*/ 	.word	0x00000009
        /*63dc*/ 	.word	0x00000060
        /*63e0*/ 	.short	0x010a
        /*63e2*/ 	.byte	0x3f
	.zero		1


	//   ....[47]....
        /*63e4*/ 	.word	0x00025b40
        /*63e8*/ 	.word	0x00000009
        /*63ec*/ 	.word	0x00000000
        /*63f0*/ 	.short	0x0101
        /*63f2*/ 	.byte	0x3f
	.zero		1


	//   ....[48]....
        /*63f4*/ 	.word	0x00027c00
        /*63f8*/ 	.word	0x00000009
        /*63fc*/ 	.word	0x00000060
        /*6400*/ 	.short	0x010a
        /*6402*/ 	.byte	0x3f
	.zero		1


	//   ....[49]....
        /*6404*/ 	.word	0x00027ed0
        /*6408*/ 	.word	0x00000009
        /*640c*/ 	.word	0x00000000
        /*6410*/ 	.short	0x0101
        /*6412*/ 	.byte	0x3f
	.zero		1


	//   ....[50]....
        /*6414*/ 	.word	0x00029f10
        /*6418*/ 	.word	0x00000009
        /*641c*/ 	.word	0x00000060
        /*6420*/ 	.short	0x010a
        /*6422*/ 	.byte	0x3f
	.zero		1


	//   ....[51]....
        /*6424*/ 	.word	0x0002a1e0
        /*6428*/ 	.word	0x00000009
        /*642c*/ 	.word	0x00000000
        /*6430*/ 	.short	0x0101
        /*6432*/ 	.byte	0x3f
	.zero		1


	//   ....[52]....
        /*6434*/ 	.word	0x0002c2a0
        /*6438*/ 	.word	0x00000009
        /*643c*/ 	.word	0x00000060
        /*6440*/ 	.short	0x010a
        /*6442*/ 	.byte	0x3f
	.zero		1


	//   ....[53]....
        /*6444*/ 	.word	0x0002c570
        /*6448*/ 	.word	0x00000009
        /*644c*/ 	.word	0x00000000
        /*6450*/ 	.short	0x0101
        /*6452*/ 	.byte	0x3f
	.zero		1


	//   ....[54]....
        /*6454*/ 	.word	0x0002e630
        /*6458*/ 	.word	0x00000009
        /*645c*/ 	.word	0x00000060
        /*6460*/ 	.short	0x010a
        /*6462*/ 	.byte	0x3f
	.zero		1


	//   ....[55]....
        /*6464*/ 	.word	0x0002e900
        /*6468*/ 	.word	0x00000009
        /*646c*/ 	.word	0x00000000
        /*6470*/ 	.short	0x0101
        /*6472*/ 	.byte	0x3f
	.zero		1


	//   ....[56]....
        /*6474*/ 	.word	0x000309c0
        /*6478*/ 	.word	0x00000009
        /*647c*/ 	.word	0x00000060
        /*6480*/ 	.short	0x010a
        /*6482*/ 	.byte	0x3f
	.zero		1


	//   ....[57]....
        /*6484*/ 	.word	0x00030c90
        /*6488*/ 	.word	0x00000009
        /*648c*/ 	.word	0x00000000
        /*6490*/ 	.short	0x0101
        /*6492*/ 	.byte	0x3f
	.zero		1


	//   ....[58]....
        /*6494*/ 	.word	0x00032d50
        /*6498*/ 	.word	0x0000000a
        /*649c*/ 	.word	0x00000060
        /*64a0*/ 	.short	0x010a
        /*64a2*/ 	.byte	0x3f
	.zero		1


	//   ....[59]....
        /*64a4*/ 	.word	0x00032fe0
        /*64a8*/ 	.word	0x00000009
        /*64ac*/ 	.word	0x00000000
        /*64b0*/ 	.short	0x0101
        /*64b2*/ 	.byte	0x3f
	.zero		1


	//   ....[60]....
        /*64b4*/ 	.word	0x00035de0
        /*64b8*/ 	.word	0x000000ff
        /*64bc*/ 	.word	0x000000a8
        /*64c0*/ 	.short	0x010a
        /*64c2*/ 	.byte	0x04
	.zero		1


	//   ....[61]....
        /*64c4*/ 	.word	0x00036200
        /*64c8*/ 	.word	0x000000ff
        /*64cc*/ 	.word	0x00000080
        /*64d0*/ 	.short	0x010a
        /*64d2*/ 	.byte	0x0d
	.zero		1


	//   ....[62]....
        /*64d4*/ 	.word	0x000362f0
        /*64d8*/ 	.word	0x000000ff
        /*64dc*/ 	.word	0x00000060
        /*64e0*/ 	.short	0x010b
        /*64e2*/ 	.byte	0x0d
	.zero		1


	//   ....[63]....
        /*64e4*/ 	.word	0x00036350
        /*64e8*/ 	.word	0x000000ff
        /*64ec*/ 	.word	0x00000000
        /*64f0*/ 	.short	0x0101
        /*64f2*/ 	.byte	0x1e
	.zero		1


	//   ....[64]....
        /*64f4*/ 	.word	0x00036380
        /*64f8*/ 	.word	0x000000ff
        /*64fc*/ 	.word	0x00000088
        /*6500*/ 	.short	0x010a
        /*6502*/ 	.byte	0x0d
	.zero		1


	//   ....[65]....
        /*6504*/ 	.word	0x00036490
        /*6508*/ 	.word	0x000000ff
        /*650c*/ 	.word	0x00000068
        /*6510*/ 	.short	0x010b
        /*6512*/ 	.byte	0x0d
	.zero		1


	//   ....[66]....
        /*6514*/ 	.word	0x00036500
        /*6518*/ 	.word	0x000000ff
        /*651c*/ 	.word	0x00000000
        /*6520*/ 	.short	0x0101
        /*6522*/ 	.byte	0x1d
	.zero		1


	//   ....[67]....
        /*6524*/ 	.word	0x00036530
        /*6528*/ 	.word	0x000000ff
        /*652c*/ 	.word	0x00000090
        /*6530*/ 	.short	0x010a
        /*6532*/ 	.byte	0x0d
	.zero		1


	//   ....[68]....
        /*6534*/ 	.word	0x00036630
        /*6538*/ 	.word	0x000000ff
        /*653c*/ 	.word	0x00000070
        /*6540*/ 	.short	0x010b
        /*6542*/ 	.byte	0x0d
	.zero		1


	//   ....[69]....
        /*6544*/ 	.word	0x00036690
        /*6548*/ 	.word	0x000000ff
        /*654c*/ 	.word	0x00000000
        /*6550*/ 	.short	0x0101
        /*6552*/ 	.byte	0x16
	.zero		1


	//   ....[70]....
        /*6554*/ 	.word	0x000366c0
        /*6558*/ 	.word	0x000000ff
        /*655c*/ 	.word	0x00000098
        /*6560*/ 	.short	0x010a
        /*6562*/ 	.byte	0x0d
	.zero		1


	//   ....[71]....
        /*6564*/ 	.word	0x000367c0
        /*6568*/ 	.word	0x000000ff
        /*656c*/ 	.word	0x00000078
        /*6570*/ 	.short	0x010b
        /*6572*/ 	.byte	0x0d
	.zero		1


	//   ....[72]....
        /*6574*/ 	.word	0x00036830
        /*6578*/ 	.word	0x000000ff
        /*657c*/ 	.word	0x00000000
        /*6580*/ 	.short	0x0101
        /*6582*/ 	.byte	0x17
	.zero		1


	//   ....[73]....
        /*6584*/ 	.word	0x00036870
        /*6588*/ 	.word	0x000000ff
        /*658c*/ 	.word	0x00000080
        /*6590*/ 	.short	0x010a
        /*6592*/ 	.byte	0x0d
	.zero		1


	//   ....[74]....
        /*6594*/ 	.word	0x00036960
        /*6598*/ 	.word	0x000000ff
        /*659c*/ 	.word	0x00000060
        /*65a0*/ 	.short	0x010b
        /*65a2*/ 	.byte	0x0d
	.zero		1


	//   ....[75]....
        /*65a4*/ 	.word	0x000369a0
        /*65a8*/ 	.word	0x000000ff
        /*65ac*/ 	.word	0x00000000
        /*65b0*/ 	.short	0x0101
        /*65b2*/ 	.byte	0x1e
	.zero		1


	//   ....[76]....
        /*65b4*/ 	.word	0x000369d0
        /*65b8*/ 	.word	0x000000ff
        /*65bc*/ 	.word	0x00000088
        /*65c0*/ 	.short	0x010a
        /*65c2*/ 	.byte	0x0d
	.zero		1


	//   ....[77]....
        /*65c4*/ 	.word	0x00036ad0
        /*65c8*/ 	.word	0x000000ff
        /*65cc*/ 	.word	0x00000068
        /*65d0*/ 	.short	0x010b
        /*65d2*/ 	.byte	0x0d
	.zero		1


	//   ....[78]....
        /*65d4*/ 	.word	0x00036b10
        /*65d8*/ 	.word	0x000000ff
        /*65dc*/ 	.word	0x00000000
        /*65e0*/ 	.short	0x0101
        /*65e2*/ 	.byte	0x1d
	.zero		1


	//   ....[79]....
        /*65e4*/ 	.word	0x00036b50
        /*65e8*/ 	.word	0x000000ff
        /*65ec*/ 	.word	0x00000090
        /*65f0*/ 	.short	0x010a
        /*65f2*/ 	.byte	0x0d
	.zero		1


	//   ....[80]....
        /*65f4*/ 	.word	0x00036c40
        /*65f8*/ 	.word	0x000000ff
        /*65fc*/ 	.word	0x00000070
        /*6600*/ 	.short	0x010b
        /*6602*/ 	.byte	0x0d
	.zero		1


	//   ....[81]....
        /*6604*/ 	.word	0x00036c80
        /*6608*/ 	.word	0x000000ff
        /*660c*/ 	.word	0x00000000
        /*6610*/ 	.short	0x0101
        /*6612*/ 	.byte	0x16
	.zero		1


	//   ....[82]....
        /*6614*/ 	.word	0x00036cb0
        /*6618*/ 	.word	0x000000ff
        /*661c*/ 	.word	0x00000098
        /*6620*/ 	.short	0x010a
        /*6622*/ 	.byte	0x0d
	.zero		1


	//   ....[83]....
        /*6624*/ 	.word	0x00036db0
        /*6628*/ 	.word	0x000000ff
        /*662c*/ 	.word	0x00000078
        /*6630*/ 	.short	0x010b
        /*6632*/ 	.byte	0x0d
	.zero		1


	//   ....[84]....
        /*6634*/ 	.word	0x00036df0
        /*6638*/ 	.word	0x000000ff
        /*663c*/ 	.word	0x00000000
        /*6640*/ 	.short	0x0101
        /*6642*/ 	.byte	0x17
	.zero		1


	//   ....[85]....
        /*6644*/ 	.word	0x00036e30
        /*6648*/ 	.word	0x000000ff
        /*664c*/ 	.word	0x00000080
        /*6650*/ 	.short	0x010a
        /*6652*/ 	.byte	0x0d
	.zero		1


	//   ....[86]....
        /*6654*/ 	.word	0x00036f30
        /*6658*/ 	.word	0x000000ff
        /*665c*/ 	.word	0x00000060
        /*6660*/ 	.short	0x010b
        /*6662*/ 	.byte	0x0d
	.zero		1


	//   ....[87]....
        /*6664*/ 	.word	0x00036f70
        /*6668*/ 	.word	0x000000ff
        /*666c*/ 	.word	0x00000000
        /*6670*/ 	.short	0x0101
        /*6672*/ 	.byte	0x1e
	.zero		1


	//   ....[88]....
        /*6674*/ 	.word	0x00036fa0
        /*6678*/ 	.word	0x000000ff
        /*667c*/ 	.word	0x00000088
        /*6680*/ 	.short	0x010a
        /*6682*/ 	.byte	0x0d
	.zero		1


	//   ....[89]....
        /*6684*/ 	.word	0x000370a0
        /*6688*/ 	.word	0x000000ff
        /*668c*/ 	.word	0x00000068
        /*6690*/ 	.short	0x010b
        /*6692*/ 	.byte	0x0d
	.zero		1


	//   ....[90]....
        /*6694*/ 	.word	0x000370e0
        /*6698*/ 	.word	0x000000ff
        /*669c*/ 	.word	0x00000000
        /*66a0*/ 	.short	0x0101
        /*66a2*/ 	.byte	0x1d
	.zero		1


	//   ....[91]....
        /*66a4*/ 	.word	0x00037120
        /*66a8*/ 	.word	0x000000ff
        /*66ac*/ 	.word	0x00000090
        /*66b0*/ 	.short	0x010a
        /*66b2*/ 	.byte	0x0d
	.zero		1


	//   ....[92]....
        /*66b4*/ 	.word	0x00037220
        /*66b8*/ 	.word	0x000000ff
        /*66bc*/ 	.word	0x00000070
        /*66c0*/ 	.short	0x010b
        /*66c2*/ 	.byte	0x0d
	.zero		1


	//   ....[93]....
        /*66c4*/ 	.word	0x00037260
        /*66c8*/ 	.word	0x000000ff
        /*66cc*/ 	.word	0x00000000
        /*66d0*/ 	.short	0x0101
        /*66d2*/ 	.byte	0x16
	.zero		1


	//   ....[94]....
        /*66d4*/ 	.word	0x00037290
        /*66d8*/ 	.word	0x000000ff
        /*66dc*/ 	.word	0x00000098
        /*66e0*/ 	.short	0x010a
        /*66e2*/ 	.byte	0x0d
	.zero		1


	//   ....[95]....
        /*66e4*/ 	.word	0x00037390
        /*66e8*/ 	.word	0x000000ff
        /*66ec*/ 	.word	0x00000078
        /*66f0*/ 	.short	0x010b
        /*66f2*/ 	.byte	0x0d
	.zero		1


	//   ....[96]....
        /*66f4*/ 	.word	0x000373d0
        /*66f8*/ 	.word	0x000000ff
        /*66fc*/ 	.word	0x00000000
        /*6700*/ 	.short	0x0101
        /*6702*/ 	.byte	0x17
	.zero		1


	//   ....[97]....
        /*6704*/ 	.word	0x00037410
        /*6708*/ 	.word	0x000000ff
        /*670c*/ 	.word	0x00000080
        /*6710*/ 	.short	0x010a
        /*6712*/ 	.byte	0x0d
	.zero		1


	//   ....[98]....
        /*6714*/ 	.word	0x00037510
        /*6718*/ 	.word	0x000000ff
        /*671c*/ 	.word	0x00000060
        /*6720*/ 	.short	0x010b
        /*6722*/ 	.byte	0x0d
	.zero		1


	//   ....[99]....
        /*6724*/ 	.word	0x00037550
        /*6728*/ 	.word	0x000000ff
        /*672c*/ 	.word	0x00000000
        /*6730*/ 	.short	0x0101
        /*6732*/ 	.byte	0x1e
	.zero		1


	//   ....[100]....
        /*6734*/ 	.word	0x00037580
        /*6738*/ 	.word	0x000000ff
        /*673c*/ 	.word	0x00000088
        /*6740*/ 	.short	0x010a
        /*6742*/ 	.byte	0x0d
	.zero		1


	//   ....[101]....
        /*6744*/ 	.word	0x00037680
        /*6748*/ 	.word	0x000000ff
        /*674c*/ 	.word	0x00000068
        /*6750*/ 	.short	0x010b
        /*6752*/ 	.byte	0x0d
	.zero		1


	//   ....[102]....
        /*6754*/ 	.word	0x000376c0
        /*6758*/ 	.word	0x000000ff
        /*675c*/ 	.word	0x00000000
        /*6760*/ 	.short	0x0101
        /*6762*/ 	.byte	0x1d
	.zero		1


	//   ....[103]....
        /*6764*/ 	.word	0x00037700
        /*6768*/ 	.word	0x000000ff
        /*676c*/ 	.word	0x00000090
        /*6770*/ 	.short	0x010a
        /*6772*/ 	.byte	0x0d
	.zero		1


	//   ....[104]....
        /*6774*/ 	.word	0x00037800
        /*6778*/ 	.word	0x000000ff
        /*677c*/ 	.word	0x00000070
        /*6780*/ 	.short	0x010b
        /*6782*/ 	.byte	0x0d
	.zero		1


	//   ....[105]....
        /*6784*/ 	.word	0x00037840
        /*6788*/ 	.word	0x000000ff
        /*678c*/ 	.word	0x00000000
        /*6790*/ 	.short	0x0101
        /*6792*/ 	.byte	0x16
	.zero		1


	//   ....[106]....
        /*6794*/ 	.word	0x00037870
        /*6798*/ 	.word	0x000000ff
        /*679c*/ 	.word	0x00000098
        /*67a0*/ 	.short	0x010a
        /*67a2*/ 	.byte	0x0d
	.zero		1


	//   ....[107]....
        /*67a4*/ 	.word	0x00037970
        /*67a8*/ 	.word	0x000000ff
        /*67ac*/ 	.word	0x00000078
        /*67b0*/ 	.short	0x010b
        /*67b2*/ 	.byte	0x0d
	.zero		1


	//   ....[108]....
        /*67b4*/ 	.word	0x000379c0
        /*67b8*/ 	.word	0x000000ff
        /*67bc*/ 	.word	0x00000000
        /*67c0*/ 	.short	0x0101
        /*67c2*/ 	.byte	0x17
	.zero		1


	//   ....[109]....
        /*67c4*/ 	.word	0x000380e0
        /*67c8*/ 	.word	0x00000000
        /*67cc*/ 	.word	0x00000080
        /*67d0*/ 	.short	0x010a
        /*67d2*/ 	.byte	0x3f
	.zero		1


	//   ....[110]....
        /*67d4*/ 	.word	0x00038120
        /*67d8*/ 	.word	0x00000000
        /*67dc*/ 	.word	0x00000088
        /*67e0*/ 	.short	0x010a
        /*67e2*/ 	.byte	0x3f
	.zero		1


	//   ....[111]....
        /*67e4*/ 	.word	0x00038160
        /*67e8*/ 	.word	0x00000000
        /*67ec*/ 	.word	0x00000090
        /*67f0*/ 	.short	0x010a
        /*67f2*/ 	.byte	0x3f
	.zero		1


	//   ....[112]....
        /*67f4*/ 	.word	0x000381c0
        /*67f8*/ 	.word	0x00000000
        /*67fc*/ 	.word	0x00000098
        /*6800*/ 	.short	0x010a
        /*6802*/ 	.byte	0x3f
	.zero		1


	//   ....[113]....
        /*6804*/ 	.word	0x00038500
        /*6808*/ 	.word	0x0000000c
        /*680c*/ 	.word	0x00000030
        /*6810*/ 	.short	0x010a
        /*6812*/ 	.byte	0x3f
	.zero		1


	//   ....[114]....
        /*6814*/ 	.word	0x00038860
        /*6818*/ 	.word	0x00000002
        /*681c*/ 	.word	0x000000a8
        /*6820*/ 	.short	0x0101
        /*6822*/ 	.byte	0x3f
	.zero		1


	//   ....[115]....
        /*6824*/ 	.word	0x00039030
        /*6828*/ 	.word	0x00000004
        /*682c*/ 	.word	0x00000000
        /*6830*/ 	.short	0x010a
        /*6832*/ 	.byte	0x3f
	.zero		1


	//   ....[116]....
        /*6834*/ 	.word	0x000390c0
        /*6838*/ 	.word	0x00000003
        /*683c*/ 	.word	0x00000000
        /*6840*/ 	.short	0x010a
        /*6842*/ 	.byte	0x3f
	.zero		1


	//   ....[117]....
        /*6844*/ 	.word	0x00039150
        /*6848*/ 	.word	0x00000003
        /*684c*/ 	.word	0x00000000
        /*6850*/ 	.short	0x010a
        /*6852*/ 	.byte	0x3f
	.zero		1


	//   ....[118]....
        /*6854*/ 	.word	0x000391e0
        /*6858*/ 	.word	0x00000003
        /*685c*/ 	.word	0x00000000
        /*6860*/ 	.short	0x010a
        /*6862*/ 	.byte	0x3f
	.zero		1


	//   ....[119]....
        /*6864*/ 	.word	0x00039270
        /*6868*/ 	.word	0x00000003
        /*686c*/ 	.word	0x00000000
        /*6870*/ 	.short	0x010a
        /*6872*/ 	.byte	0x3f
	.zero		1


	//   ....[120]....
        /*6874*/ 	.word	0x00039300
        /*6878*/ 	.word	0x00000003
        /*687c*/ 	.word	0x00000000
        /*6880*/ 	.short	0x010a
        /*6882*/ 	.byte	0x3f
	.zero		1


	//   ....[121]....
        /*6884*/ 	.word	0x00039370
        /*6888*/ 	.word	0x00000003
        /*688c*/ 	.word	0x00000000
        /*6890*/ 	.short	0x010a
        /*6892*/ 	.byte	0x3f
	.zero		1


	//   ....[122]....
        /*6894*/ 	.word	0x000393d0
        /*6898*/ 	.word	0x00000006
        /*689c*/ 	.word	0x00000000
        /*68a0*/ 	.short	0x010a
        /*68a2*/ 	.byte	0x3f
	.zero		1


	//   ....[123]....
        /*68a4*/ 	.word	0x00039420
        /*68a8*/ 	.word	0x00000006
        /*68ac*/ 	.word	0x00000060
        /*68b0*/ 	.short	0x010a
        /*68b2*/ 	.byte	0x3f
	.zero		1


	//   ....[124]....
        /*68b4*/ 	.word	0x00039470
        /*68b8*/ 	.word	0x00000007
        /*68bc*/ 	.word	0x00000060
        /*68c0*/ 	.short	0x010a
        /*68c2*/ 	.byte	0x3f
	.zero		1


	//   ....[125]....
        /*68c4*/ 	.word	0x000394c0
        /*68c8*/ 	.word	0x00000007
        /*68cc*/ 	.word	0x00000060
        /*68d0*/ 	.short	0x010a
        /*68d2*/ 	.byte	0x3f
	.zero		1


	//   ....[126]....
        /*68d4*/ 	.word	0x00039510
        /*68d8*/ 	.word	0x00000009
        /*68dc*/ 	.word	0x00000060
        /*68e0*/ 	.short	0x010a
        /*68e2*/ 	.byte	0x3f
	.zero		1


	//   ....[127]....
        /*68e4*/ 	.word	0x00039560
        /*68e8*/ 	.word	0x00000009
        /*68ec*/ 	.word	0x00000060
        /*68f0*/ 	.short	0x010a
        /*68f2*/ 	.byte	0x3f
	.zero		1


	//   ....[128]....
        /*68f4*/ 	.word	0x000395b0
        /*68f8*/ 	.word	0x00000009
        /*68fc*/ 	.word	0x00000060
        /*6900*/ 	.short	0x010a
        /*6902*/ 	.byte	0x3f
	.zero		1


	//   ....[129]....
        /*6904*/ 	.word	0x00039600
        /*6908*/ 	.word	0x00000009
        /*690c*/ 	.word	0x00000060
        /*6910*/ 	.short	0x010a
        /*6912*/ 	.byte	0x3f
	.zero		1


	//   ....[130]....
        /*6914*/ 	.word	0x00039650
        /*6918*/ 	.word	0x00000009
        /*691c*/ 	.word	0x00000060
        /*6920*/ 	.short	0x010a
        /*6922*/ 	.byte	0x3f
	.zero		1


	//   ....[131]....
        /*6924*/ 	.word	0x000396a0
        /*6928*/ 	.word	0x00000009
        /*692c*/ 	.word	0x00000060
        /*6930*/ 	.short	0x010a
        /*6932*/ 	.byte	0x3f
	.zero		1


	//   ....[132]....
        /*6934*/ 	.word	0x000396f0
        /*6938*/ 	.word	0x00000009
        /*693c*/ 	.word	0x00000060
        /*6940*/ 	.short	0x010a
        /*6942*/ 	.byte	0x3f
	.zero		1


	//   ....[133]....
        /*6944*/ 	.word	0x00039740
        /*6948*/ 	.word	0x00000009
        /*694c*/ 	.word	0x00000060
        /*6950*/ 	.short	0x010a
        /*6952*/ 	.byte	0x3f
	.zero		1


	//   ....[134]....
        /*6954*/ 	.word	0x00039790
        /*6958*/ 	.word	0x00000009
        /*695c*/ 	.word	0x00000060
        /*6960*/ 	.short	0x010a
        /*6962*/ 	.byte	0x3f
	.zero		1


	//   ....[135]....
        /*6964*/ 	.word	0x000397e0
        /*6968*/ 	.word	0x00000009
        /*696c*/ 	.word	0x00000060
        /*6970*/ 	.short	0x010a
        /*6972*/ 	.byte	0x3f
	.zero		1


	//   ....[136]....
        /*6974*/ 	.word	0x00039830
        /*6978*/ 	.word	0x00000009
        /*697c*/ 	.word	0x00000060
        /*6980*/ 	.short	0x010a
        /*6982*/ 	.byte	0x3f
	.zero		1


	//   ....[137]....
        /*6984*/ 	.word	0x00039880
        /*6988*/ 	.word	0x00000009
        /*698c*/ 	.word	0x00000060
        /*6990*/ 	.short	0x010a
        /*6992*/ 	.byte	0x3f
	.zero		1


	//   ....[138]....
        /*6994*/ 	.word	0x000398d0
        /*6998*/ 	.word	0x0000000a
        /*699c*/ 	.word	0x00000060
        /*69a0*/ 	.short	0x010a
        /*69a2*/ 	.byte	0x3f
	.zero		1


	//   ....[139]....
        /*69a4*/ 	.word	0x00039930
        /*69a8*/ 	.word	0x00000005
        /*69ac*/ 	.word	0x000000a8
        /*69b0*/ 	.short	0x010a
        /*69b2*/ 	.byte	0x3f
	.zero		1


	//   ....[140]....
        /*69b4*/ 	.word	0x00039990
        /*69b8*/ 	.word	0x00000003
        /*69bc*/ 	.word	0x00000080
        /*69c0*/ 	.short	0x010a
        /*69c2*/ 	.byte	0x3f
	.zero		1


	//   ....[141]....
        /*69c4*/ 	.word	0x000399f0
        /*69c8*/ 	.word	0x00000003
        /*69cc*/ 	.word	0x00000088
        /*69d0*/ 	.short	0x010a
        /*69d2*/ 	.byte	0x3f
	.zero		1


	//   ....[142]....
        /*69d4*/ 	.word	0x00039a50
        /*69d8*/ 	.word	0x00000003
        /*69dc*/ 	.word	0x00000090
        /*69e0*/ 	.short	0x010a
        /*69e2*/ 	.byte	0x3f
	.zero		1


	//   ....[143]....
        /*69e4*/ 	.word	0x00039ab0
        /*69e8*/ 	.word	0x00000003
        /*69ec*/ 	.word	0x00000098
        /*69f0*/ 	.short	0x010a
        /*69f2*/ 	.byte	0x3f
	.zero		1


	//   ....[144]....
        /*69f4*/ 	.word	0x00039b10
        /*69f8*/ 	.word	0x00000004
        /*69fc*/ 	.word	0x00000080
        /*6a00*/ 	.short	0x010a
        /*6a02*/ 	.byte	0x3f
	.zero		1


	//   ....[145]....
        /*6a04*/ 	.word	0x00039b70
        /*6a08*/ 	.word	0x00000004
        /*6a0c*/ 	.word	0x00000088
        /*6a10*/ 	.short	0x010a
        /*6a12*/ 	.byte	0x3f
	.zero		1


	//   ....[146]....
        /*6a14*/ 	.word	0x00039bd0
        /*6a18*/ 	.word	0x00000004
        /*6a1c*/ 	.word	0x00000090
        /*6a20*/ 	.short	0x010a
        /*6a22*/ 	.byte	0x3f
	.zero		1


	//   ....[147]....
        /*6a24*/ 	.word	0x00039c30
        /*6a28*/ 	.word	0x00000004
        /*6a2c*/ 	.word	0x00000098
        /*6a30*/ 	.short	0x010a
        /*6a32*/ 	.byte	0x3f
	.zero		1


	//   ....[148]....
        /*6a34*/ 	.word	0x00039c90
        /*6a38*/ 	.word	0x00000005
        /*6a3c*/ 	.word	0x00000080
        /*6a40*/ 	.short	0x010a
        /*6a42*/ 	.byte	0x3f
	.zero		1


	//   ....[149]....
        /*6a44*/ 	.word	0x00039cf0
        /*6a48*/ 	.word	0x00000005
        /*6a4c*/ 	.word	0x00000088
        /*6a50*/ 	.short	0x010a
        /*6a52*/ 	.byte	0x3f
	.zero		1


	//   ....[150]....
        /*6a54*/ 	.word	0x00039d50
        /*6a58*/ 	.word	0x00000005
        /*6a5c*/ 	.word	0x00000090
        /*6a60*/ 	.short	0x010a
        /*6a62*/ 	.byte	0x3f
	.zero		1


	//   ....[151]....
        /*6a64*/ 	.word	0x00039db0
        /*6a68*/ 	.word	0x00000005
        /*6a6c*/ 	.word	0x00000098
        /*6a70*/ 	.short	0x010a
        /*6a72*/ 	.byte	0x3f
	.zero		1


	//   ....[152]....
        /*6a74*/ 	.word	0x00039e10
        /*6a78*/ 	.word	0x00000002
        /*6a7c*/ 	.word	0x00000080
        /*6a80*/ 	.short	0x010a
        /*6a82*/ 	.byte	0x3f
	.zero		1


	//   ....[153]....
        /*6a84*/ 	.word	0x00039e70
        /*6a88*/ 	.word	0x00000002
        /*6a8c*/ 	.word	0x00000088
        /*6a90*/ 	.short	0x010a
        /*6a92*/ 	.byte	0x3f
	.zero		1


	//   ....[154]....
        /*6a94*/ 	.word	0x00039ed0
        /*6a98*/ 	.word	0x00000002
        /*6a9c*/ 	.word	0x00000090
        /*6aa0*/ 	.short	0x010a
        /*6aa2*/ 	.byte	0x3f
	.zero		1


	//   ....[155]....
        /*6aa4*/ 	.word	0x00039f30
        /*6aa8*/ 	.word	0x00000002
        /*6aac*/ 	.word	0x00000098
        /*6ab0*/ 	.short	0x010a
        /*6ab2*/ 	.byte	0x3f
	.zero		1


	//   ....[156]....
        /*6ab4*/ 	.word	0x00039f80
        /*6ab8*/ 	.word	0x00000000
        /*6abc*/ 	.word	0x00000080
        /*6ac0*/ 	.short	0x010a
        /*6ac2*/ 	.byte	0x3f
	.zero		1


	//   ....[157]....
        /*6ac4*/ 	.word	0x00039fd0
        /*6ac8*/ 	.word	0x00000000
        /*6acc*/ 	.word	0x00000088
        /*6ad0*/ 	.short	0x010a
        /*6ad2*/ 	.byte	0x3f
	.zero		1


	//   ....[158]....
        /*6ad4*/ 	.word	0x0003a020
        /*6ad8*/ 	.word	0x00000000
        /*6adc*/ 	.word	0x00000090
        /*6ae0*/ 	.short	0x010a
        /*6ae2*/ 	.byte	0x3f
	.zero		1


	//   ....[159]....
        /*6ae4*/ 	.word	0x0003a0f0
        /*6ae8*/ 	.word	0x0000000c
        /*6aec*/ 	.word	0x00000030
        /*6af0*/ 	.short	0x010a
        /*6af2*/ 	.byte	0x3f
	.zero		1


	//   ....[160]....
        /*6af4*/ 	.word	0x0003a1c0
        /*6af8*/ 	.word	0x00000004
        /*6afc*/ 	.word	0x00000000
        /*6b00*/ 	.short	0x010a
        /*6b02*/ 	.byte	0x3f
	.zero		1


	//   ....[161]....
        /*6b04*/ 	.word	0x0003a210
        /*6b08*/ 	.word	0x00000003
        /*6b0c*/ 	.word	0x00000000
        /*6b10*/ 	.short	0x010a
        /*6b12*/ 	.byte	0x3f
	.zero		1


	//   ....[162]....
        /*6b14*/ 	.word	0x0003a260
        /*6b18*/ 	.word	0x00000003
        /*6b1c*/ 	.word	0x00000000
        /*6b20*/ 	.short	0x010a
        /*6b22*/ 	.byte	0x3f
	.zero		1


	//   ....[163]....
        /*6b24*/ 	.word	0x0003a2b0
        /*6b28*/ 	.word	0x00000003
        /*6b2c*/ 	.word	0x00000000
        /*6b30*/ 	.short	0x010a
        /*6b32*/ 	.byte	0x3f
	.zero		1


	//   ....[164]....
        /*6b34*/ 	.word	0x0003a300
        /*6b38*/ 	.word	0x00000003
        /*6b3c*/ 	.word	0x00000000
        /*6b40*/ 	.short	0x010a
        /*6b42*/ 	.byte	0x3f
	.zero		1


	//----- nvinfo : EIATTR_NUM_MBARRIERS
	.align		4
.L_38:
        /*6b44*/ 	.byte	0x03, 0x38
        /*6b46*/ 	.short	0x0016


	//----- nvinfo : EIATTR_EXIT_INSTR_OFFSETS
	.align		4
        /*6b48*/ 	.byte	0x04, 0x1c
        /*6b4a*/ 	.short	(.L_40 - .L_39)


	//   ....[0]....
.L_39:
        /*6b4c*/ 	.word	0x00000fb0


	//   ....[1]....
        /*6b50*/ 	.word	0x00001760


	//   ....[2]....
        /*6b54*/ 	.word	0x00035740


	//   ....[3]....
        /*6b58*/ 	.word	0x00035d00


	//   ....[4]....
        /*6b5c*/ 	.word	0x00035d70


	//   ....[5]....
        /*6b60*/ 	.word	0x00038210


	//   ....[6]....
        /*6b64*/ 	.word	0x00039350


	//----- nvinfo : EIATTR_MAX_THREADS
	.align		4
.L_40:
        /*6b68*/ 	.byte	0x04, 0x05
        /*6b6a*/ 	.short	(.L_42 - .L_41)
.L_41:
        /*6b6c*/ 	.word	0x00000180
        /*6b70*/ 	.word	0x00000001
        /*6b74*/ 	.word	0x00000001


	//----- nvinfo : EIATTR_CRS_STACK_SIZE
	.align		4
.L_42:
        /*6b78*/ 	.byte	0x04, 0x1e
        /*6b7a*/ 	.short	(.L_44 - .L_43)
.L_43:
        /*6b7c*/ 	.word	0x00000000


	//----- nvinfo : EIATTR_CBANK_PARAM_SIZE
	.align		4
.L_44:
        /*6b80*/ 	.byte	0x03, 0x19
        /*6b82*/ 	.short	0x0770


	//----- nvinfo : EIATTR_PARAM_CBANK
	.align		4
        /*6b84*/ 	.byte	0x04, 0x0a
        /*6b86*/ 	.short	(.L_46 - .L_45)
	.align		4
.L_45:
        /*6b88*/ 	.word	index@(.nv.constant0._ZN7cutlass13device_kernelINS_4gemm6kernel13GemmUniversalIN4cute5tupleIJiiiiEEENS1_10collective13CollectiveMmaINS1_37MainloopSm90TmaGmmaWarpSpecializedFP8ILi6ENS5_IJNS4_1CILi2EEENSA_ILi1EEESC_EEENS1_35KernelTmaWarpSpecializedCooperativeEEENS5_IJNSA_ILi256EEESG_NSA_ILi64EEEEEENS_12float_e4m3_tENS5_IJlSC_lEEESJ_SK_NS4_8TiledMMAINS4_8MMA_AtomIJNS4_4SM904GMMA31MMA_64x256x32_F32E4M3E4M3_SS_TNILNSO_7ScaleInE1ELSQ_1EEEEEENS4_6LayoutISD_NS5_IJSC_NSA_ILi0EEESU_EEEEENS5_IJNS4_10UnderscoreESX_SX_EEEEENS4_13SM90_TMA_LOADENS4_14ComposedLayoutINS4_7SwizzleILi2ELi4ELi3EEENS4_18smem_ptr_flag_bitsILi8EEENST_INS5_IJNSA_ILi8EEESH_EEENS5_IJSH_SC_EEEEEEEvNS4_8identityENS4_23SM90_TMA_LOAD_MULTICASTES1A_vS1B_EENS_8epilogue10collective18CollectiveEpilogueINS1E_22Sm90TmaWarpSpecializedILi4ELi2ELi16ELb0ELb0EEEJSI_NS5_IJNSA_ILi128EEENSA_ILi32EEEEEESJ_SK_SJ_SK_NS1E_6fusion15FusionCallbacksIS1I_NS1M_13LinCombEltActINS1E_6thread4GELUESJ_fSJ_fLNS_15FloatRoundStyleE2EEESI_S1L_JEEES10_NS11_INS12_ILi1ELi4ELi3EEES15_NST_INS5_IJS16_S1K_EEENS5_IJS1K_SC_EEEEEEENS4_39AutoVectorizingCopyWithAssumedAlignmentILi128EEENS4_14SM90_TMA_STOREES1Y_S20_NS4_9Copy_AtomIJNS4_17SM90_U32x4_STSM_NENS_6half_tEEEEvEEEvvEEEEvNT_6ParamsE)
        /*6b8c*/ 	.short	0x0210
        /*6b8e*/ 	.short	0x0770


	//----- nvinfo : EIATTR_SW_WAR
	.align		4
.L_46:
        /*6b90*/ 	.byte	0x04, 0x36
        /*6b92*/ 	.short	(.L_48 - .L_47)
.L_47:
        /*6b94*/ 	.word	0x00000008
.L_48:


//--------------------- .nv.callgraph             --------------------------
	.section	.nv.callgraph,"",@"SHT_CUDA_CALLGRAPH"
	.align	4
	.sectionentsize	8
	.align		4
        /*0000*/ 	.word	0x00000000
	.align		4
        /*0004*/ 	.word	0xffffffff
	.align		4
        /*0008*/ 	.word	index@(_ZN7cutlass13device_kernelINS_4gemm6kernel13GemmUniversalIN4cute5tupleIJiiiiEEENS1_10collective13CollectiveMmaINS1_37MainloopSm90TmaGmmaWarpSpecializedFP8ILi6ENS5_IJNS4_1CILi2EEENSA_ILi1EEESC_EEENS1_35KernelTmaWarpSpecializedCooperativeEEENS5_IJNSA_ILi256EEESG_NSA_ILi64EEEEEENS_12float_e4m3_tENS5_IJlSC_lEEESJ_SK_NS4_8TiledMMAINS4_8MMA_AtomIJNS4_4SM904GMMA31MMA_64x256x32_F32E4M3E4M3_SS_TNILNSO_7ScaleInE1ELSQ_1EEEEEENS4_6LayoutISD_NS5_IJSC_NSA_ILi0EEESU_EEEEENS5_IJNS4_10UnderscoreESX_SX_EEEEENS4_13SM90_TMA_LOADENS4_14ComposedLayoutINS4_7SwizzleILi2ELi4ELi3EEENS4_18smem_ptr_flag_bitsILi8EEENST_INS5_IJNSA_ILi8EEESH_EEENS5_IJSH_SC_EEEEEEEvNS4_8identityENS4_23SM90_TMA_LOAD_MULTICASTES1A_vS1B_EENS_8epilogue10collective18CollectiveEpilogueINS1E_22Sm90TmaWarpSpecializedILi4ELi2ELi16ELb0ELb0EEEJSI_NS5_IJNSA_ILi128EEENSA_ILi32EEEEEESJ_SK_SJ_SK_NS1E_6fusion15FusionCallbacksIS1I_NS1M_13LinCombEltActINS1E_6thread4GELUESJ_fSJ_fLNS_15FloatRoundStyleE2EEESI_S1L_JEEES10_NS11_INS12_ILi1ELi4ELi3EEES15_NST_INS5_IJS16_S1K_EEENS5_IJS1K_SC_EEEEEEENS4_39AutoVectorizingCopyWithAssumedAlignmentILi128EEENS4_14SM90_TMA_STOREES1Y_S20_NS4_9Copy_AtomIJNS4_17SM90_U32x4_STSM_NENS_6half_tEEEEvEEEvvEEEEvNT_6ParamsE)
	.align		4
        /*000c*/ 	.word	index@(__assertfail)
	.align		4
        /*0010*/ 	.word	0x00000000
	.align		4
        /*0014*/ 	.word	0xfffffffe
	.align		4
        /*0018*/ 	.word	0x00000000
	.align		4
        /*001c*/ 	.word	0xfffffffd
	.align		4
        /*0020*/ 	.word	0x00000000
	.align		4
        /*0024*/ 	.word	0xfffffffc


//--------------------- .nv.constant4             --------------------------
	.section	.nv.constant4,"a",@progbits
	.align	8
	.align		8
.nv.constant4:
        /*0000*/ 	.dword	__assertfail
	.align		8
        /*0008*/ 	.dword	__unnamed_1
	.align		8
        /*0010*/ 	.dword	__unnamed_2
	.align		8
        /*0018*/ 	.dword	_ZN39_INTERNAL_d191ed71_4_k_cu_157a182b_27984cuda3std3__45__cpo5beginE
	.align		8
        /*0020*/ 	.dword	_ZN39_INTERNAL_d191ed71_4_k_cu_157a182b_27984cuda3std3__45__cpo3endE
	.align		8
        /*0028*/ 	.dword	_ZN39_INTERNAL_d191ed71_4_k_cu_157a182b_27984cuda3std3__45__cpo6cbeginE
	.align		8
        /*0030*/ 	.dword	_ZN39_INTERNAL_d191ed71_4_k_cu_157a182b_27984cuda3std3__45__cpo4cendE
	.align		8
        /*0038*/ 	.dword	_ZN39_INTERNAL_d191ed71_4_k_cu_157a182b_27984cuda3std3__441_GLOBAL__N__d191ed71_4_k_cu_157a182b_27986ignoreE
	.align		8
        /*0040*/ 	.dword	_ZN39_INTERNAL_d191ed71_4_k_cu_157a182b_27984cuda3std3__419piecewise_constructE
	.align		8
        /*0048*/ 	.dword	_ZN39_INTERNAL_d191ed71_4_k_cu_157a182b_27984cuda3std3__48in_placeE
	.align		8
        /*0050*/ 	.dword	_ZN39_INTERNAL_d191ed71_4_k_cu_157a182b_27984cuda3std6ranges3__45__cpo4swapE
	.align		8
        /*0058*/ 	.dword	_ZN39_INTERNAL_d191ed71_4_k_cu_157a182b_27984cuda3std6ranges3__45__cpo9iter_moveE
	.align		8
        /*0060*/ 	.dword	_ZN39_INTERNAL_d191ed71_4_k_cu_157a182b_27984cute7productE
	.align		8
        /*0068*/ 	.dword	_ZN39_INTERNAL_d191ed71_4_k_cu_157a182b_27984cute1_E
	.align		8
        /*0070*/ 	.dword	$str$24
	.align		8
        /*0078*/ 	.dword	$str$25


//--------------------- .text._ZN7cutlass13device_kernelINS_4gemm6kernel13GemmUniversalIN4cute5tupleIJiiiiEEENS1_10collective13CollectiveMmaINS1_37MainloopSm90TmaGmmaWarpSpecializedFP8ILi6ENS5_IJNS4_1CILi2EEENSA_ILi1EEESC_EEENS1_35KernelTmaWarpSpecializedCooperativeEEENS5_IJNSA_ILi256EEESG_NSA_ILi64EEEEEENS_12float_e4m3_tENS5_IJlSC_lEEESJ_SK_NS4_8TiledMMAINS4_8MMA_AtomIJNS4_4SM904GMMA31MMA_64x256x32_F32E4M3E4M3_SS_TNILNSO_7ScaleInE1ELSQ_1EEEEEENS4_6LayoutISD_NS5_IJSC_NSA_ILi0EEESU_EEEEENS5_IJNS4_10UnderscoreESX_SX_EEEEENS4_13SM90_TMA_LOADENS4_14ComposedLayoutINS4_7SwizzleILi2ELi4ELi3EEENS4_18smem_ptr_flag_bitsILi8EEENST_INS5_IJNSA_ILi8EEESH_EEENS5_IJSH_SC_EEEEEEEvNS4_8identityENS4_23SM90_TMA_LOAD_MULTICASTES1A_vS1B_EENS_8epilogue10collective18CollectiveEpilogueINS1E_22Sm90TmaWarpSpecializedILi4ELi2ELi16ELb0ELb0EEEJSI_NS5_IJNSA_ILi128EEENSA_ILi32EEEEEESJ_SK_SJ_SK_NS1E_6fusion15FusionCallbacksIS1I_NS1M_13LinCombEltActINS1E_6thread4GELUESJ_fSJ_fLNS_15FloatRoundStyleE2EEESI_S1L_JEEES10_NS11_INS12_ILi1ELi4ELi3EEES15_NST_INS5_IJS16_S1K_EEENS5_IJS1K_SC_EEEEEEENS4_39AutoVectorizingCopyWithAssumedAlignmentILi128EEENS4_14SM90_TMA_STOREES1Y_S20_NS4_9Copy_AtomIJNS4_17SM90_U32x4_STSM_NENS_6half_tEEEEvEEEvvEEEEvNT_6ParamsE --------------------------
	.section	.text._ZN7cutlass13device_kernelINS_4gemm6kernel13GemmUniversalIN4cute5tupleIJiiiiEEENS1_10collective13CollectiveMmaINS1_37MainloopSm90TmaGmmaWarpSpecializedFP8ILi6ENS5_IJNS4_1CILi2EEENSA_ILi1EEESC_EEENS1_35KernelTmaWarpSpecializedCooperativeEEENS5_IJNSA_ILi256EEESG_NSA_ILi64EEEEEENS_12float_e4m3_tENS5_IJlSC_lEEESJ_SK_NS4_8TiledMMAINS4_8MMA_AtomIJNS4_4SM904GMMA31MMA_64x256x32_F32E4M3E4M3_SS_TNILNSO_7ScaleInE1ELSQ_1EEEEEENS4_6LayoutISD_NS5_IJSC_NSA_ILi0EEESU_EEEEENS5_IJNS4_10UnderscoreESX_SX_EEEEENS4_13SM90_TMA_LOADENS4_14ComposedLayoutINS4_7SwizzleILi2ELi4ELi3EEENS4_18smem_ptr_flag_bitsILi8EEENST_INS5_IJNSA_ILi8EEESH_EEENS5_IJSH_SC_EEEEEEEvNS4_8identityENS4_23SM90_TMA_LOAD_MULTICASTES1A_vS1B_EENS_8epilogue10collective18CollectiveEpilogueINS1E_22Sm90TmaWarpSpecializedILi4ELi2ELi16ELb0ELb0EEEJSI_NS5_IJNSA_ILi128EEENSA_ILi32EEEEEESJ_SK_SJ_SK_NS1E_6fusion15FusionCallbacksIS1I_NS1M_13LinCombEltActINS1E_6thread4GELUESJ_fSJ_fLNS_15FloatRoundStyleE2EEESI_S1L_JEEES10_NS11_INS12_ILi1ELi4ELi3EEES15_NST_INS5_IJS16_S1K_EEENS5_IJS1K_SC_EEEEEEENS4_39AutoVectorizingCopyWithAssumedAlignmentILi128EEENS4_14SM90_TMA_STOREES1Y_S20_NS4_9Copy_AtomIJNS4_17SM90_U32x4_STSM_NENS_6half_tEEEEvEEEvvEEEEvNT_6ParamsE,"ax",@progbits
	.align	128
.text._ZN7cutlass13device_kernelINS_4gemm6kernel13GemmUniversalIN4cute5tupleIJiiiiEEENS1_10collective13CollectiveMmaINS1_37MainloopSm90TmaGmmaWarpSpecializedFP8ILi6ENS5_IJNS4_1CILi2EEENSA_ILi1EEESC_EEENS1_35KernelTmaWarpSpecializedCooperativeEEENS5_IJNSA_ILi256EEESG_NSA_ILi64EEEEEENS_12float_e4m3_tENS5_IJlSC_lEEESJ_SK_NS4_8TiledMMAINS4_8MMA_AtomIJNS4_4SM904GMMA31MMA_64x256x32_F32E4M3E4M3_SS_TNILNSO_7ScaleInE1ELSQ_1EEEEEENS4_6LayoutISD_NS5_IJSC_NSA_ILi0EEESU_EEEEENS5_IJNS4_10UnderscoreESX_SX_EEEEENS4_13SM90_TMA_LOADENS4_14ComposedLayoutINS4_7SwizzleILi2ELi4ELi3EEENS4_18smem_ptr_flag_bitsILi8EEENST_INS5_IJNSA_ILi8EEESH_EEENS5_IJSH_SC_EEEEEEEvNS4_8identityENS4_23SM90_TMA_LOAD_MULTICASTES1A_vS1B_EENS_8epilogue10collective18CollectiveEpilogueINS1E_22Sm90TmaWarpSpecializedILi4ELi2ELi16ELb0ELb0EEEJSI_NS5_IJNSA_ILi128EEENSA_ILi32EEEEEESJ_SK_SJ_SK_NS1E_6fusion15FusionCallbacksIS1I_NS1M_13LinCombEltActINS1E_6thread4GELUESJ_fSJ_fLNS_15FloatRoundStyleE2EEESI_S1L_JEEES10_NS11_INS12_ILi1ELi4ELi3EEES15_NST_INS5_IJS16_S1K_EEENS5_IJS1K_SC_EEEEEEENS4_39AutoVectorizingCopyWithAssumedAlignmentILi128EEENS4_14SM90_TMA_STOREES1Y_S20_NS4_9Copy_AtomIJNS4_17SM90_U32x4_STSM_NENS_6half_tEEEEvEEEvvEEEEvNT_6ParamsE:
        .type           _ZN7cutlass13device_kernelINS_4gemm6kernel13GemmUniversalIN4cute5tupleIJiiiiEEENS1_10collective13CollectiveMmaINS1_37MainloopSm90TmaGmmaWarpSpecializedFP8ILi6ENS5_IJNS4_1CILi2EEENSA_ILi1EEESC_EEENS1_35KernelTmaWarpSpecializedCooperativeEEENS5_IJNSA_ILi256EEESG_NSA_ILi64EEEEEENS_12float_e4m3_tENS5_IJlSC_lEEESJ_SK_NS4_8TiledMMAINS4_8MMA_AtomIJNS4_4SM904GMMA31MMA_64x256x32_F32E4M3E4M3_SS_TNILNSO_7ScaleInE1ELSQ_1EEEEEENS4_6LayoutISD_NS5_IJSC_NSA_ILi0EEESU_EEEEENS5_IJNS4_10UnderscoreESX_SX_EEEEENS4_13SM90_TMA_LOADENS4_14ComposedLayoutINS4_7SwizzleILi2ELi4ELi3EEENS4_18smem_ptr_flag_bitsILi8EEENST_INS5_IJNSA_ILi8EEESH_EEENS5_IJSH_SC_EEEEEEEvNS4_8identityENS4_23SM90_TMA_LOAD_MULTICASTES1A_vS1B_EENS_8epilogue10collective18CollectiveEpilogueINS1E_22Sm90TmaWarpSpecializedILi4ELi2ELi16ELb0ELb0EEEJSI_NS5_IJNSA_ILi128EEENSA_ILi32EEEEEESJ_SK_SJ_SK_NS1E_6fusion15FusionCallbacksIS1I_NS1M_13LinCombEltActINS1E_6thread4GELUESJ_fSJ_fLNS_15FloatRoundStyleE2EEESI_S1L_JEEES10_NS11_INS12_ILi1ELi4ELi3EEES15_NST_INS5_IJS16_S1K_EEENS5_IJS1K_SC_EEEEEEENS4_39AutoVectorizingCopyWithAssumedAlignmentILi128EEENS4_14SM90_TMA_STOREES1Y_S20_NS4_9Copy_AtomIJNS4_17SM90_U32x4_STSM_NENS_6half_tEEEEvEEEvvEEEEvNT_6ParamsE,@function
        .size           _ZN7cutlass13device_kernelINS_4gemm6kernel13GemmUniversalIN4cute5tupleIJiiiiEEENS1_10collective13CollectiveMmaINS1_37MainloopSm90TmaGmmaWarpSpecializedFP8ILi6ENS5_IJNS4_1CILi2EEENSA_ILi1EEESC_EEENS1_35KernelTmaWarpSpecializedCooperativeEEENS5_IJNSA_ILi256EEESG_NSA_ILi64EEEEEENS_12float_e4m3_tENS5_IJlSC_lEEESJ_SK_NS4_8TiledMMAINS4_8MMA_AtomIJNS4_4SM904GMMA31MMA_64x256x32_F32E4M3E4M3_SS_TNILNSO_7ScaleInE1ELSQ_1EEEEEENS4_6LayoutISD_NS5_IJSC_NSA_ILi0EEESU_EEEEENS5_IJNS4_10UnderscoreESX_SX_EEEEENS4_13SM90_TMA_LOADENS4_14ComposedLayoutINS4_7SwizzleILi2ELi4ELi3EEENS4_18smem_ptr_flag_bitsILi8EEENST_INS5_IJNSA_ILi8EEESH_EEENS5_IJSH_SC_EEEEEEEvNS4_8identityENS4_23SM90_TMA_LOAD_MULTICASTES1A_vS1B_EENS_8epilogue10collective18CollectiveEpilogueINS1E_22Sm90TmaWarpSpecializedILi4ELi2ELi16ELb0ELb0EEEJSI_NS5_IJNSA_ILi128EEENSA_ILi32EEEEEESJ_SK_SJ_SK_NS1E_6fusion15FusionCallbacksIS1I_NS1M_13LinCombEltActINS1E_6thread4GELUESJ_fSJ_fLNS_15FloatRoundStyleE2EEESI_S1L_JEEES10_NS11_INS12_ILi1ELi4ELi3EEES15_NST_INS5_IJS16_S1K_EEENS5_IJS1K_SC_EEEEEEENS4_39AutoVectorizingCopyWithAssumedAlignmentILi128EEENS4_14SM90_TMA_STOREES1Y_S20_NS4_9Copy_AtomIJNS4_17SM90_U32x4_STSM_NENS_6half_tEEEEvEEEvvEEEEvNT_6ParamsE,(.L_x_425 - _ZN7cutlass13device_kernelINS_4gemm6kernel13GemmUniversalIN4cute5tupleIJiiiiEEENS1_10collective13CollectiveMmaINS1_37MainloopSm90TmaGmmaWarpSpecializedFP8ILi6ENS5_IJNS4_1CILi2EEENSA_ILi1EEESC_EEENS1_35KernelTmaWarpSpecializedCooperativeEEENS5_IJNSA_ILi256EEESG_NSA_ILi64EEEEEENS_12float_e4m3_tENS5_IJlSC_lEEESJ_SK_NS4_8TiledMMAINS4_8MMA_AtomIJNS4_4SM904GMMA31MMA_64x256x32_F32E4M3E4M3_SS_TNILNSO_7ScaleInE1ELSQ_1EEEEEENS4_6LayoutISD_NS5_IJSC_NSA_ILi0EEESU_EEEEENS5_IJNS4_10UnderscoreESX_SX_EEEEENS4_13SM90_TMA_LOADENS4_14ComposedLayoutINS4_7SwizzleILi2ELi4ELi3EEENS4_18smem_ptr_flag_bitsILi8EEENST_INS5_IJNSA_ILi8EEESH_EEENS5_IJSH_SC_EEEEEEEvNS4_8identityENS4_23SM90_TMA_LOAD_MULTICASTES1A_vS1B_EENS_8epilogue10collective18CollectiveEpilogueINS1E_22Sm90TmaWarpSpecializedILi4ELi2ELi16ELb0ELb0EEEJSI_NS5_IJNSA_ILi128EEENSA_ILi32EEEEEESJ_SK_SJ_SK_NS1E_6fusion15FusionCallbacksIS1I_NS1M_13LinCombEltActINS1E_6thread4GELUESJ_fSJ_fLNS_15FloatRoundStyleE2EEESI_S1L_JEEES10_NS11_INS12_ILi1ELi4ELi3EEES15_NST_INS5_IJS16_S1K_EEENS5_IJS1K_SC_EEEEEEENS4_39AutoVectorizingCopyWithAssumedAlignmentILi128EEENS4_14SM90_TMA_STOREES1Y_S20_NS4_9Copy_AtomIJNS4_17SM90_U32x4_STSM_NENS_6half_tEEEEvEEEvvEEEEvNT_6ParamsE)
        .other          _ZN7cutlass13device_kernelINS_4gemm6kernel13GemmUniversalIN4cute5tupleIJiiiiEEENS1_10collective13CollectiveMmaINS1_37MainloopSm90TmaGmmaWarpSpecializedFP8ILi6ENS5_IJNS4_1CILi2EEENSA_ILi1EEESC_EEENS1_35KernelTmaWarpSpecializedCooperativeEEENS5_IJNSA_ILi256EEESG_NSA_ILi64EEEEEENS_12float_e4m3_tENS5_IJlSC_lEEESJ_SK_NS4_8TiledMMAINS4_8MMA_AtomIJNS4_4SM904GMMA31MMA_64x256x32_F32E4M3E4M3_SS_TNILNSO_7ScaleInE1ELSQ_1EEEEEENS4_6LayoutISD_NS5_IJSC_NSA_ILi0EEESU_EEEEENS5_IJNS4_10UnderscoreESX_SX_EEEEENS4_13SM90_TMA_LOADENS4_14ComposedLayoutINS4_7SwizzleILi2ELi4ELi3EEENS4_18smem_ptr_flag_bitsILi8EEENST_INS5_IJNSA_ILi8EEESH_EEENS5_IJSH_SC_EEEEEEEvNS4_8identityENS4_23SM90_TMA_LOAD_MULTICASTES1A_vS1B_EENS_8epilogue10collective18CollectiveEpilogueINS1E_22Sm90TmaWarpSpecializedILi4ELi2ELi16ELb0ELb0EEEJSI_NS5_IJNSA_ILi128EEENSA_ILi32EEEEEESJ_SK_SJ_SK_NS1E_6fusion15FusionCallbacksIS1I_NS1M_13LinCombEltActINS1E_6thread4GELUESJ_fSJ_fLNS_15FloatRoundStyleE2EEESI_S1L_JEEES10_NS11_INS12_ILi1ELi4ELi3EEES15_NST_INS5_IJS16_S1K_EEENS5_IJS1K_SC_EEEEEEENS4_39AutoVectorizingCopyWithAssumedAlignmentILi128EEENS4_14SM90_TMA_STOREES1Y_S20_NS4_9Copy_AtomIJNS4_17SM90_U32x4_STSM_NENS_6half_tEEEEvEEEvvEEEEvNT_6ParamsE,@"STO_CUDA_ENTRY STV_DEFAULT"
_ZN7cutlass13device_kernelINS_4gemm6kernel13GemmUniversalIN4cute5tupleIJiiiiEEENS1_10collective13CollectiveMmaINS1_37MainloopSm90TmaGmmaWarpSpecializedFP8ILi6ENS5_IJNS4_1CILi2EEENSA_ILi1EEESC_EEENS1_35KernelTmaWarpSpecializedCooperativeEEENS5_IJNSA_ILi256EEESG_NSA_ILi64EEEEEENS_12float_e4m3_tENS5_IJlSC_lEEESJ_SK_NS4_8TiledMMAINS4_8MMA_AtomIJNS4_4SM904GMMA31MMA_64x256x32_F32E4M3E4M3_SS_TNILNSO_7ScaleInE1ELSQ_1EEEEEENS4_6LayoutISD_NS5_IJSC_NSA_ILi0EEESU_EEEEENS5_IJNS4_10UnderscoreESX_SX_EEEEENS4_13SM90_TMA_LOADENS4_14ComposedLayoutINS4_7SwizzleILi2ELi4ELi3EEENS4_18smem_ptr_flag_bitsILi8EEENST_INS5_IJNSA_ILi8EEESH_EEENS5_IJSH_SC_EEEEEEEvNS4_8identityENS4_23SM90_TMA_LOAD_MULTICASTES1A_vS1B_EENS_8epilogue10collective18CollectiveEpilogueINS1E_22Sm90TmaWarpSpecializedILi4ELi2ELi16ELb0ELb0EEEJSI_NS5_IJNSA_ILi128EEENSA_ILi32EEEEEESJ_SK_SJ_SK_NS1E_6fusion15FusionCallbacksIS1I_NS1M_13LinCombEltActINS1E_6thread4GELUESJ_fSJ_fLNS_15FloatRoundStyleE2EEESI_S1L_JEEES10_NS11_INS12_ILi1ELi4ELi3EEES15_NST_INS5_IJS16_S1K_EEENS5_IJS1K_SC_EEEEEEENS4_39AutoVectorizingCopyWithAssumedAlignmentILi128EEENS4_14SM90_TMA_STOREES1Y_S20_NS4_9Copy_AtomIJNS4_17SM90_U32x4_STSM_NENS_6half_tEEEEvEEEvvEEEEvNT_6ParamsE:
[----:B------:R-:W1:Y:S02]  /*0000*/  LDC R1, c[0x0][0x28] ;  /* 0x00000a00ff017b82 */ /* 0x000e640000000800 */
[----:B-1----:R-:W-:Y:S01]  /*0010*/  IADD3 R1, R1, -0x8c0, RZ ;  /* 0xfffff74001017810 */ /* 0x002fe20007ffe0ff */
[----:B------:R-:W1:Y:S01]  /*0020*/  S2R R18, SR_TID.X ;  /* 0x0000000000127919 */ /* 0x000e620000002100 */
[----:B------:R-:W-:Y:S01]  /*0030*/  ELECT P0, URZ, PT ;  /* 0x00000000003f782f */ /* 0x000fe20003800000 */
[----:B------:R-:W-:Y:S01]  /*0040*/  BSSY B0, `(.L_x_0) ;  /* 0x000001a000007945 */ /* 0x000fe20003800000 */
[----:B-1----:R-:W-:-:S05]  /*0050*/  SHF.R.U32.HI R0, RZ, 0x5, R18 ;  /* 0x00000005ff007819 */ /* 0x002fca0000011612 */
[----:B------:R-:W1:Y:S02]  /*0060*/  SHFL.IDX PT, R2, R0, RZ, 0x1f ;  /* 0x00001fff00027589 */ /* 0x000e6400000e0000 */
[----:B-1----:R-:W-:Y:S02]  /*0070*/  R2UR UR46, R2 ;  /* 0x00000000022e72ca */ /* 0x002fe400000e0000 */
[----:B------:R-:W-:-:S06]  /*0080*/  SHF.R.U32.HI R2, RZ, 0x7, R18 ;  /* 0x00000007ff027819 */ /* 0x000fcc0000011612 */
[----:B------:R-:W1:Y:S05]  /*0090*/  SHFL.IDX PT, R2, R2, RZ, 0x1f ;  /* 0x00001fff02027589 */ /* 0x000e6a00000e0000 */
[----:B------:R-:W-:Y:S02]  /*00a0*/  USHF.R.S32.HI UR4, URZ, 0x1f, UR46 ;  /* 0x0000001f3f047899 */ /* 0x000fe4000801142e */
[----:B------:R-:W-:Y:S02]  /*00b0*/  ISETP.NE.OR P0, PT, RZ, UR46, !P0 ;  /* 0x0000002eff007c0c */ /* 0x000fe4000c705670 */
[----:B------:R-:W-:-:S04]  /*00c0*/  ULEA.HI UR4, UR4, UR46, URZ, 0x2 ;  /* 0x0000002e04047291 */ /* 0x000fc8000f8f103f */
[----:B------:R-:W-:-:S04]  /*00d0*/  ULOP3.LUT UR4, UR4, 0xfffffffc, URZ, 0xc0, !UPT ;  /* 0xfffffffc04047892 */ /* 0x000fc8000f8ec03f */
[----:B------:R-:W-:-:S03]  /*00e0*/  UIADD3 UR46, UR46, -UR4, URZ ;  /* 0x800000042e2e7290 */ /* 0x000fc6000fffe03f */
[----:B------:R-:W-:Y:S09]  /*00f0*/  @P0 BRA `(.L_x_1) ;  /* 0x0000000000380947 */ /* 0x000ff20003800000 */
[----:B------:R-:W-:Y:S02]  /*0100*/  ULDC.64 UR4, c[0x0][0x198] ;  /* 0x0000660000047ab9 */ /* 0x000fe40000000a00 */
[----:B------:R-:W-:Y:S02]  /*0110*/  UIADD3 UR6, UP0, UR4, 0xf0, URZ ;  /* 0x000000f004067890 */ /* 0x000fe4000ff1e03f */
[----:B------:R-:W-:Y:S02]  /*0120*/  UIADD3 UR8, UP1, UR4, 0x1f0, URZ ;  /* 0x000001f004087890 */ /* 0x000fe4000ff3e03f */
[----:B------:R-:W-:Y:S02]  /*0130*/  UIADD3 UR10, UP2, UR4, 0x3f0, URZ ;  /* 0x000003f0040a7890 */ /* 0x000fe4000ff5e03f */
[----:B------:R-:W-:Y:S02]  /*0140*/  UIADD3 UR4, UP3, UR4, 0x4f0, URZ ;  /* 0x000004f004047890 */ /* 0x000fe4000ff7e03f */
[----:B------:R-:W-:-:S02]  /*0150*/  UIADD3.X UR7, URZ, UR5, URZ, UP0, !UPT ;  /* 0x000000053f077290 */ /* 0x000fc400087fe43f */
[----:B------:R-:W-:Y:S02]  /*0160*/  UIADD3.X UR9, URZ, UR5, URZ, UP1, !UPT ;  /* 0x000000053f097290 */ /* 0x000fe40008ffe43f */
[----:B------:R-:W-:Y:S02]  /*0170*/  UIADD3.X UR11, URZ, UR5, URZ, UP2, !UPT ;  /* 0x000000053f0b7290 */ /* 0x000fe400097fe43f */
[----:B------:R-:W-:-:S03]  /*0180*/  UIADD3.X UR5, URZ, UR5, URZ, UP3, !UPT ;  /* 0x000000053f057290 */ /* 0x000fc60009ffe43f */
[----:B------:R2:W-:Y:S02]  /*0190*/  UTMACCTL.PF [UR6] ;  /* 0x00000000060079b9 */ /* 0x0005e40008040000 */
[----:B------:R2:W-:Y:S02]  /*01a0*/  UTMACCTL.PF [UR8] ;  /* 0x00000000080079b9 */ /* 0x0005e40008040000 */
[----:B------:R2:W-:Y:S02]  /*01b0*/  UTMACCTL.PF [UR10] ;  /* 0x000000000a0079b9 */ /* 0x0005e40008040000 */
[----:B------:R2:W-:Y:S02]  /*01c0*/  UTMACCTL.PF [UR4] ;  /* 0x00000000040079b9 */ /* 0x0005e40008040000 */
[----:B--2---:R-:W-:Y:S01]  /*01d0*/  NOP ;  /* 0x0000000000007918 */ /* 0x004fe20000000000 */
.L_x_1:
[----:B------:R-:W-:Y:S05]  /*01e0*/  BSYNC B0 ;  /* 0x0000000000007941 */ /* 0x000fea0003800000 */
.L_x_0:
[----:B------:R-:W-:Y:S01]  /*01f0*/  ULDC.64 UR8, c[0x0][0x590] ;  /* 0x0001640000087ab9 */ /* 0x000fe20000000a00 */
[----:B-1----:R-:W-:Y:S01]  /*0200*/  R2UR UR6, R2 ;  /* 0x00000000020672ca */ /* 0x002fe200000e0000 */
[----:B------:R-:W-:Y:S01]  /*0210*/  ULDC.64 UR4, c[0x0][0x588] ;  /* 0x0001620000047ab9 */ /* 0x000fe20000000a00 */
[----:B------:R-:W-:Y:S01]  /*0220*/  ISETP.NE.U32.AND P2, PT, RZ, UR8, PT ;  /* 0x00000008ff007c0c */ /* 0x000fe2000bf45070 */
[----:B------:R-:W-:Y:S01]  /*0230*/  ULDC.64 UR56, c[0x0][0x208] ;  /* 0x0000820000387ab9 */ /* 0x000fe20000000a00 */
[----:B------:R-:W-:Y:S02]  /*0240*/  PRMT R4, RZ, 0x7610, R4 ;  /* 0x00007610ff047816 */ /* 0x000fe40000000004 */
[----:B------:R-:W-:-:S13]  /*0250*/  ISETP.NE.AND.EX P1, PT, RZ, UR9, PT, P2 ;  /* 0x00000009ff007c0c */ /* 0x000fda000bf25320 */
[----:B------:R-:W-:Y:S05]  /*0260*/  @P1 BRA `(.L_x_2) ;  /* 0x0000000000441947 */ /* 0x000fea0003800000 */
[----:B------:R-:W-:Y:S02]  /*0270*/  ULDC.64 UR10, c[0x0][0x588] ;  /* 0x00016200000a7ab9 */ /* 0x000fe40000000a00 */
[----:B------:R-:W-:-:S04]  /*0280*/  ISETP.NE.U32.AND P0, PT, RZ, UR10, PT ;  /* 0x0000000aff007c0c */ /* 0x000fc8000bf05070 */
[----:B------:R-:W-:-:S13]  /*0290*/  ISETP.NE.AND.EX P0, PT, RZ, UR11, PT, P0 ;  /* 0x0000000bff007c0c */ /* 0x000fda000bf05300 */
[----:B------:R-:W-:Y:S05]  /*02a0*/  @!P0 BRA `(.L_x_3) ;  /* 0x00000000001c8947 */ /* 0x000fea0003800000 */
[----:B------:R-:W-:Y:S02]  /*02b0*/  MOV R2, UR4 ;  /* 0x0000000400027c02 */ /* 0x000fe40008000f00 */
[----:B------:R-:W-:-:S05]  /*02c0*/  MOV R3, UR5 ;  /* 0x0000000500037c02 */ /* 0x000fca0008000f00 */
[----:B------:R-:W2:Y:S01]  /*02d0*/  LDG.E R2, desc[UR56][R2.64] ;  /* 0x0000003802027981 */ /* 0x000ea2000c1e1900 */
[----:B------:R-:W-:Y:S02]  /*02e0*/  MOV R4, 0x1 ;  /* 0x0000000100047802 */ /* 0x000fe40000000f00 */
[----:B--2---:R-:W-:-:S13]  /*02f0*/  FSETP.NEU.AND P0, PT, R2, RZ, PT ;  /* 0x000000ff0200720b */ /* 0x004fda0003f0d000 */
[----:B------:R-:W-:Y:S01]  /*0300*/  VOTEU.ANY UP0, P0 ;  /* 0x00000000003f7886 */ /* 0x000fe20000000100 */
[----:B------:R-:W-:Y:S05]  /*0310*/  BRA `(.L_x_2) ;  /* 0x0000000000187947 */ /* 0x000fea0003800000 */
.L_x_3:
[----:B------:R-:W-:Y:S01]  /*0320*/  ULDC UR4, c[0x0][0x580] ;  /* 0x0001600000047ab9 */ /* 0x000fe20000000800 */
[----:B------:R-:W-:Y:S01]  /*0330*/  MOV R4, 0x1 ;  /* 0x0000000100047802 */ /* 0x000fe20000000f00 */
[----:B------:R-:W-:Y:S01]  /*0340*/  UMOV UR5, URZ ;  /* 0x0000003f00057c82 */ /* 0x000fe20008000000 */
[----:B------:R-:W-:Y:S01]  /*0350*/  FSETP.NEU.AND P0, PT, RZ, UR4, PT ;  /* 0x00000004ff007c0b */ /* 0x000fe2000bf0d000 */
[----:B------:R-:W-:-:S12]  /*0360*/  UMOV UR4, URZ ;  /* 0x0000003f00047c82 */ /* 0x000fd80008000000 */
[----:B------:R-:W-:-:S05]  /*0370*/  VOTEU.ANY UP0, P0 ;  /* 0x00000000003f7886 */ /* 0x000fca0000000100 */
.L_x_2:
[----:B------:R-:W-:Y:S01]  /*0380*/  ISETP.NE.U32.AND P0, PT, RZ, UR4, PT ;  /* 0x00000004ff007c0c */ /* 0x000fe2000bf05070 */
[----:B------:R-:W-:Y:S01]  /*0390*/  UPLOP3.LUT UP1, UPT, UPT, UPT, UPT, 0x40, 0x0 ;  /* 0x000000000000789c */ /* 0x000fe20003f2e870 */
[----:B------:R-:W-:Y:S02]  /*03a0*/  ISETP.NE.AND.EX P2, PT, RZ, UR9, PT, P2 ;  /* 0x00000009ff007c0c */ /* 0x000fe4000bf45320 */
[----:B------:R-:W-:Y:S01]  /*03b0*/  ISETP.NE.AND.EX P0, PT, RZ, UR5, PT, P0 ;  /* 0x00000005ff007c0c */ /* 0x000fe2000bf05300 */
[----:B------:R-:W-:-:S12]  /*03c0*/  UP2UR UR53, UPR, URZ, 0x2 ;  /* 0x000000023f357883 */ /* 0x000fd80008000000 */
[----:B------:R-:W-:Y:S05]  /*03d0*/  @P0 BRA P2, `(.L_x_4) ;  /* 0x0000000000400947 */ /* 0x000fea0001000000 */
[----:B------:R-:W-:-:S04]  /*03e0*/  ISETP.NE.U32.AND P0, PT, RZ, UR8, PT ;  /* 0x00000008ff007c0c */ /* 0x000fc8000bf05070 */
[----:B------:R-:W-:-:S13]  /*03f0*/  ISETP.NE.AND.EX P0, PT, RZ, UR9, PT, P0 ;  /* 0x00000009ff007c0c */ /* 0x000fda000bf05300 */
[----:B------:R-:W-:Y:S05]  /*0400*/  @!P0 BRA `(.L_x_5) ;  /* 0x00000000002c8947 */ /* 0x000fea0003800000 */
[----:B------:R-:W-:Y:S01]  /*0410*/  PRMT R2, R4, 0x9910, RZ ;  /* 0x0000991004027816 */ /* 0x000fe200000000ff */
[----:B------:R-:W-:Y:S02]  /*0420*/  UISETP.NE.U32.AND UP1, UPT, UR4, URZ, UPT ;  /* 0x0000003f0400728c */ /* 0x000fe4000bf25070 */
[----:B------:R-:W-:Y:S01]  /*0430*/  USEL UR4, URZ, 0xffffffff, UP0 ;  /* 0xffffffff3f047887 */ /* 0x000fe20008000000 */
[----:B------:R-:W-:Y:S01]  /*0440*/  R2UR UR7, R2 ;  /* 0x00000000020772ca */ /* 0x000fe200000e0000 */
[----:B------:R-:W-:-:S12]  /*0450*/  UISETP.NE.AND.EX UP0, UPT, UR5, URZ, UPT, UP1 ;  /* 0x0000003f0500728c */ /* 0x000fd8000bf05310 */
[----:B------:R-:W-:-:S11]  /*0460*/  UISETP.NE.AND UP2, UPT, UR7, URZ, UPT ;  /* 0x0000003f0700728c */ /* 0x000fd6000bf45270 */
[----:B------:R-:W-:-:S04]  /*0470*/  @!UP2 USEL UR4, URZ, 0xffffffff, UP0 ;  /* 0xffffffff3f04a887 */ /* 0x000fc80008000000 */
[----:B------:R-:W-:-:S04]  /*0480*/  ULOP3.LUT UR4, UR4, 0x1, URZ, 0xc0, !UPT ;  /* 0x0000000104047892 */ /* 0x000fc8000f8ec03f */
[----:B------:R-:W-:-:S04]  /*0490*/  UISETP.EQ.U32.AND UP0, UPT, UR4, 0x1, UPT ;  /* 0x000000010400788c */ /* 0x000fc8000bf02070 */
[----:B------:R-:W-:Y:S01]  /*04a0*/  UP2UR UR53, UPR, URZ, 0x1 ;  /* 0x000000013f357883 */ /* 0x000fe20008000000 */
[----:B------:R-:W-:Y:S11]  /*04b0*/  BRA `(.L_x_4) ;  /* 0x0000000000087947 */ /* 0x000ff60003800000 */
.L_x_5:
[----:B------:R-:W-:-:S04]  /*04c0*/  UPLOP3.LUT UP0, UPT, UPT, UPT, UP0, 0x40, 0x0 ;  /* 0x000000000000789c */ /* 0x000fc80003f0e800 */
[----:B------:R-:W-:-:S12]  /*04d0*/  UP2UR UR53, UPR, URZ, 0x1 ;  /* 0x000000013f357883 */ /* 0x000fd80008000000 */
.L_x_4:
[----:B------:R-:W1:Y:S01]  /*04e0*/  SHFL.IDX PT, R2, R0, RZ, 0x1f ;  /* 0x00001fff00027589 */ /* 0x000e6200000e0000 */
[----:B------:R-:W-:Y:S02]  /*04f0*/  UISETP.NE.AND UP0, UPT, UR46, URZ, UPT ;  /* 0x0000003f2e00728c */ /* 0x000fe4000bf05270 */
[----:B------:R-:W-:Y:S02]  /*0500*/  UISETP.NE.AND UP1, UPT, UR6, URZ, UPT ;  /* 0x0000003f0600728c */ /* 0x000fe4000bf25270 */
[----:B------:R-:W-:Y:S02]  /*0510*/  UP2UR UR47, UPR, URZ, 0x1 ;  /* 0x000000013f2f7883 */ /* 0x000fe40008000000 */
[----:B------:R-:W-:Y:S02]  /*0520*/  UISETP.EQ.OR UP0, UPT, UR46, 0x3, !UP0 ;  /* 0x000000032e00788c */ /* 0x000fe4000c702670 */
[----:B------:R-:W-:Y:S02]  /*0530*/  UIADD3 UR9, UR6, -0x1, URZ ;  /* 0xffffffff06097890 */ /* 0x000fe4000fffe03f */
[----:B------:R-:W-:Y:S01]  /*0540*/  UISETP.EQ.AND UP0, UPT, UR6, URZ, UP0 ;  /* 0x0000003f0600728c */ /* 0x000fe20008702270 */
[----:B-1----:R-:W-:-:S13]  /*0550*/  ISETP.NE.AND P0, PT, R2, RZ, PT ;  /* 0x000000ff0200720c */ /* 0x002fda0003f05270 */
[----:B------:R-:W-:Y:S05]  /*0560*/  @P0 BRA `(.L_x_6) ;  /* 0x0000000000680947 */ /* 0x000fea0003800000 */
[----:B------:R-:W1:Y:S01]  /*0570*/  S2UR UR8, SR_CgaCtaId ;  /* 0x00000000000879c3 */ /* 0x000e620000008800 */
[----:B------:R-:W-:Y:S01]  /*0580*/  UMOV UR4, 0x400 ;  /* 0x0000040000047882 */ /* 0x000fe20000000000 */
[----:B------:R-:W-:Y:S01]  /*0590*/  UMOV UR5, 0x1 ;  /* 0x0000000100057882 */ /* 0x000fe20000000000 */
[----:B------:R-:W-:Y:S01]  /*05a0*/  UMOV UR6, 0x4 ;  /* 0x0000000400067882 */ /* 0x000fe20000000000 */
[----:B------:R-:W-:Y:S01]  /*05b0*/  ELECT P0, URZ, PT ;  /* 0x00000000003f782f */ /* 0x000fe20003800000 */
[----:B------:R-:W-:-:S04]  /*05c0*/  UIADD3 UR6, -UR6, 0x100000, URZ ;  /* 0x0010000006067890 */ /* 0x000fc8000fffe13f */
[----:B------:R-:W-:Y:S02]  /*05d0*/  USHF.L.U32 UR7, UR6, 0xb, URZ ;  /* 0x0000000b06077899 */ /* 0x000fe4000800063f */
[----:B------:R-:W-:Y:S02]  /*05e0*/  USHF.L.U32 UR6, UR6, 0x1, URZ ;  /* 0x0000000106067899 */ /* 0x000fe4000800063f */
[----:B-1----:R-:W-:Y:S02]  /*05f0*/  ULEA UR8, UR8, UR4, 0x18 ;  /* 0x0000000408087291 */ /* 0x002fe4000f8ec03f */
[----:B------:R-:W-:-:S04]  /*0600*/  UIADD3 UR4, -UR5, 0x100000, URZ ;  /* 0x0010000005047890 */ /* 0x000fc8000fffe13f */
[----:B------:R-:W-:Y:S02]  /*0610*/  USHF.L.U32 UR5, UR4, 0xb, URZ ;  /* 0x0000000b04057899 */ /* 0x000fe4000800063f */
[----:B------:R-:W-:Y:S01]  /*0620*/  USHF.L.U32 UR4, UR4, 0x1, URZ ;  /* 0x0000000104047899 */ /* 0x000fe2000800063f */
[----:B------:R-:W1:Y:S11]  /*0630*/  FENCE.VIEW.ASYNC.S ;  /* 0x00000000000073c6 */ /* 0x000e760000000000 */
[----:B-1----:R1:W2:Y:S01]  /*0640*/  SYNCS.EXCH.64 URZ, [UR8], UR4 ;  /* 0x00000004083f75b2 */ /* 0x0022a20008000100 */
[----:B------:R1:W3:Y:S01]  /*0650*/  SYNCS.EXCH.64 URZ, [UR8+0x30], UR6 ;  /* 0x00003006083f75b2 */ /* 0x0002e20008000100 */
[----:B------:R1:W4:Y:S01]  /*0660*/  SYNCS.EXCH.64 URZ, [UR8+0x8], UR4 ;  /* 0x00000804083f75b2 */ /* 0x0003220008000100 */
[----:B------:R1:W1:Y:S01]  /*0670*/  SYNCS.EXCH.64 URZ, [UR8+0x38], UR6 ;  /* 0x00003806083f75b2 */ /* 0x0002620008000100 */
        /* <DEDUP_REMOVED lines=8> */
[----:B------:R-:W-:Y:S01]  /*0700*/  NOP ;  /* 0x0000000000007918 */ /* 0x000fe20000000000 */
.L_x_6:
[----:B------:R-:W5:Y:S01]  /*0710*/  SHFL.IDX PT, R3, R0, RZ, 0x1f ;  /* 0x00001fff00037589 */ /* 0x000f6200000e0000 */
[----:B------:R-:W-:Y:S01]  /*0720*/  NOP ;  /* 0x0000000000007918 */ /* 0x000fe20000000000 */
[----:B-----5:R-:W-:-:S13]  /*0730*/  ISETP.NE.AND P0, PT, R3, RZ, PT ;  /* 0x000000ff0300720c */ /* 0x020fda0003f05270 */
[----:B------:R-:W-:Y:S05]  /*0740*/  @P0 BRA `(.L_x_7) ;  /* 0x0000000000580947 */ /* 0x000fea0003800000 */
[----:B-1----:R-:W1:Y:S01]  /*0750*/  S2UR UR5, SR_CgaCtaId ;  /* 0x00000000000579c3 */ /* 0x002e620000008800 */
[----:B------:R-:W-:Y:S01]  /*0760*/  UMOV UR4, 0x400 ;  /* 0x0000040000047882 */ /* 0x000fe20000000000 */
[----:B------:R-:W-:Y:S01]  /*0770*/  UMOV UR6, 0x20 ;  /* 0x0000002000067882 */ /* 0x000fe20000000000 */
[----:B------:R-:W-:Y:S01]  /*0780*/  UMOV UR7, 0x100 ;  /* 0x0000010000077882 */ /* 0x000fe20000000000 */
[----:B------:R-:W-:Y:S01]  /*0790*/  ELECT P0, URZ, PT ;  /* 0x00000000003f782f */ /* 0x000fe20003800000 */
[----:B-1----:R-:W-:Y:S02]  /*07a0*/  ULEA UR8, UR5, UR4, 0x18 ;  /* 0x0000000405087291 */ /* 0x002fe4000f8ec03f */
[----:B------:R-:W-:-:S04]  /*07b0*/  UIADD3 UR4, -UR6, 0x100000, URZ ;  /* 0x0010000006047890 */ /* 0x000fc8000fffe13f */
[----:B------:R-:W-:Y:S02]  /*07c0*/  USHF.L.U32 UR5, UR4, 0xb, URZ ;  /* 0x0000000b04057899 */ /* 0x000fe4000800063f */
[----:B------:R-:W-:Y:S02]  /*07d0*/  USHF.L.U32 UR4, UR4, 0x1, URZ ;  /* 0x0000000104047899 */ /* 0x000fe4000800063f */
[----:B------:R-:W-:-:S04]  /*07e0*/  UIADD3 UR6, -UR7, 0x100000, URZ ;  /* 0x0010000007067890 */ /* 0x000fc8000fffe13f */
[----:B------:R-:W-:Y:S02]  /*07f0*/  USHF.L.U32 UR7, UR6, 0xb, URZ ;  /* 0x0000000b06077899 */ /* 0x000fe4000800063f */
[----:B------:R-:W-:Y:S01]  /*0800*/  USHF.L.U32 UR6, UR6, 0x1, URZ ;  /* 0x0000000106067899 */ /* 0x000fe2000800063f */
[----:B------:R-:W1:Y:S03]  /*0810*/  FENCE.VIEW.ASYNC.S ;  /* 0x00000000000073c6 */ /* 0x000e660000000000 */
[----:B-1----:R1:W1:Y:S08]  /*0820*/  SYNCS.EXCH.64 URZ, [UR8+0x60], UR4 ;  /* 0x00006004083f75b2 */ /* 0x0022700008000100 */
        /* <DEDUP_REMOVED lines=8> */
.L_x_7:
[----:B-1----:R-:W1:Y:S01]  /*08b0*/  S2UR UR8, SR_CTAID.X ;  /* 0x00000000000879c3 */ /* 0x002e620000002500 */
[----:B------:R-:W5:Y:S01]  /*08c0*/  SHFL.IDX PT, R0, R0, RZ, 0x1f ;  /* 0x00001fff00007589 */ /* 0x000f6200000e0000 */
[----:B------:R-:W-:Y:S02]  /*08d0*/  SHF.R.S32.HI R3, RZ, 0x1f, R18 ;  /* 0x0000001fff037819 */ /* 0x000fe40000011412 */
[----:B------:R-:W-:Y:S02]  /*08e0*/  ELECT P0, URZ, PT ;  /* 0x00000000003f782f */ /* 0x000fe40003800000 */
[----:B------:R-:W-:Y:S01]  /*08f0*/  SHF.R.S32.HI R9, RZ, 0x1f, R2 ;  /* 0x0000001fff097819 */ /* 0x000fe20000011402 */
[----:B------:R-:W2:Y:S01]  /*0900*/  S2R R6, SR_CTAID.Y ;  /* 0x0000000000067919 */ /* 0x000ea20000002600 */
[----:B------:R-:W-:Y:S01]  /*0910*/  LEA.HI R3, R3, R18, RZ, 0x7 ;  /* 0x0000001203037211 */ /* 0x000fe200078f38ff */
[----:B------:R-:W-:Y:S01]  /*0920*/  ULDC UR4, c[0x0][0x150] ;  /* 0x0000540000047ab9 */ /* 0x000fe20000000800 */
[----:B------:R-:W-:Y:S01]  /*0930*/  LEA.HI R9, R9, R2, RZ, 0x2 ;  /* 0x0000000209097211 */ /* 0x000fe200078f10ff */
[----:B------:R-:W3:Y:S01]  /*0940*/  LDC R11, c[0x0][0x148] ;  /* 0x00005200ff0b7b82 */ /* 0x000ee20000000800 */
[----:B------:R-:W-:Y:S01]  /*0950*/  LOP3.LUT R3, R3, 0xffffff80, RZ, 0xc0, !PT ;  /* 0xffffff8003037812 */ /* 0x000fe200078ec0ff */
[----:B------:R-:W-:Y:S01]  /*0960*/  NOP ;  /* 0x0000000000007918 */ /* 0x000fe20000000000 */
[----:B------:R-:W-:Y:S01]  /*0970*/  LOP3.LUT R9, R9, 0x3ffffffc, RZ, 0xc0, !PT ;  /* 0x3ffffffc09097812 */ /* 0x000fe200078ec0ff */
[----:B------:R-:W-:Y:S01]  /*0980*/  USEL UR45, URZ, 0x1, !UP0 ;  /* 0x000000013f2d7887 */ /* 0x000fe2000c000000 */
[----:B------:R-:W-:-:S02]  /*0990*/  IADD3 R3, -R3, R18, RZ ;  /* 0x0000001203037210 */ /* 0x000fc40007ffe1ff */
[----:B------:R-:W-:Y:S02]  /*09a0*/  IADD3 R2, R2, -R9, RZ ;  /* 0x8000000902027210 */ /* 0x000fe40007ffe0ff */
[----:B------:R-:W-:-:S04]  /*09b0*/  SHF.R.S32.HI R4, RZ, 0x1f, R3 ;  /* 0x0000001fff047819 */ /* 0x000fc80000011403 */
[----:B------:R-:W-:Y:S02]  /*09c0*/  LEA.HI R4, R4, R3, RZ, 0x3 ;  /* 0x0000000304047211 */ /* 0x000fe400078f18ff */
[----:B-1----:R-:W-:Y:S02]  /*09d0*/  I2FP.F32.U32 R8, UR8 ;  /* 0x0000000800087c45 */ /* 0x002fe40008201000 */
[----:B-----5:R-:W-:Y:S02]  /*09e0*/  ISETP.NE.OR P0, PT, R0, RZ, !P0 ;  /* 0x000000ff0000720c */ /* 0x020fe40004705670 */
[--C-:B------:R-:W-:Y:S01]  /*09f0*/  SHF.R.S32.HI R0, RZ, 0x3, R4.reuse ;  /* 0x00000003ff007819 */ /* 0x100fe20000011404 */
[----:B------:R-:W-:Y:S01]  /*0a00*/  FMUL R8, R8, UR4 ;  /* 0x0000000408087c20 */ /* 0x000fe20008400000 */
[----:B------:R-:W-:Y:S01]  /*0a10*/  SHF.R.S32.HI R5, RZ, 0x1f, R4 ;  /* 0x0000001fff057819 */ /* 0x000fe20000011404 */
[----:B------:R-:W-:Y:S01]  /*0a20*/  ULDC UR4, c[0x0][0x154] ;  /* 0x0000550000047ab9 */ /* 0x000fe20000000800 */
[----:B------:R-:W1:Y:S02]  /*0a30*/  LDC R4, c[0x0][0x144] ;  /* 0x00005100ff047b82 */ /* 0x000e640000000800 */
[----:B------:R-:W-:Y:S01]  /*0a40*/  LEA.HI R5, R5, R0, RZ, 0x2 ;  /* 0x0000000005057211 */ /* 0x000fe200078f10ff */
[----:B------:R-:W5:Y:S03]  /*0a50*/  F2I.U32.TRUNC.NTZ R8, R8 ;  /* 0x0000000800087305 */ /* 0x000f66000020f000 */
[----:B------:R-:W-:Y:S01]  /*0a60*/  LOP3.LUT R5, R5, 0xfffffffc, RZ, 0xc0, !PT ;  /* 0xfffffffc05057812 */ /* 0x000fe200078ec0ff */
[----:B------:R-:W-:Y:S01]  /*0a70*/  VOTEU.ALL UP2, P0 ;  /* 0x00000000003f7886 */ /* 0x000fe20000040000 */
[----:B------:R-:W-:-:S02]  /*0a80*/  VOTEU.ALL UP3, P0 ;  /* 0x00000000003f7886 */ /* 0x000fc40000060000 */
[----:B------:R-:W-:Y:S02]  /*0a90*/  IADD3 R5, R0, -R5, RZ ;  /* 0x8000000500057210 */ /* 0x000fe40007ffe0ff */
[----:B------:R-:W4:Y:S01]  /*0aa0*/  @!UP2 S2UR UR7, SR_CgaCtaId ;  /* 0x000000000007a9c3 */ /* 0x000f220000008800 */
[----:B------:R-:W-:Y:S01]  /*0ab0*/  @!UP2 UMOV UR6, 0x400 ;  /* 0x000004000006a882 */ /* 0x000fe20000000000 */
[----:B------:R-:W-:Y:S02]  /*0ac0*/  LEA R2, R2, R5, 0x2 ;  /* 0x0000000502027211 */ /* 0x000fe400078e10ff */
[----:B--2---:R-:W-:Y:S02]  /*0ad0*/  I2FP.F32.U32 R5, R6 ;  /* 0x0000000600057245 */ /* 0x004fe40000201000 */
[----:B------:R-:W-:Y:S02]  /*0ae0*/  LEA.HI R0, R2, R2, RZ, 0x1 ;  /* 0x0000000202007211 */ /* 0x000fe400078f08ff */
[----:B-----5:R-:W-:Y:S01]  /*0af0*/  IADD3 R9, -R8, RZ, RZ ;  /* 0x000000ff08097210 */ /* 0x020fe20007ffe1ff */
[----:B------:R-:W-:Y:S01]  /*0b00*/  FMUL R8, R5, UR4 ;  /* 0x0000000405087c20 */ /* 0x000fe20008400000 */
[----:B------:R-:W-:Y:S01]  /*0b10*/  LOP3.LUT R5, R0, 0xfffffffe, RZ, 0xc0, !PT ;  /* 0xfffffffe00057812 */ /* 0x000fe200078ec0ff */
[----:B------:R-:W-:-:S02]  /*0b20*/  UMOV UR4, 0x20 ;  /* 0x0000002000047882 */ /* 0x000fc40000000000 */
[----:B-1----:R-:W-:Y:S01]  /*0b30*/  IMAD R0, R4, R9, UR8 ;  /* 0x0000000804007e24 */ /* 0x002fe2000f8e0209 */
[----:B------:R-:W-:Y:S01]  /*0b40*/  IADD3 R5, R2, -R5, RZ ;  /* 0x8000000502057210 */ /* 0x000fe20007ffe0ff */
[----:B------:R-:W1:Y:S01]  /*0b50*/  F2I.U32.TRUNC.NTZ R8, R8 ;  /* 0x0000000800087305 */ /* 0x000e62000020f000 */
[----:B------:R-:W2:Y:S01]  /*0b60*/  LDC R4, c[0x0][0x140] ;  /* 0x00005000ff047b82 */ /* 0x000ea20000000800 */
[----:B------:R-:W-:-:S04]  /*0b70*/  @!UP2 UIADD3 UR4, -UR4, 0x100000, URZ ;  /* 0x001000000404a890 */ /* 0x000fc8000fffe13f */
[----:B------:R-:W-:Y:S02]  /*0b80*/  @!UP2 USHF.L.U32 UR5, UR4, 0xb, URZ ;  /* 0x0000000b0405a899 */ /* 0x000fe4000800063f */
[----:B------:R-:W-:Y:S01]  /*0b90*/  @!UP2 USHF.L.U32 UR4, UR4, 0x1, URZ ;  /* 0x000000010404a899 */ /* 0x000fe2000800063f */
[----:B------:R-:W-:Y:S02]  /*0ba0*/  ISETP.NE.AND P2, PT, R5, R0, PT ;  /* 0x000000000500720c */ /* 0x000fe40003f45270 */
[----:B------:R-:W-:-:S04]  /*0bb0*/  SHF.L.U32 R5, R2, 0x2, RZ ;  /* 0x0000000202057819 */ /* 0x000fc800000006ff */
[----:B------:R-:W-:Y:S01]  /*0bc0*/  LOP3.LUT R10, R2, 0xc, R5, 0x78, !PT ;  /* 0x0000000c020a7812 */ /* 0x000fe200078e7805 */
[----:B----4-:R-:W-:Y:S01]  /*0bd0*/  @!UP2 ULEA UR6, UR7, UR6, 0x18 ;  /* 0x000000060706a291 */ /* 0x010fe2000f8ec03f */
[----:B------:R-:W-:Y:S01]  /*0be0*/  VOTEU.ALL UP2, P0 ;  /* 0x00000000003f7886 */ /* 0x000fe20000040000 */
[----:B------:R-:W-:Y:S02]  /*0bf0*/  LOP3.LUT P0, RZ, R3, 0x7, RZ, 0xc0, !PT ;  /* 0x0000000703ff7812 */ /* 0x000fe4000780c0ff */
[----:B------:R4:W-:Y:S01]  /*0c00*/  STL [R1+0x4a8], R10 ;  /* 0x0004a80a01007387 */ /* 0x0009e20000100800 */
[----:B-1----:R-:W-:Y:S02]  /*0c10*/  IADD3 R12, -R8, RZ, RZ ;  /* 0x000000ff080c7210 */ /* 0x002fe40007ffe1ff */
[C---:B------:R-:W-:Y:S02]  /*0c20*/  @P2 LEA.HI R2, R10.reuse, R10, RZ, 0x1 ;  /* 0x0000000a0a022211 */ /* 0x040fe400078f08ff */
[----:B------:R-:W-:Y:S01]  /*0c30*/  ISETP.LT.U32.AND P0, PT, R10, 0x2, !P0 ;  /* 0x000000020a00780c */ /* 0x000fe20004701070 */
[----:B---3--:R-:W-:Y:S01]  /*0c40*/  IMAD R5, R11, R12, R6 ;  /* 0x0000000c0b057224 */ /* 0x008fe200078e0206 */
[----:B------:R-:W-:Y:S01]  /*0c50*/  @P2 SHF.R.S32.HI R2, RZ, 0x1, R2 ;  /* 0x00000001ff022819 */ /* 0x000fe20000011402 */
[----:B------:R-:W1:Y:S02]  /*0c60*/  FENCE.VIEW.ASYNC.S ;  /* 0x00000000000073c6 */ /* 0x000e640000000000 */
[----:B-1----:R4:W1:Y:S01]  /*0c70*/  @!UP2 SYNCS.EXCH.64 URZ, [UR6+0xa0], UR4 ;  /* 0x0000a004063fa5b2 */ /* 0x0028620008000100 */
[----:B------:R-:W-:Y:S01]  /*0c80*/  SEL R3, RZ, 0x1, !P0 ;  /* 0x00000001ff037807 */ /* 0x000fe20004000000 */
[----:B------:R-:W-:Y:S01]  /*0c90*/  UISETP.EQ.AND UP2, UPT, UR46, 0x2, !UP1 ;  /* 0x000000022e00788c */ /* 0x000fe2000cf42270 */
[----:B------:R-:W-:-:S02]  /*0ca0*/  @P2 ISETP.NE.AND P3, PT, R2, R5, PT ;  /* 0x000000050200220c */ /* 0x000fc40003f65270 */
[----:B------:R-:W-:Y:S01]  /*0cb0*/  MOV R2, 0x1 ;  /* 0x0000000100027802 */ /* 0x000fe20000000f00 */
[----:B------:R-:W-:Y:S01]  /*0cc0*/  USEL UR39, URZ, 0x1, !UP2 ;  /* 0x000000013f277887 */ /* 0x000fe2000d000000 */
[----:B------:R-:W-:Y:S02]  /*0cd0*/  @P2 SEL R2, RZ, 0x1, P3 ;  /* 0x00000001ff022807 */ /* 0x000fe40001800000 */
[----:B--2---:R-:W-:Y:S02]  /*0ce0*/  ISETP.EQ.U32.AND P4, PT, R4, 0x1, PT ;  /* 0x000000010400780c */ /* 0x004fe40003f82070 */
[----:B------:R-:W-:-:S05]  /*0cf0*/  LOP3.LUT R2, R2, R3, RZ, 0xc0, !PT ;  /* 0x0000000302027212 */ /* 0x000fca00078ec0ff */
[----:B------:R4:W-:Y:S01]  /*0d00*/  STL [R1+0x4a4], R2 ;  /* 0x0004a40201007387 */ /* 0x0009e20000100800 */
[----:B------:R4:W2:Y:S01]  /*0d10*/  @!UP3 SYNCS.EXCH.64 URZ, [UR6+0xa8], UR4 ;  /* 0x0000a804063fb5b2 */ /* 0x0008a20008000100 */
[----:B------:R-:W-:Y:S01]  /*0d20*/  UISETP.GE.U32.AND UP3, UPT, UR9, 0x2, UPT ;  /* 0x000000020900788c */ /* 0x000fe2000bf66070 */
[----:B------:R-:W-:-:S03]  /*0d30*/  NOP ;  /* 0x0000000000007918 */ /* 0x000fc60000000000 */
[----:B------:R-:W-:Y:S02]  /*0d40*/  USEL UR39, UR39, 0x2, UP3 ;  /* 0x0000000227277887 */ /* 0x000fe40009800000 */
[----:B------:R-:W-:Y:S01]  /*0d50*/  USEL UR45, UR45, 0x2, UP3 ;  /* 0x000000022d2d7887 */ /* 0x000fe20009800000 */
[----:B-1----:R-:W-:Y:S11]  /*0d60*/  @!P4 BRA `(.L_x_8) ;  /* 0x000000000008c947 */ /* 0x002ff60003800000 */
[----:B--2---:R-:W-:Y:S01]  /*0d70*/  UCGABAR_ARV ;  /* 0x00000000000079c7 */ /* 0x004fe20008000000 */
[----:B------:R-:W-:Y:S05]  /*0d80*/  BRA `(.L_x_9) ;  /* 0x0000000000047947 */ /* 0x000fea0003800000 */
.L_x_8:
[----:B--2---:R-:W-:Y:S01]  /*0d90*/  NOP ;  /* 0x0000000000007918 */ /* 0x004fe20000000000 */
.L_x_9:
[----:B----4-:R-:W1:Y:S01]  /*0da0*/  LDC R2, c[0x0][0x904] ;  /* 0x00024100ff027b82 */ /* 0x010e620000000800 */
[----:B------:R-:W-:Y:S02]  /*0db0*/  MOV R3, RZ ;  /* 0x000000ff00037202 */ /* 0x000fe40000000f00 */
[----:B-1----:R-:W-:Y:S02]  /*0dc0*/  ISETP.NE.AND P2, PT, R2, 0x1, PT ;  /* 0x000000010200780c */ /* 0x002fe40003f45270 */
[----:B------:R-:W-:-:S11]  /*0dd0*/  MOV R2, UR8 ;  /* 0x0000000800027c02 */ /* 0x000fd60008000f00 */
[----:B------:R-:W1:Y:S01]  /*0de0*/  @P2 LDC R5, c[0x0][0x10] ;  /* 0x00000400ff052b82 */ /* 0x000e620000000800 */
[----:B------:R-:W-:Y:S02]  /*0df0*/  @P2 MOV R7, RZ ;  /* 0x000000ff00072202 */ /* 0x000fe40000000f00 */
[----:B------:R-:W-:-:S05]  /*0e00*/  @P2 MOV R13, RZ ;  /* 0x000000ff000d2202 */ /* 0x000fca0000000f00 */
[----:B------:R-:W2:Y:S01]  /*0e10*/  @!P2 LDC R9, c[0x0][0xc] ;  /* 0x00000300ff09ab82 */ /* 0x000ea20000000800 */
[----:B------:R-:W-:Y:S01]  /*0e20*/  ULDC UR4, c[0x0][0xc] ;  /* 0x0000030000047ab9 */ /* 0x000fe20000000800 */
[----:B------:R-:W-:Y:S01]  /*0e30*/  ULDC UR5, c[0x0][0x10] ;  /* 0x0000040000057ab9 */ /* 0x000fe20000000800 */
[----:B------:R-:W-:Y:S01]  /*0e40*/  ULDC UR6, c[0x0][0x14] ;  /* 0x0000050000067ab9 */ /* 0x000fe20000000800 */
[----:B------:R-:W-:-:S04]  /*0e50*/  UIMAD.WIDE.U32 UR4, UR4, UR5, URZ ;  /* 0x00000005040472a5 */ /* 0x000fc8000f8e003f */
[----:B------:R-:W-:Y:S02]  /*0e60*/  UIMAD.WIDE.U32 UR54, UR4, UR6, URZ ;  /* 0x00000006043672a5 */ /* 0x000fe4000f8e003f */
[----:B------:R-:W-:-:S04]  /*0e70*/  UIMAD UR38, UR5, UR6, URZ ;  /* 0x00000006052672a4 */ /* 0x000fc8000f8e023f */
[----:B------:R-:W-:Y:S01]  /*0e80*/  UIADD3 UR38, UR55, UR38, URZ ;  /* 0x0000002637267290 */ /* 0x000fe2000fffe03f */
[----:B-1----:R-:W-:-:S03]  /*0e90*/  @P2 IMAD.WIDE.U32 R4, R5, UR8, R6 ;  /* 0x0000000805042c25 */ /* 0x002fc6000f8e0006 */
[----:B------:R-:W-:Y:S02]  /*0ea0*/  @P2 MOV R19, R4 ;  /* 0x0000000400132202 */ /* 0x000fe40000000f00 */
[----:B------:R-:W-:Y:S01]  /*0eb0*/  @P2 IADD3 R21, R5, R13, RZ ;  /* 0x0000000d05152210 */ /* 0x000fe20007ffe0ff */
[----:B--2---:R-:W-:-:S03]  /*0ec0*/  @!P2 IMAD.WIDE.U32 R2, R6, R9, R2 ;  /* 0x000000090602a225 */ /* 0x004fc600078e0002 */
[----:B------:R-:W-:Y:S02]  /*0ed0*/  @!P2 MOV R19, R2 ;  /* 0x000000020013a202 */ /* 0x000fe40000000f00 */
[----:B------:R-:W-:-:S03]  /*0ee0*/  @!P2 MOV R21, R3 ;  /* 0x000000030015a202 */ /* 0x000fc60000000f00 */
[----:B------:R1:W-:Y:S04]  /*0ef0*/  STL [R1+0x4ac], R19 ;  /* 0x0004ac1301007387 */ /* 0x0003e80000100800 */
[----:B------:R1:W-:Y:S01]  /*0f00*/  STL [R1+0x4b0], R21 ;  /* 0x0004b01501007387 */ /* 0x0003e20000100800 */
[----:B------:R-:W-:Y:S05]  /*0f10*/  @!P4 BRA `(.L_x_10) ;  /* 0x00000000000cc947 */ /* 0x000fea0003800000 */
[----:B------:R-:W-:Y:S01]  /*0f20*/  UCGABAR_WAIT ;  /* 0x0000000000007dc7 */ /* 0x000fe20008000000 */
[----:B------:R-:W-:Y:S01]  /*0f30*/  CCTL.IVALL ;  /* 0x00000000ff00798f */ /* 0x000fe20002000000 */
[----:B------:R-:W-:Y:S05]  /*0f40*/  BRA `(.L_x_11) ;  /* 0x0000000000047947 */ /* 0x000fea0003800000 */
.L_x_10:
[----:B------:R-:W-:Y:S06]  /*0f50*/  BAR.SYNC.DEFER_BLOCKING 0x0 ;  /* 0x0000000000007b1d */ /* 0x000fec0000010000 */
.L_x_11:
[----:B------:R-:W-:Y:S01]  /*0f60*/  PLOP3.LUT P0, PT, PT, PT, UP1, 0x80, 0x0 ;  /* 0x000000000000781c */ /* 0x000fe20003f0f018 */
[----:B------:R-:W2:-:S12]  /*0f70*/  S2UR UR37, SR_CgaCtaId ;  /* 0x00000000002579c3 */ /* 0x000e980000008800 */
[----:B------:R-:W-:Y:S05]  /*0f80*/  @!P0 BRA `(.L_x_12) ;  /* 0x0000034400f08947 */ /* 0x000fea0003800000 */
[----:B------:R-:W-:-:S06]  /*0f90*/  UISETP.GT.U32.AND UP0, UPT, UR9, 0x1, UPT ;  /* 0x000000010900788c */ /* 0x000fcc000bf04070 */
[----:B------:R-:W-:-:S13]  /*0fa0*/  PLOP3.LUT P0, PT, PT, PT, UP0, 0x80, 0x0 ;  /* 0x000000000000781c */ /* 0x000fda0003f0f008 */
[----:B--2---:R-:W-:Y:S05]  /*0fb0*/  @P0 EXIT ;  /* 0x000000000000094d */ /* 0x004fea0003800000 */
[----:B------:R-:W-:Y:S01]  /*0fc0*/  PRMT R2, RZ, 0x7610, R2 ;  /* 0x00007610ff027816 */ /* 0x000fe20000000002 */
[----:B------:R-:W-:Y:S01]  /*0fd0*/  ULDC.64 UR4, c[0x0][0x8f8] ;  /* 0x00023e0000047ab9 */ /* 0x000fe20000000a00 */
[----:B------:R-:W-:Y:S01]  /*0fe0*/  UMOV UR41, 0xffffffff ;  /* 0xffffffff00297882 */ /* 0x000fe20000000000 */
[----:B------:R-:W-:Y:S01]  /*0ff0*/  ISETP.GE.U32.AND P0, PT, R19, UR4, PT ;  /* 0x0000000413007c0c */ /* 0x000fe2000bf06070 */
[----:B------:R-:W-:Y:S01]  /*1000*/  UMOV UR43, 0xffffffff ;  /* 0xffffffff002b7882 */ /* 0x000fe20000000000 */
[----:B------:R2:W-:Y:S01]  /*1010*/  STL.S16 [R1+0x4b8], R2 ;  /* 0x0004b80201007387 */ /* 0x0005e20000100600 */
[----:B------:R-:W-:Y:S02]  /*1020*/  MOV R5, 0xffffffff ;  /* 0xffffffff00057802 */ /* 0x000fe40000000f00 */
[----:B------:R-:W-:Y:S02]  /*1030*/  ISETP.GE.U32.AND.EX P0, PT, R21, UR5, PT, P0 ;  /* 0x0000000515007c0c */ /* 0x000fe4000bf06100 */
[----:B------:R-:W-:-:S11]  /*1040*/  PRMT R4, RZ, 0x7610, R4 ;  /* 0x00007610ff047816 */ /* 0x000fd60000000004 */
[----:B--2---:R-:W-:Y:S05]  /*1050*/  @P0 BRA `(.L_x_13) ;  /* 0x0000000400340947 */ /* 0x004fea0003800000 */
[----:B------:R-:W2:Y:S01]  /*1060*/  LDC.64 R14, c[0x0][0x8d0] ;  /* 0x00023400ff0e7b82 */ /* 0x000ea20000000a00 */
[----:B------:R-:W-:Y:S02]  /*1070*/  MOV R2, R19 ;  /* 0x0000001300027202 */ /* 0x000fe40000000f00 */
[----:B------:R-:W-:-:S05]  /*1080*/  MOV R3, R21 ;  /* 0x0000001500037202 */ /* 0x000fca0000000f00 */
[----:B------:R-:W3:Y:S08]  /*1090*/  LDC R10, c[0x0][0x8d8] ;  /* 0x00023600ff0a7b82 */ /* 0x000ef00000000800 */
[----:B------:R-:W4:Y:S01]  /*10a0*/  LDC.64 R16, c[0x0][0x8c8] ;  /* 0x00023200ff107b82 */ /* 0x000f220000000a00 */
[----:B--2---:R-:W-:-:S04]  /*10b0*/  ISETP.NE.U32.AND P0, PT, R14, RZ, PT ;  /* 0x000000ff0e00720c */ /* 0x004fc80003f05070 */
[----:B------:R-:W-:-:S13]  /*10c0*/  ISETP.NE.AND.EX P0, PT, R15, RZ, PT, P0 ;  /* 0x000000ff0f00720c */ /* 0x000fda0003f05300 */
[----:B---34-:R-:W-:Y:S05]  /*10d0*/  @!P0 BRA `(.L_x_14) ;  /* 0x0000000000288947 */ /* 0x018fea0003800000 */
[----:B------:R-:W2:Y:S02]  /*10e0*/  LDC R9, c[0x0][0x8dc] ;  /* 0x00023700ff097b82 */ /* 0x000ea40000000800 */
[----:B--2---:R-:W-:-:S04]  /*10f0*/  IADD3 R9, P0, R19, R9, RZ ;  /* 0x0000000913097210 */ /* 0x004fc80007f1e0ff */
[----:B------:R-:W-:-:S05]  /*1100*/  IADD3.X R13, RZ, R21, RZ, P0, !PT ;  /* 0x00000015ff0d7210 */ /* 0x000fca00007fe4ff */
[----:B------:R-:W-:-:S04]  /*1110*/  IMAD.WIDE.U32 R2, R13, R14, RZ ;  /* 0x0000000e0d027225 */ /* 0x000fc800078e00ff */
[----:B------:R-:W-:-:S04]  /*1120*/  IMAD.WIDE.U32 R4, P0, R9, R15, R2 ;  /* 0x0000000f09047225 */ /* 0x000fc80007800002 */
[----:B------:R-:W-:Y:S01]  /*1130*/  IMAD.WIDE.U32 R2, R9, R14, RZ ;  /* 0x0000000e09027225 */ /* 0x000fe200078e00ff */
[----:B------:R-:W-:Y:S02]  /*1140*/  IADD3.X R9, RZ, RZ, RZ, P0, !PT ;  /* 0x000000ffff097210 */ /* 0x000fe400007fe4ff */
[----:B------:R-:W-:Y:S02]  /*1150*/  MOV R8, R5 ;  /* 0x0000000500087202 */ /* 0x000fe40000000f00 */
[----:B------:R-:W-:-:S05]  /*1160*/  IADD3 RZ, P0, R3, R4, RZ ;  /* 0x0000000403ff7210 */ /* 0x000fca0007f1e0ff */
[----:B------:R-:W-:-:S08]  /*1170*/  IMAD.WIDE.U32.X R2, R13, R15, R8, P0 ;  /* 0x0000000f0d027225 */ /* 0x000fd000000e0408 */
.L_x_14:
[-CC-:B------:R-:W-:Y:S01]  /*1180*/  SHF.R.U64 R24, R2, R10.reuse, R3.reuse ;  /* 0x0000000a02187219 */ /* 0x180fe20000001203 */
[----:B------:R-:W2:Y:S01]  /*1190*/  LDC.64 R22, c[0x0][0x8e8] ;  /* 0x00023a00ff167b82 */ /* 0x000ea20000000a00 */
[----:B------:R-:W-:Y:S01]  /*11a0*/  SHF.R.U32.HI R2, RZ, R10, R3 ;  /* 0x0000000aff027219 */ /* 0x000fe20000011603 */
[----:B------:R-:W-:Y:S01]  /*11b0*/  IMAD R11, R11, R12, R6 ;  /* 0x0000000c0b0b7224 */ /* 0x000fe200078e0206 */
[----:B------:R-:W-:-:S04]  /*11c0*/  IADD3 R5, P0, RZ, -R24, RZ ;  /* 0x80000018ff057210 */ /* 0x000fc80007f1e0ff */
[----:B------:R-:W-:Y:S01]  /*11d0*/  IADD3.X R3, RZ, ~R2, RZ, P0, !PT ;  /* 0x80000002ff037210 */ /* 0x000fe200007fe4ff */
[----:B------:R-:W3:Y:S01]  /*11e0*/  LDC R8, c[0x0][0x8c0] ;  /* 0x00023000ff087b82 */ /* 0x000ee20000000800 */
[----:B------:R-:W-:-:S03]  /*11f0*/  MOV R2, R19 ;  /* 0x0000001300027202 */ /* 0x000fc60000000f00 */
[-C--:B------:R-:W-:Y:S01]  /*1200*/  IMAD R4, R3, R16.reuse, RZ ;  /* 0x0000001003047224 */ /* 0x080fe200078e02ff */
[----:B------:R-:W-:Y:S02]  /*1210*/  MOV R3, R21 ;  /* 0x0000001500037202 */ /* 0x000fe40000000f00 */
[----:B-1----:R-:W-:Y:S01]  /*1220*/  MOV R21, 0x1 ;  /* 0x0000000100157802 */ /* 0x002fe20000000f00 */
[----:B------:R-:W1:Y:S01]  /*1230*/  LDC R14, c[0x0][0x8b0] ;  /* 0x00022c00ff0e7b82 */ /* 0x000e620000000800 */
[----:B------:R-:W-:-:S04]  /*1240*/  IMAD.WIDE.U32 R2, R5, R16, R2 ;  /* 0x0000001005027225 */ /* 0x000fc800078e0002 */
[----:B------:R-:W-:-:S03]  /*1250*/  IMAD R5, R5, R17, R4 ;  /* 0x0000001105057224 */ /* 0x000fc600078e0204 */
[----:B------:R-:W4:Y:S01]  /*1260*/  LDC R20, c[0x0][0x900] ;  /* 0x00024000ff147b82 */ /* 0x000f220000000800 */
[----:B--2---:R-:W-:Y:S02]  /*1270*/  ISETP.NE.U32.AND P0, PT, R22, RZ, PT ;  /* 0x000000ff1600720c */ /* 0x004fe40003f05070 */
[----:B------:R-:W-:Y:S02]  /*1280*/  IADD3 R3, R3, R5, RZ ;  /* 0x0000000503037210 */ /* 0x000fe40007ffe0ff */
[----:B------:R-:W-:Y:S02]  /*1290*/  ISETP.NE.AND.EX P0, PT, R23, RZ, PT, P0 ;  /* 0x000000ff1700720c */ /* 0x000fe40003f05300 */
[----:B------:R-:W-:Y:S01]  /*12a0*/  MOV R5, 0xffffffff ;  /* 0xffffffff00057802 */ /* 0x000fe20000000f00 */
[----:B------:R-:W2:Y:S01]  /*12b0*/  LDC R13, c[0x0][0x8a8] ;  /* 0x00022a00ff0d7b82 */ /* 0x000ea20000000800 */
[-CC-:B---3--:R-:W-:Y:S02]  /*12c0*/  SHF.R.U64 R10, R2, R8.reuse, R3.reuse ;  /* 0x00000008020a7219 */ /* 0x188fe40000001203 */
[----:B------:R-:W-:-:S05]  /*12d0*/  SHF.R.U32.HI R3, RZ, R8, R3 ;  /* 0x00000008ff037219 */ /* 0x000fca0000011603 */
[----:B------:R-:W3:Y:S01]  /*12e0*/  LDC R15, c[0x0][0x8f0] ;  /* 0x00023c00ff0f7b82 */ /* 0x000ee20000000800 */
[-CC-:B-1----:R-:W-:Y:S02]  /*12f0*/  SHF.R.U64 R19, R10, R14.reuse, R3.reuse ;  /* 0x0000000e0a137219 */ /* 0x182fe40000001203 */
[----:B------:R-:W-:-:S05]  /*1300*/  SHF.R.U32.HI R3, RZ, R14, R3 ;  /* 0x0000000eff037219 */ /* 0x000fca0000011603 */
[----:B------:R-:W1:Y:S01]  /*1310*/  LDC R17, c[0x0][0x8e0] ;  /* 0x00023800ff117b82 */ /* 0x000e620000000800 */
[-C--:B----4-:R-:W-:Y:S02]  /*1320*/  SHF.L.U32 R2, R5, R20.reuse, RZ ;  /* 0x0000001405027219 */ /* 0x090fe400000006ff */
[--C-:B------:R-:W-:Y:S02]  /*1330*/  SHF.R.U64 R12, R19, R20, R3.reuse ;  /* 0x00000014130c7219 */ /* 0x100fe40000001203 */
[----:B------:R-:W-:Y:S02]  /*1340*/  LOP3.LUT R8, RZ, R2, RZ, 0x33, !PT ;  /* 0x00000002ff087212 */ /* 0x000fe400078e33ff */
[----:B------:R-:W-:Y:S01]  /*1350*/  SHF.R.U32.HI R3, RZ, R20, R3 ;  /* 0x00000014ff037219 */ /* 0x000fe20000011603 */
[----:B------:R-:W4:Y:S01]  /*1360*/  LDC R16, c[0x0][0x8b8] ;  /* 0x00022e00ff107b82 */ /* 0x000f220000000800 */
[----:B------:R-:W-:Y:S01]  /*1370*/  MOV R2, R12 ;  /* 0x0000000c00027202 */ /* 0x000fe20000000f00 */
[----:B------:R-:W-:Y:S06]  /*1380*/  @!P0 BRA `(.L_x_15) ;  /* 0x0000000000288947 */ /* 0x000fec0003800000 */
[----:B------:R-:W5:Y:S02]  /*1390*/  LDC R7, c[0x0][0x8f4] ;  /* 0x00023d00ff077b82 */ /* 0x000f640000000800 */
[----:B-----5:R-:W-:-:S04]  /*13a0*/  IADD3 R7, P0, R12, R7, RZ ;  /* 0x000000070c077210 */ /* 0x020fc80007f1e0ff */
        /* <DEDUP_REMOVED lines=8> */
.L_x_15:
[----:B---3--:R-:W-:Y:S02]  /*1430*/  SHF.R.U64 R4, R2, R15, R3 ;  /* 0x0000000f02047219 */ /* 0x008fe40000001203 */
[----:B------:R-:W-:Y:S02]  /*1440*/  SHF.L.U32 R2, R21, R20, RZ ;  /* 0x0000001415027219 */ /* 0x000fe400000006ff */
[----:B------:R-:W-:Y:S02]  /*1450*/  LOP3.LUT R3, R19, R8, RZ, 0xc0, !PT ;  /* 0x0000000813037212 */ /* 0x000fe400078ec0ff */
[----:B--2---:R-:W-:Y:S02]  /*1460*/  IADD3 R5, R13, -0x1, RZ ;  /* 0xffffffff0d057810 */ /* 0x004fe40007ffe0ff */
[----:B------:R-:W-:Y:S01]  /*1470*/  IADD3 R6, -R4, RZ, RZ ;  /* 0x000000ff04067210 */ /* 0x000fe20007ffe1ff */
[----:B------:R-:W-:Y:S01]  /*1480*/  IMAD R3, R2, R4, R3 ;  /* 0x0000000402037224 */ /* 0x000fe200078e0203 */
[----:B------:R-:W-:-:S02]  /*1490*/  SEL R0, R0, R11, !P2 ;  /* 0x0000000b00007207 */ /* 0x000fc40005000000 */
[----:B------:R-:W-:Y:S01]  /*14a0*/  LOP3.LUT R5, R10, R5, RZ, 0xc0, !PT ;  /* 0x000000050a057212 */ /* 0x000fe200078ec0ff */
[----:B-1----:R-:W-:Y:S01]  /*14b0*/  IMAD R2, R6, R17, R12 ;  /* 0x0000001106027224 */ /* 0x002fe200078e020c */
[----:B------:R-:W-:Y:S01]  /*14c0*/  R2UR UR43, R24 ;  /* 0x00000000182b72ca */ /* 0x000fe200000e0000 */
[----:B----4-:R-:W-:Y:S01]  /*14d0*/  IMAD R0, R3, R16, R0 ;  /* 0x0000001003007224 */ /* 0x010fe200078e0200 */
[----:B------:R-:W-:Y:S01]  /*14e0*/  MOV R4, 0x1 ;  /* 0x0000000100047802 */ /* 0x000fe20000000f00 */
[----:B------:R-:W-:-:S05]  /*14f0*/  IMAD R5, R2, R13, R5 ;  /* 0x0000000d02057224 */ /* 0x000fca00078e0205 */
[----:B------:R-:W-:Y:S02]  /*1500*/  SEL R2, R5, R0, !P2 ;  /* 0x0000000005027207 */ /* 0x000fe40005000000 */
[----:B------:R-:W-:Y:S02]  /*1510*/  SEL R5, R0, R5, !P2 ;  /* 0x0000000500057207 */ /* 0x000fe40005000000 */
[----:B------:R-:W-:-:S15]  /*1520*/  R2UR UR41, R2 ;  /* 0x00000000022972ca */ /* 0x000fde00000e0000 */
.L_x_13:
[----:B------:R-:W-:-:S08]  /*1530*/  NOP ;  /* 0x0000000000007918 */ /* 0x000fd00000000000 */
[----:B------:R-:W2:Y:S02]  /*1540*/  USETMAXREG.TRY_ALLOC.CTAPOOL UP0, 0xf0 ;  /* 0x000000f0000079c8 */ /* 0x000ea40008000600 */
[----:B--2---:R-:W-:-:S13]  /*1550*/  PLOP3.LUT P0, PT, PT, PT, UP0, 0x80, 0x0 ;  /* 0x000000000000781c */ /* 0x004fda0003f0f008 */
[----:B------:R-:W-:Y:S05]  /*1560*/  @!P0 BRA `(.L_x_13) ;  /* 0xfffffffc00f08947 */ /* 0x000fea000383ffff */
[----:B------:R-:W-:Y:S02]  /*1570*/  ULDC.64 UR4, c[0x0][0x590] ;  /* 0x0001640000047ab9 */ /* 0x000fe40000000a00 */
[----:B------:R-:W-:-:S04]  /*1580*/  ISETP.NE.U32.AND P0, PT, RZ, UR4, PT ;  /* 0x00000004ff007c0c */ /* 0x000fc8000bf05070 */
[----:B------:R-:W-:-:S13]  /*1590*/  ISETP.NE.AND.EX P0, PT, RZ, UR5, PT, P0 ;  /* 0x00000005ff007c0c */ /* 0x000fda000bf05300 */
[----:B------:R-:W-:Y:S05]  /*15a0*/  @P0 BRA `(.L_x_16) ;  /* 0x0000000000340947 */ /* 0x000fea0003800000 */
[----:B------:R-:W-:Y:S02]  /*15b0*/  ULDC.64 UR4, c[0x0][0x588] ;  /* 0x0001620000047ab9 */ /* 0x000fe40000000a00 */
[----:B------:R-:W-:-:S04]  /*15c0*/  ISETP.NE.U32.AND P0, PT, RZ, UR4, PT ;  /* 0x00000004ff007c0c */ /* 0x000fc8000bf05070 */
[----:B------:R-:W-:-:S13]  /*15d0*/  ISETP.NE.AND.EX P0, PT, RZ, UR5, PT, P0 ;  /* 0x00000005ff007c0c */ /* 0x000fda000bf05300 */
[----:B------:R-:W-:Y:S05]  /*15e0*/  @!P0 BRA `(.L_x_17) ;  /* 0x0000000000148947 */ /* 0x000fea0003800000 */
[----:B------:R-:W2:Y:S02]  /*15f0*/  LDC.64 R2, c[0x0][0x588] ;  /* 0x00016200ff027b82 */ /* 0x000ea40000000a00 */
[----:B--2---:R2:W5:Y:S01]  /*1600*/  LDG.E R2, desc[UR56][R2.64] ;  /* 0x0000003802027981 */ /* 0x004562000c1e1900 */
[----:B------:R-:W-:-:S05]  /*1610*/  MOV R0, 0x1 ;  /* 0x0000000100007802 */ /* 0x000fca0000000f00 */
[----:B------:R2:W-:Y:S01]  /*1620*/  STL.S16 [R1+0x4b8], R0 ;  /* 0x0004b80001007387 */ /* 0x0005e20000100600 */
[----:B------:R-:W-:Y:S05]  /*1630*/  BRA `(.L_x_16) ;  /* 0x0000000000107947 */ /* 0x000fea0003800000 */
.L_x_17:
[----:B------:R-:W-:Y:S01]  /*1640*/  MOV R0, 0x1 ;  /* 0x0000000100007802 */ /* 0x000fe20000000f00 */
[----:B------:R-:W-:Y:S02]  /*1650*/  ULDC UR4, c[0x0][0x580] ;  /* 0x0001600000047ab9 */ /* 0x000fe40000000800 */
[----:B------:R-:W-:Y:S02]  /*1660*/  MOV R2, UR4 ;  /* 0x0000000400027c02 */ /* 0x000fe40008000f00 */
[----:B------:R3:W-:Y:S05]  /*1670*/  STL.S16 [R1+0x4b8], R0 ;  /* 0x0004b80001007387 */ /* 0x0007ea0000100600 */
.L_x_16:
        /* <DEDUP_REMOVED lines=8> */
[----:B------:R-:W4:Y:S02]  /*1700*/  LDC.64 R16, c[0x0][0x5a8] ;  /* 0x00016a00ff107b82 */ /* 0x000f240000000a00 */
[----:B----4-:R4:W5:Y:S01]  /*1710*/  LDG.E R16, desc[UR56][R16.64] ;  /* 0x0000003810107981 */ /* 0x010962000c1e1900 */
[----:B------:R-:W-:Y:S05]  /*1720*/  BRA `(.L_x_18) ;  /* 0x0000000000087947 */ /* 0x000fea0003800000 */
.L_x_19:
[----:B------:R-:W-:Y:S02]  /*1730*/  ULDC UR4, c[0x0][0x5a0] ;  /* 0x0001680000047ab9 */ /* 0x000fe40000000800 */
[----:B------:R-:W-:-:S07]  /*1740*/  MOV R16, UR4 ;  /* 0x0000000400107c02 */ /* 0x000fce0008000f00 */
.L_x_18:
[----:B------:R-:W-:-:S13]  /*1750*/  LOP3.LUT P0, RZ, R4, 0xff, RZ, 0xc0, !PT ;  /* 0x000000ff04ff7812 */ /* 0x000fda000780c0ff */
[----:B------:R-:W-:Y:S05]  /*1760*/  @!P0 EXIT ;  /* 0x000000000000894d */ /* 0x000fea0003800000 */
[C---:B--23--:R-:W-:Y:S01]  /*1770*/  SHF.L.U32 R0, R18.reuse, 0x4, RZ ;  /* 0x0000000412007819 */ /* 0x04cfe200000006ff */
[----:B------:R-:W-:Y:S01]  /*1780*/  ULDC UR4, c[0x0][0x28c] ;  /* 0x0000a30000047ab9 */ /* 0x000fe20000000800 */
[----:B------:R-:W-:Y:S01]  /*1790*/  SHF.L.U32 R3, R18, 0x1, RZ ;  /* 0x0000000112037819 */ /* 0x000fe200000006ff */
[----:B------:R-:W-:Y:S01]  /*17a0*/  UIADD3 UR4, UR4, 0x3f, URZ ;  /* 0x0000003f04047890 */ /* 0x000fe2000fffe03f */
[----:B------:R-:W-:Y:S01]  /*17b0*/  LOP3.LUT R4, R0, 0xe00, RZ, 0xc0, !PT ;  /* 0x00000e0000047812 */ /* 0x000fe200078ec0ff */
[----:B------:R-:W-:Y:S01]  /*17c0*/  ULOP3.LUT UR49, UR45, 0x1, URZ, 0xfc, !UPT ;  /* 0x000000012d317892 */ /* 0x000fe2000f8efc3f */
[----:B------:R-:W-:Y:S01]  /*17d0*/  SHF.L.U32 R0, R18, 0x3, RZ ;  /* 0x0000000312007819 */ /* 0x000fe200000006ff */
[----:B------:R-:W-:Y:S01]  /*17e0*/  USHF.R.S32.HI UR5, URZ, 0x1f, UR4 ;  /* 0x0000001f3f057899 */ /* 0x000fe20008011404 */
[----:B------:R-:W-:Y:S01]  /*17f0*/  LOP3.LUT R7, R4, 0x6, R3, 0xf8, !PT ;  /* 0x0000000604077812 */ /* 0x000fe200078ef803 */
[----:B------:R-:W-:Y:S01]  /*1800*/  ULOP3.LUT UR44, UR39, 0x1, URZ, 0xfc, !UPT ;  /* 0x00000001272c7892 */ /* 0x000fe2000f8efc3f */
[----:B------:R-:W-:Y:S01]  /*1810*/  LOP3.LUT R3, R0, 0x80, RZ, 0xc0, !PT ;  /* 0x0000008000037812 */ /* 0x000fe200078ec0ff */
[----:B------:R-:W-:Y:S01]  /*1820*/  ULEA.HI UR5, UR5, UR4, URZ, 0x6 ;  /* 0x0000000405057291 */ /* 0x000fe2000f8f303f */
[----:B------:R-:W-:Y:S01]  /*1830*/  LOP3.LUT R0, R7, 0x60, R0, 0xf8, !PT ;  /* 0x0000006007007812 */ /* 0x000fe200078ef800 */
[----:B------:R-:W-:Y:S01]  /*1840*/  ULDC.64 UR58, c[0x0][0x198] ;  /* 0x00006600003a7ab9 */ /* 0x000fe20000000a00 */
[--C-:B------:R-:W-:Y:S01]  /*1850*/  LOP3.LUT R3, R3, 0x10, R18.reuse, 0xf8, !PT ;  /* 0x0000001003037812 */ /* 0x100fe200078ef812 */
[----:B------:R-:W-:Y:S01]  /*1860*/  USHF.R.S32.HI UR50, URZ, 0x6, UR5 ;  /* 0x000000063f327899 */ /* 0x000fe20008011405 */
[----:B------:R-:W-:-:S02]  /*1870*/  SHF.R.U32.HI R4, RZ, 0x4, R18 ;  /* 0x00000004ff047819 */ /* 0x000fc40000011612 */
[----:B-1----:R-:W-:Y:S02]  /*1880*/  CS2R R18, SRZ ;  /* 0x0000000000127805 */ /* 0x002fe4000001ff00 */
[----:B----4-:R-:W-:Y:S01]  /*1890*/  LOP3.LUT R17, R0, R3, RZ, 0xfc, !PT ;  /* 0x0000000300117212 */ /* 0x010fe200078efcff */
[----:B------:R-:W-:Y:S01]  /*18a0*/  UMOV UR36, URZ ;  /* 0x0000003f00247c82 */ /* 0x000fe20008000000 */
[----:B------:R-:W-:Y:S01]  /*18b0*/  LOP3.LUT P0, RZ, R4, 0x1, RZ, 0xc0, !PT ;  /* 0x0000000104ff7812 */ /* 0x000fe2000780c0ff */
[----:B------:R-:W-:Y:S01]  /*18c0*/  UMOV UR51, URZ ;  /* 0x0000003f00337c82 */ /* 0x000fe20008000000 */
[----:B------:R-:W-:-:S04]  /*18d0*/  MOV R3, 0x8 ;  /* 0x0000000800037802 */ /* 0x000fc80000000f00 */
[----:B------:R-:W-:-:S07]  /*18e0*/  SEL R0, R3, 0xfffffff8, !P0 ;  /* 0xfffffff803007807 */ /* 0x000fce0004000000 */
.L_x_231:
[----:B------:R-:W-:Y:S01]  /*18f0*/  STL [R1+0x49c], RZ ;  /* 0x00049cff01007387 */ /* 0x000fe20000100800 */
[----:B------:R-:W1:Y:S01]  /*1900*/  S2UR UR9, SR_CgaCtaId ;  /* 0x00000000000979c3 */ /* 0x000e620000008800 */
[----:B------:R-:W-:Y:S01]  /*1910*/  UMOV UR48, 0x400 ;  /* 0x0000040000307882 */ /* 0x000fe20000000000 */
[----:B------:R-:W-:Y:S01]  /*1920*/  UMOV UR4, URZ ;  /* 0x0000003f00047c82 */ /* 0x000fe20008000000 */
[----:B------:R-:W-:Y:S01]  /*1930*/  STL [R1+0x498], RZ ;  /* 0x000498ff01007387 */ /* 0x000fe20000100800 */
[----:B------:R-:W-:Y:S01]  /*1940*/  UMOV UR8, URZ ;  /* 0x0000003f00087c82 */ /* 0x000fe20008000000 */
[----:B------:R-:W-:Y:S01]  /*1950*/  UMOV UR5, URZ ;  /* 0x0000003f00057c82 */ /* 0x000fe20008000000 */
[----:B------:R-:W-:Y:S01]  /*1960*/  UMOV UR10, UR51 ;  /* 0x00000033000a7c82 */ /* 0x000fe20008000000 */
[----:B------:R-:W-:Y:S01]  /*1970*/  STL [R1+0x494], RZ ;  /* 0x000494ff01007387 */ /* 0x000fe20000100800 */
[----:B------:R-:W2:Y:S01]  /*1980*/  LDC R3, c[0x0][0x28c] ;  /* 0x0000a300ff037b82 */ /* 0x000ea20000000800 */
[----:B------:R-:W-:-:S02]  /*1990*/  CS2R R236, SRZ ;  /* 0x0000000000ec7805 */ /* 0x000fc4000001ff00 */
[----:B------:R-:W-:Y:S01]  /*19a0*/  CS2R R234, SRZ ;  /* 0x0000000000ea7805 */ /* 0x000fe2000001ff00 */
[----:B------:R-:W-:Y:S01]  /*19b0*/  STL [R1+0x490], RZ ;  /* 0x000490ff01007387 */ /* 0x000fe20000100800 */
[----:B------:R-:W-:Y:S02]  /*19c0*/  CS2R R232, SRZ ;  /* 0x0000000000e87805 */ /* 0x000fe4000001ff00 */
[----:B------:R-:W-:Y:S02]  /*19d0*/  CS2R R230, SRZ ;  /* 0x0000000000e67805 */ /* 0x000fe4000001ff00 */
[----:B------:R-:W-:Y:S01]  /*19e0*/  CS2R R228, SRZ ;  /* 0x0000000000e47805 */ /* 0x000fe2000001ff00 */
[----:B------:R-:W-:Y:S01]  /*19f0*/  STL [R1+0x48c], RZ ;  /* 0x00048cff01007387 */ /* 0x000fe20000100800 */
[----:B------:R-:W-:Y:S02]  /*1a00*/  CS2R R226, SRZ ;  /* 0x0000000000e27805 */ /* 0x000fe4000001ff00 */
[----:B------:R-:W-:-:S02]  /*1a10*/  CS2R R224, SRZ ;  /* 0x0000000000e07805 */ /* 0x000fc4000001ff00 */
[----:B------:R-:W-:Y:S01]  /*1a20*/  CS2R R222, SRZ ;  /* 0x0000000000de7805 */ /* 0x000fe2000001ff00 */
[----:B------:R-:W-:Y:S01]  /*1a30*/  STL [R1+0x488], RZ ;  /* 0x000488ff01007387 */ /* 0x000fe20000100800 */
[----:B------:R-:W-:Y:S02]  /*1a40*/  CS2R R220, SRZ ;  /* 0x0000000000dc7805 */ /* 0x000fe4000001ff00 */
[----:B------:R-:W-:Y:S02]  /*1a50*/  CS2R R218, SRZ ;  /* 0x0000000000da7805 */ /* 0x000fe4000001ff00 */
[----:B------:R-:W-:Y:S01]  /*1a60*/  CS2R R216, SRZ ;  /* 0x0000000000d87805 */ /* 0x000fe2000001ff00 */
[----:B------:R-:W-:Y:S01]  /*1a70*/  STL [R1+0x484], RZ ;  /* 0x000484ff01007387 */ /* 0x000fe20000100800 */
[----:B-1----:R-:W-:Y:S01]  /*1a80*/  ULEA UR48, UR9, UR48, 0x18 ;  /* 0x0000003009307291 */ /* 0x002fe2000f8ec03f */
[----:B------:R-:W-:Y:S02]  /*1a90*/  CS2R R214, SRZ ;  /* 0x0000000000d67805 */ /* 0x000fe4000001ff00 */
[----:B------:R-:W-:Y:S01]  /*1aa0*/  CS2R R212, SRZ ;  /* 0x0000000000d47805 */ /* 0x000fe2000001ff00 */
[----:B------:R-:W-:Y:S01]  /*1ab0*/  STL [R1+0x480], RZ ;  /* 0x000480ff01007387 */ /* 0x000fe20000100800 */
[----:B------:R-:W-:-:S02]  /*1ac0*/  CS2R R210, SRZ ;  /* 0x0000000000d27805 */ /* 0x000fc4000001ff00 */
[----:B------:R-:W-:Y:S02]  /*1ad0*/  CS2R R208, SRZ ;  /* 0x0000000000d07805 */ /* 0x000fe4000001ff00 */
[----:B------:R-:W-:Y:S01]  /*1ae0*/  CS2R R206, SRZ ;  /* 0x0000000000ce7805 */ /* 0x000fe2000001ff00 */
[----:B------:R-:W-:Y:S01]  /*1af0*/  STL [R1+0x47c], RZ ;  /* 0x00047cff01007387 */ /* 0x000fe20000100800 */
[----:B--2---:R-:W-:Y:S02]  /*1b00*/  ISETP.GE.AND P0, PT, R3, 0x1, PT ;  /* 0x000000010300780c */ /* 0x004fe40003f06270 */
[----:B------:R-:W-:Y:S02]  /*1b10*/  CS2R R204, SRZ ;  /* 0x0000000000cc7805 */ /* 0x000fe4000001ff00 */
[----:B------:R-:W-:Y:S01]  /*1b20*/  CS2R R202, SRZ ;  /* 0x0000000000ca7805 */ /* 0x000fe2000001ff00 */
[----:B------:R-:W-:Y:S01]  /*1b30*/  STL [R1+0x478], RZ ;  /* 0x000478ff01007387 */ /* 0x000fe20000100800 */
[----:B------:R-:W-:-:S02]  /*1b40*/  CS2R R200, SRZ ;  /* 0x0000000000c87805 */ /* 0x000fc4000001ff00 */
[----:B------:R-:W-:Y:S02]  /*1b50*/  CS2R R198, SRZ ;  /* 0x0000000000c67805 */ /* 0x000fe4000001ff00 */
[----:B------:R-:W-:Y:S01]  /*1b60*/  CS2R R196, SRZ ;  /* 0x0000000000c47805 */ /* 0x000fe2000001ff00 */
[----:B------:R-:W-:Y:S01]  /*1b70*/  STL [R1+0x474], RZ ;  /* 0x000474ff01007387 */ /* 0x000fe20000100800 */
[----:B------:R-:W-:Y:S02]  /*1b80*/  CS2R R194, SRZ ;  /* 0x0000000000c27805 */ /* 0x000fe4000001ff00 */
        /* <DEDUP_REMOVED lines=114> */
[----:B------:R-:W-:Y:S04]  /*22b0*/  STL [R1+0x400], RZ ;  /* 0x000400ff01007387 */ /* 0x000fe80000100800 */
        /* <DEDUP_REMOVED lines=128> */
[----:B------:R-:W-:Y:S04]  /*2ac0*/  STL [R1], RZ ;  /* 0x000000ff01007387 */ /* 0x000fe80000100800 */
        /* <DEDUP_REMOVED lines=39> */
[----:B------:R-:W-:Y:S01]  /*2d40*/  STL [R1+0xa0], RZ ;  /* 0x0000a0ff01007387 */ /* 0x000fe20000100800 */
[----:B------:R-:W1:Y:S03]  /*2d50*/  S2R R0, SR_TID.X ;  /* 0x0000000000007919 */ /* 0x000e660000002100 */
        /* <DEDUP_REMOVED lines=8> */
[----:B-1----:R-:W-:-:S03]  /*2de0*/  LOP3.LUT R0, R0, 0x80, RZ, 0xc0, !PT ;  /* 0x0000008000007812 */ /* 0x002fc600078ec0ff */
[----:B------:R-:W-:Y:S01]  /*2df0*/  STL [R1+0xc4], RZ ;  /* 0x0000c4ff01007387 */ /* 0x000fe20000100800 */
[----:B------:R-:W-:-:S03]  /*2e00*/  SHF.R.U32.HI R0, RZ, 0x7, R0 ;  /* 0x00000007ff007819 */ /* 0x000fc60000011600 */
        /* <DEDUP_REMOVED lines=33> */
[----:B------:R-:W1:Y:S04]  /*3020*/  SHFL.IDX PT, R0, R0, RZ, 0x1f ;  /* 0x00001fff00007589 */ /* 0x000e6800000e0000 */
[----:B------:R2:W-:Y:S04]  /*3030*/  STL [R1+0x14c], RZ ;  /* 0x00014cff01007387 */ /* 0x0005e80000100800 */
[----:B------:R2:W-:Y:S04]  /*3040*/  STL [R1+0x150], RZ ;  /* 0x000150ff01007387 */ /* 0x0005e80000100800 */
[----:B------:R2:W-:Y:S04]  /*3050*/  STL [R1+0x154], RZ ;  /* 0x000154ff01007387 */ /* 0x0005e80000100800 */
[----:B------:R2:W-:Y:S04]  /*3060*/  STL [R1+0x158], RZ ;  /* 0x000158ff01007387 */ /* 0x0005e80000100800 */
[----:B------:R2:W-:Y:S04]  /*3070*/  STL [R1+0x15c], RZ ;  /* 0x00015cff01007387 */ /* 0x0005e80000100800 */
[----:B------:R2:W-:Y:S01]  /*3080*/  STL [R1+0x160], RZ ;  /* 0x000160ff01007387 */ /* 0x0005e20000100800 */
[----:B-1----:R-:W-:-:S02]  /*3090*/  R2UR UR6, R0 ;  /* 0x00000000000672ca */ /* 0x002fc400000e0000 */
[----:B------:R-:W-:Y:S01]  /*30a0*/  MOV R0, UR36 ;  /* 0x0000002400007c02 */ /* 0x000fe20008000f00 */
[----:B------:R2:W-:Y:S04]  /*30b0*/  STL [R1+0x164], RZ ;  /* 0x000164ff01007387 */ /* 0x0005e80000100800 */
[----:B------:R2:W-:Y:S04]  /*30c0*/  STL [R1+0x168], RZ ;  /* 0x000168ff01007387 */ /* 0x0005e80000100800 */
[----:B------:R2:W-:Y:S02]  /*30d0*/  STL [R1+0x16c], RZ ;  /* 0x00016cff01007387 */ /* 0x0005e40000100800 */
[----:B------:R-:W-:-:S02]  /*30e0*/  ULEA.HI UR7, UR6, UR6, URZ, 0x1 ;  /* 0x0000000606077291 */ /* 0x000fc4000f8f083f */
[----:B------:R2:W-:Y:S02]  /*30f0*/  STL [R1+0x170], RZ ;  /* 0x000170ff01007387 */ /* 0x0005e40000100800 */
[----:B------:R-:W-:Y:S02]  /*3100*/  ULOP3.LUT UR7, UR7, 0xffffe, URZ, 0xc0, !UPT ;  /* 0x000ffffe07077892 */ /* 0x000fe4000f8ec03f */
[----:B------:R2:W-:Y:S02]  /*3110*/  STL [R1+0x174], RZ ;  /* 0x000174ff01007387 */ /* 0x0005e40000100800 */
[----:B------:R-:W-:Y:S02]  /*3120*/  UIADD3 UR7, UR6, -UR7, URZ ;  /* 0x8000000706077290 */ /* 0x000fe4000fffe03f */
[----:B------:R2:W-:Y:S02]  /*3130*/  STL [R1+0x178], RZ ;  /* 0x000178ff01007387 */ /* 0x0005e40000100800 */
[----:B------:R-:W-:-:S02]  /*3140*/  ULEA UR7, UR7, UR48, 0xc ;  /* 0x0000003007077291 */ /* 0x000fc4000f8e603f */
[----:B------:R2:W-:Y:S02]  /*3150*/  STL [R1+0x17c], RZ ;  /* 0x00017cff01007387 */ /* 0x0005e40000100800 */
[----:B------:R-:W-:Y:S02]  /*3160*/  UIADD3 UR7, UR7, 0x6200, URZ ;  /* 0x0000620007077890 */ /* 0x000fe4000fffe03f */
[----:B------:R2:W-:Y:S02]  /*3170*/  STL [R1+0x180], RZ ;  /* 0x000180ff01007387 */ /* 0x0005e40000100800 */
[----:B------:R-:W-:Y:S02]  /*3180*/  USHF.R.U32.HI UR7, URZ, 0x4, UR7 ;  /* 0x000000043f077899 */ /* 0x000fe40008011607 */
[----:B------:R2:W-:Y:S02]  /*3190*/  STL [R1+0x184], RZ ;  /* 0x000184ff01007387 */ /* 0x0005e40000100800 */
[----:B------:R-:W-:-:S02]  /*31a0*/  ULOP3.LUT UR9, UR7, 0x3fff, URZ, 0xc0, !UPT ;  /* 0x00003fff07097892 */ /* 0x000fc4000f8ec03f */
[----:B------:R2:W-:Y:S04]  /*31b0*/  STL [R1+0x188], RZ ;  /* 0x000188ff01007387 */ /* 0x0005e80000100800 */
        /* <DEDUP_REMOVED lines=28> */
[----:B------:R2:W-:Y:S01]  /*3380*/  STL [R1+0x1fc], RZ ;  /* 0x0001fcff01007387 */ /* 0x0005e20000100800 */
[----:B------:R-:W-:Y:S05]  /*3390*/  @!P0 BRA `(.L_x_20) ;  /* 0x0000004400608947 */ /* 0x000fea0003800000 */
[----:B------:R-:W-:-:S06]  /*33a0*/  UISETP.NE.AND UP0, UPT, UR49, 0x3, UPT ;  /* 0x000000033100788c */ /* 0x000fcc000bf05270 */
[----:B------:R-:W-:-:S13]  /*33b0*/  PLOP3.LUT P1, PT, PT, PT, UP0, 0x80, 0x0 ;  /* 0x000000000000781c */ /* 0x000fda0003f2f008 */
[----:B------:R-:W-:Y:S05]  /*33c0*/  @!P1 BRA `(.L_x_21) ;  /* 0x0000000000049947 */ /* 0x000fea0003800000 */
[----:B------:R-:W-:Y:S01]  /*33d0*/  BPT.TRAP 0x1 ;  /* 0x000000040000795c */ /* 0x000fe20000300000 */
.L_x_21:
[----:B------:R-:W-:Y:S01]  /*33e0*/  ULEA UR4, UR51, UR48, 0x3 ;  /* 0x0000003033047291 */ /* 0x000fe2000f8e183f */
[----:B------:R-:W-:-:S04]  /*33f0*/  MOV R0, UR36 ;  /* 0x0000002400007c02 */ /* 0x000fc80008000f00 */
[----:B------:R-:W-:-:S04]  /*3400*/  SHF.L.U32 R0, R0, 0x1f, RZ ;  /* 0x0000001f00007819 */ /* 0x000fc800000006ff */
[----:B------:R1:W3:Y:S01]  /*3410*/  SYNCS.PHASECHK.TRANS64.TRYWAIT P0, [UR4], R0 ;  /* 0x00000000ff0075a7 */ /* 0x0002e20008000144 */
[----:B------:R-:W-:Y:S05]  /*3420*/  @!P1 BRA `(.L_x_22) ;  /* 0x0000000000049947 */ /* 0x000fea0003800000 */
[----:B------:R-:W-:Y:S01]  /*3430*/  BPT.TRAP 0x1 ;  /* 0x000000040000795c */ /* 0x000fe20000300000 */
.L_x_22:
[----:B---3--:R-:W-:Y:S05]  /*3440*/  @P0 BRA `(.L_x_23) ;  /* 0x0000000000080947 */ /* 0x008fea0003800000 */
[----:B------:R-:W3:Y:S02]  /*3450*/  SYNCS.PHASECHK.TRANS64.TRYWAIT P0, [UR4], R0 ;  /* 0x00000000ff0075a7 */ /* 0x000ee40008000144 */
[----:B---3--:R-:W-:Y:S05]  /*3460*/  @!P0 BRA `(.L_x_24) ;  /* 0x0000035c00bc8947 */ /* 0x008fea0003800000 */
.L_x_23:
[----:B------:R-:W-:Y:S01]  /*3470*/  UIADD3 UR4, UR48, 0x1e200, URZ ;  /* 0x0001e20030047890 */ /* 0x000fe2000fffe03f */
[----:B------:R-:W-:Y:S01]  /*3480*/  WARPGROUP.ARRIVE ;  /* 0x00000000000079c5 */ /* 0x000fe20000000000 */
[----:B------:R-:W-:Y:S02]  /*3490*/  ULOP3.LUT UR10, UR9, 0x10000, URZ, 0xfc, !UPT ;  /* 0x00010000090a7892 */ /* 0x000fe4000f8efc3f */
[----:B------:R-:W-:Y:S02]  /*34a0*/  USHF.R.U32.HI UR4, URZ, 0x4, UR4 ;  /* 0x000000043f047899 */ /* 0x000fe40008011604 */
[----:B------:R-:W-:Y:S02]  /*34b0*/  ULEA UR10, UR51, UR10, 0xa ;  /* 0x0000000a330a7291 */ /* 0x000fe4000f8e503f */
[----:B------:R-:W-:Y:S01]  /*34c0*/  ULOP3.LUT UR4, UR4, 0x3fff, URZ, 0xc0, !UPT ;  /* 0x00003fff04047892 */ /* 0x000fe2000f8ec03f */
[----:B------:R-:W-:Y:S01]  /*34d0*/  UMOV UR5, 0x80000020 ;  /* 0x8000002000057882 */ /* 0x000fe20000000000 */
[----:B------:R-:W-:-:S02]  /*34e0*/  UMOV UR7, 0x80000020 ;  /* 0x8000002000077882 */ /* 0x000fc40000000000 */
[----:B------:R-:W-:Y:S01]  /*34f0*/  ULOP3.LUT UR4, UR4, 0x10000, URZ, 0xfc, !UPT ;  /* 0x0001000004047892 */ /* 0x000fe2000f8efc3f */
[----:B------:R-:W-:-:S03]  /*3500*/  UMOV UR8, 0x2 ;  /* 0x0000000200087882 */ /* 0x000fc60000000000 */
[----:B------:R-:W-:-:S03]  /*3510*/  ULEA UR11, UR51, UR4, 0xa ;  /* 0x00000004330b7291 */ /* 0x000fc6000f8e503f */
[----:B------:R-:W-:-:S04]  /*3520*/  UMOV UR4, UR10 ;  /* 0x0000000a00047c82 */ /* 0x000fc80008000000 */
[----:B------:R-:W-:Y:S02]  /*3530*/  UMOV UR6, UR11 ;  /* 0x0000000b00067c82 */ /* 0x000fe40008000000 */
[----:B------:R-:W-:Y:S01]  /*3540*/  QGMMA.64x256x32.F32.E4M3.E4M3 R24, gdesc[UR4], RZ, !UPT, gsb0 ;  /* 0x03e00000041879f3 */ /* 0x000fe2000c0008ff */
[----:B------:R-:W-:Y:S01]  /*3550*/  UIADD3 UR4, UR10, 0x200, URZ ;  /* 0x000002000a047890 */ /* 0x000fe2000fffe03f */
[----:B------:R-:W-:Y:S01]  /*3560*/  UMOV UR5, 0x80000020 ;  /* 0x8000002000057882 */ /* 0x000fe20000000000 */
[----:B------:R-:W-:Y:S02]  /*3570*/  WARPGROUP.DEPBAR.LE gsb0, 0x0 ;  /* 0x00008000000079c5 */ /* 0x000fe40000010000 */
[----:B------:R-:W-:Y:S04]  /*3580*/  STL.64 [R1], R24 ;  /* 0x0000001801007387 */ /* 0x000fe80000100a00 */
[----:B------:R-:W-:Y:S04]  /*3590*/  STL.64 [R1+0x8], R26 ;  /* 0x0000081a01007387 */ /* 0x000fe80000100a00 */
        /* <DEDUP_REMOVED lines=61> */
[----:B------:R4:W-:Y:S02]  /*3970*/  STL.64 [R1+0x1f8], R150 ;  /* 0x0001f89601007387 */ /* 0x0009e40000100a00 */
[----:B----4-:R-:W-:-:S06]  /*3980*/  WARPGROUP.ARRIVE ;  /* 0x00000000000079c5 */ /* 0x010fcc0000000000 */
[----:B------:R-:W-:Y:S03]  /*3990*/  QGMMA.64x256x32.F32.E4M3.E4M3 R24, gdesc[UR4], RZ, !UPT, gsb0 ;  /* 0x03e00000041879f3 */ /* 0x000fe6000c0008ff */
[----:B------:R-:W-:Y:S02]  /*39a0*/  WARPGROUP.DEPBAR.LE gsb0, 0x0 ;  /* 0x00008000000079c5 */ /* 0x000fe40000010000 */
        /* <DEDUP_REMOVED lines=21> */
[----:B------:R4:W-:Y:S04]  /*3b00*/  STL.64 [R1+0x4c0], R108 ;  /* 0x0004c06c01007387 */ /* 0x0009e80000100a00 */
        /* <DEDUP_REMOVED lines=70> */
[----:B----4-:R-:W4:Y:S04]  /*3f70*/  LDL.LU.64 R108, [R1] ;  /* 0x00000000016c7983 */ /* 0x010f280000300a00 */
[----:B------:R-:W4:Y:S04]  /*3f80*/  LDL.LU.64 R110, [R1+0x8] ;  /* 0x00000800016e7983 */ /* 0x000f280000300a00 */
        /* <DEDUP_REMOVED lines=61> */
[----:B------:R-:W4:Y:S01]  /*4360*/  LDL.LU.64 R234, [R1+0x1f8] ;  /* 0x0001f80001ea7983 */ /* 0x000f220000300a00 */
[----:B------:R-:W-:-:S02]  /*4370*/  UIADD3 UR4, UR10, 0x2, URZ ;  /* 0x000000020a047890 */ /* 0x000fc4000fffe03f */
[----:B------:R-:W-:Y:S01]  /*4380*/  UIADD3 UR6, UR11, 0x2, URZ ;  /* 0x000000020b067890 */ /* 0x000fe2000fffe03f */
[----:B------:R-:W-:Y:S01]  /*4390*/  STL [R1+0x384], RZ ;  /* 0x000384ff01007387 */ /* 0x000fe20000100800 */
[----:B------:R-:W-:Y:S01]  /*43a0*/  UMOV UR5, 0x80000020 ;  /* 0x8000002000057882 */ /* 0x000fe20000000000 */
[----:B------:R-:W-:Y:S02]  /*43b0*/  UMOV UR7, 0x80000020 ;  /* 0x8000002000077882 */ /* 0x000fe40000000000 */
        /* <DEDUP_REMOVED lines=25> */
[----:B----4-:R-:W-:-:S06]  /*4550*/  WARPGROUP.ARRIVE ;  /* 0x00000000000079c5 */ /* 0x010fcc0000000000 */
[----:B------:R-:W-:Y:S03]  /*4560*/  QGMMA.64x256x32.F32.E4M3.E4M3 R108, gdesc[UR4], R108, gsb0 ;  /* 0x03e00000046c79f3 */ /* 0x000fe6000800086c */
[----:B------:R-:W-:Y:S02]  /*4570*/  WARPGROUP.DEPBAR.LE gsb0, 0x0 ;  /* 0x00008000000079c5 */ /* 0x000fe40000010000 */
[----:B------:R-:W-:Y:S01]  /*4580*/  STL.64 [R1], R108 ;  /* 0x0000006c01007387 */ /* 0x000fe20000100a00 */
[----:B------:R-:W-:Y:S01]  /*4590*/  UIADD3 UR4, UR10, 0x202, URZ ;  /* 0x000002020a047890 */ /* 0x000fe2000fffe03f */
[----:B------:R-:W-:Y:S02]  /*45a0*/  MOV R21, R221 ;  /* 0x000000dd00157202 */ /* 0x000fe40000000f00 */
[----:B------:R-:W-:Y:S01]  /*45b0*/  STL.64 [R1+0x8], R110 ;  /* 0x0000086e01007387 */ /* 0x000fe20000100a00 */
[----:B------:R-:W-:Y:S01]  /*45c0*/  UMOV UR5, 0x80000020 ;  /* 0x8000002000057882 */ /* 0x000fe20000000000 */
[----:B------:R-:W-:-:S02]  /*45d0*/  MOV R20, R222 ;  /* 0x000000de00147202 */ /* 0x000fc40000000f00 */
[----:B------:R-:W-:Y:S01]  /*45e0*/  STL.64 [R1+0x10], R112 ;  /* 0x0000107001007387 */ /* 0x000fe20000100a00 */
[----:B------:R-:W-:Y:S02]  /*45f0*/  MOV R15, R223 ;  /* 0x000000df000f7202 */ /* 0x000fe40000000f00 */
[----:B------:R-:W-:Y:S02]  /*4600*/  CS2R R236, SRZ ;  /* 0x0000000000ec7805 */ /* 0x000fe4000001ff00 */
[----:B------:R-:W-:Y:S01]  /*4610*/  MOV R14, R224 ;  /* 0x000000e0000e7202 */ /* 0x000fe20000000f00 */
[----:B------:R-:W-:Y:S01]  /*4620*/  STL.64 [R1+0x18], R114 ;  /* 0x0000187201007387 */ /* 0x000fe20000100a00 */
[----:B------:R-:W-:Y:S02]  /*4630*/  MOV R13, R225 ;  /* 0x000000e1000d7202 */ /* 0x000fe40000000f00 */
[----:B------:R-:W-:Y:S02]  /*4640*/  CS2R R22, SRZ ;  /* 0x0000000000167805 */ /* 0x000fe4000001ff00 */
[----:B------:R-:W-:Y:S01]  /*4650*/  MOV R12, R226 ;  /* 0x000000e2000c7202 */ /* 0x000fe20000000f00 */
[----:B------:R-:W-:Y:S01]  /*4660*/  STL.64 [R1+0x20], R116 ;  /* 0x0000207401007387 */ /* 0x000fe20000100a00 */
[----:B------:R-:W-:-:S02]  /*4670*/  MOV R11, R227 ;  /* 0x000000e3000b7202 */ /* 0x000fc40000000f00 */
[----:B------:R-:W-:Y:S01]  /*4680*/  MOV R10, R228 ;  /* 0x000000e4000a7202 */ /* 0x000fe20000000f00 */
[----:B------:R-:W-:Y:S01]  /*4690*/  STL.64 [R1+0x28], R118 ;  /* 0x0000287601007387 */ /* 0x000fe20000100a00 */
[----:B------:R-:W-:Y:S02]  /*46a0*/  MOV R9, R229 ;  /* 0x000000e500097202 */ /* 0x000fe40000000f00 */
[----:B------:R-:W-:Y:S01]  /*46b0*/  MOV R8, R230 ;  /* 0x000000e600087202 */ /* 0x000fe20000000f00 */
[----:B------:R-:W-:Y:S01]  /*46c0*/  STL.64 [R1+0x30], R120 ;  /* 0x0000307801007387 */ /* 0x000fe20000100a00 */
[----:B------:R-:W-:Y:S02]  /*46d0*/  MOV R7, R231 ;  /* 0x000000e700077202 */ /* 0x000fe40000000f00 */
[----:B------:R-:W-:Y:S01]  /*46e0*/  MOV R6, R232 ;  /* 0x000000e800067202 */ /* 0x000fe20000000f00 */
[----:B------:R-:W-:Y:S01]  /*46f0*/  STL.64 [R1+0x38], R122 ;  /* 0x0000387a01007387 */ /* 0x000fe20000100a00 */
[----:B------:R-:W-:-:S02]  /*4700*/  MOV R4, R233 ;  /* 0x000000e900047202 */ /* 0x000fc40000000f00 */
[----:B---3--:R-:W-:Y:S01]  /*4710*/  MOV R3, R234 ;  /* 0x000000ea00037202 */ /* 0x008fe20000000f00 */
[----:B------:R-:W-:Y:S01]  /*4720*/  STL.64 [R1+0x40], R124 ;  /* 0x0000407c01007387 */ /* 0x000fe20000100a00 */
[----:B-1----:R-:W-:-:S03]  /*4730*/  MOV R0, R235 ;  /* 0x000000eb00007202 */ /* 0x002fc60000000f00 */
        /* <DEDUP_REMOVED lines=55> */
[----:B-1----:R-:W4:Y:S04]  /*4ab0*/  LDL.LU.64 R150, [R1+0x568] ;  /* 0x0005680001967983 */ /* 0x002f280000300a00 */
        /* <DEDUP_REMOVED lines=21> */
[----:B---3--:R-:W-:-:S02]  /*4c10*/  CS2R R234, SRZ ;  /* 0x0000000000ea7805 */ /* 0x008fc4000001ff00 */
[----:B------:R-:W-:Y:S02]  /*4c20*/  CS2R R232, SRZ ;  /* 0x0000000000e87805 */ /* 0x000fe4000001ff00 */
[----:B------:R-:W-:Y:S01]  /*4c30*/  CS2R R230, SRZ ;  /* 0x0000000000e67805 */ /* 0x000fe2000001ff00 */
[----:B------:R1:W-:Y:S01]  /*4c40*/  STL [R1+0x31c], RZ ;  /* 0x00031cff01007387 */ /* 0x0003e20000100800 */
[----:B------:R-:W-:Y:S02]  /*4c50*/  CS2R R228, SRZ ;  /* 0x0000000000e47805 */ /* 0x000fe4000001ff00 */
[----:B------:R-:W-:Y:S02]  /*4c60*/  CS2R R226, SRZ ;  /* 0x0000000000e27805 */ /* 0x000fe4000001ff00 */
[----:B------:R-:W-:Y:S01]  /*4c70*/  CS2R R224, SRZ ;  /* 0x0000000000e07805 */ /* 0x000fe2000001ff00 */
[----:B------:R1:W-:Y:S01]  /*4c80*/  STL [R1+0x318], RZ ;  /* 0x000318ff01007387 */ /* 0x0003e20000100800 */
[----:B------:R-:W-:-:S02]  /*4c90*/  CS2R R222, SRZ ;  /* 0x0000000000de7805 */ /* 0x000fc4000001ff00 */
        /* <DEDUP_REMOVED lines=105> */
[----:B----4-:R-:W-:-:S06]  /*5330*/  WARPGROUP.ARRIVE ;  /* 0x00000000000079c5 */ /* 0x010fcc0000000000 */
[----:B------:R-:W-:Y:S01]  /*5340*/  QGMMA.64x256x32.F32.E4M3.E4M3 R24, gdesc[UR4], R24, gsb0 ;  /* 0x03e00000041879f3 */ /* 0x000fe20008000818 */
[----:B------:R-:W-:Y:S02]  /*5350*/  ULDC UR4, c[0x0][0x50c] ;  /* 0x0001430000047ab9 */ /* 0x000fe40000000800 */
[----:B------:R-:W-:-:S04]  /*5360*/  UISETP.NE.AND UP0, UPT, UR4, 0x2, UPT ;  /* 0x000000020400788c */ /* 0x000fc8000bf05270 */
[----:B------:R-:W-:-:S06]  /*5370*/  USEL UR4, URZ, 0x1, UP0 ;  /* 0x000000013f047887 */ /* 0x000fcc0008000000 */
[----:B------:R-:W-:Y:S01]  /*5380*/  ISETP.NE.AND P0, PT, RZ, UR4, PT ;  /* 0x00000004ff007c0c */ /* 0x000fe2000bf05270 */
[----:B------:R-:W-:-:S12]  /*5390*/  WARPGROUP.DEPBAR.LE gsb0, 0x0 ;  /* 0x00008000000079c5 */ /* 0x000fd80000010000 */
[----:B-1----:R-:W-:Y:S05]  /*53a0*/  @!P0 BRA `(.L_x_25) ;  /* 0x0000002400408947 */ /* 0x002fea0003800000 */
[----:B------:R-:W3:Y:S04]  /*53b0*/  LDL R22, [R1] ;  /* 0x0000000001167983 */ /* 0x000ee80000100800 */
[----:B------:R-:W4:Y:S04]  /*53c0*/  LDL R23, [R1+0x4] ;  /* 0x0000040001177983 */ /* 0x000f280000100800 */
[----:B------:R-:W2:Y:S04]  /*53d0*/  LDL R152, [R1+0x8] ;  /* 0x0000080001987983 */ /* 0x000ea80000100800 */
        /* <DEDUP_REMOVED lines=83> */
[----:B------:R1:W-:Y:S04]  /*5910*/  STL [R1+0x524], R131 ;  /* 0x0005248301007387 */ /* 0x0003e80000100800 */
[----:B-1----:R-:W3:Y:S04]  /*5920*/  LDL R131, [R1+0x158] ;  /* 0x0001580001837983 */ /* 0x002ee80000100800 */
[----:B------:R1:W-:Y:S04]  /*5930*/  STL [R1+0x520], R132 ;  /* 0x0005208401007387 */ /* 0x0003e80000100800 */
[----:B-1----:R-:W4:Y:S04]  /*5940*/  LDL R132, [R1+0x15c] ;  /* 0x00015c0001847983 */ /* 0x002f280000100800 */
[----:B------:R1:W-:Y:S04]  /*5950*/  STL [R1+0x51c], R133 ;  /* 0x00051c8501007387 */ /* 0x0003e80000100800 */
[----:B-1----:R-:W2:Y:S04]  /*5960*/  LDL R133, [R1+0x160] ;  /* 0x0001600001857983 */ /* 0x002ea80000100800 */
[----:B------:R1:W-:Y:S04]  /*5970*/  STL [R1+0x518], R134 ;  /* 0x0005188601007387 */ /* 0x0003e80000100800 */
[----:B-1----:R-:W4:Y:S04]  /*5980*/  LDL R134, [R1+0x164] ;  /* 0x0001640001867983 */ /* 0x002f280000100800 */
        /* <DEDUP_REMOVED lines=40> */
[----:B-----5:R1:W-:Y:S04]  /*5c10*/  STL [R1+0x4c4], R16 ;  /* 0x0004c41001007387 */ /* 0x0203e80000100800 */
[----:B-1----:R-:W4:Y:S04]  /*5c20*/  LDL R16, [R1+0x1b8] ;  /* 0x0001b80001107983 */ /* 0x002f280000100800 */
[----:B------:R1:W-:Y:S04]  /*5c30*/  STL [R1+0x4c0], R5 ;  /* 0x0004c00501007387 */ /* 0x0003e80000100800 */
[----:B-1----:R-:W4:Y:S04]  /*5c40*/  LDL R5, [R1+0x1bc] ;  /* 0x0001bc0001057983 */ /* 0x002f280000100800 */
[----:B------:R1:W-:Y:S04]  /*5c50*/  STL [R1+0x4bc], R2 ;  /* 0x0004bc0201007387 */ /* 0x0003e80000100800 */
[----:B-1----:R-:W4:Y:S01]  /*5c60*/  LDL R2, [R1+0x1c0] ;  /* 0x0001c00001027983 */ /* 0x002f220000100800 */
[----:B--2---:R-:W-:-:S01]  /*5c70*/  FADD R133, RZ, R133 ;  /* 0x00000085ff857221 */ /* 0x004fc20000000000 */
[----:B---3--:R-:W-:Y:S01]  /*5c80*/  FADD R236, RZ, R131 ;  /* 0x00000083ffec7221 */ /* 0x008fe20000000000 */
[----:B----4-:R-:W-:-:S01]  /*5c90*/  FADD R134, RZ, R134 ;  /* 0x00000086ff867221 */ /* 0x010fc20000000000 */
[----:B------:R-:W2:Y:S01]  /*5ca0*/  LDL.LU R131, [R1+0x524] ;  /* 0x0005240001837983 */ /* 0x000ea20000300800 */
[----:B------:R-:W-:-:S01]  /*5cb0*/  FADD R237, RZ, R132 ;  /* 0x00000084ffed7221 */ /* 0x000fc20000000000 */
[----:B------:R-:W-:Y:S01]  /*5cc0*/  FADD R135, RZ, R135 ;  /* 0x00000087ff877221 */ /* 0x000fe20000000000 */
[----:B------:R-:W-:-:S01]  /*5cd0*/  FADD R21, RZ, R21 ;  /* 0x00000015ff157221 */ /* 0x000fc20000000000 */
[----:B------:R-:W3:Y:S01]  /*5ce0*/  LDL.LU R132, [R1+0x520] ;  /* 0x0005200001847983 */ /* 0x000ee20000300800 */
[----:B------:R-:W-:-:S01]  /*5cf0*/  FADD R136, RZ, R136 ;  /* 0x00000088ff887221 */ /* 0x000fc20000000000 */
[----:B------:R-:W-:Y:S01]  /*5d00*/  FADD R20, RZ, R20 ;  /* 0x00000014ff147221 */ /* 0x000fe20000000000 */
[----:B------:R-:W-:-:S01]  /*5d10*/  FADD R22, RZ, R22 ;  /* 0x00000016ff167221 */ /* 0x000fc20000000000 */
[----:B------:R1:W-:Y:S01]  /*5d20*/  STL [R1+0x200], R133 ;  /* 0x0002008501007387 */ /* 0x0003e20000100800 */
[----:B------:R-:W-:-:S01]  /*5d30*/  FADD R23, RZ, R23 ;  /* 0x00000017ff177221 */ /* 0x000fc20000000000 */
[----:B------:R-:W-:Y:S01]  /*5d40*/  FADD R152, RZ, R152 ;  /* 0x00000098ff987221 */ /* 0x000fe20000000000 */
[----:B------:R-:W-:-:S01]  /*5d50*/  FADD R153, RZ, R153 ;  /* 0x00000099ff997221 */ /* 0x000fc20000000000 */
[----:B------:R-:W-:Y:S01]  /*5d60*/  FADD R154, RZ, R154 ;  /* 0x0000009aff9a7221 */ /* 0x000fe20000000000 */
[----:B------:R-:W-:-:S01]  /*5d70*/  FADD R155, RZ, R155 ;  /* 0x0000009bff9b7221 */ /* 0x000fc20000000000 */
[----:B------:R-:W-:Y:S01]  /*5d80*/  FADD R156, RZ, R156 ;  /* 0x0000009cff9c7221 */ /* 0x000fe20000000000 */
[----:B------:R-:W-:-:S01]  /*5d90*/  FADD R157, RZ, R157 ;  /* 0x0000009dff9d7221 */ /* 0x000fc20000000000 */
[----:B------:R-:W-:Y:S01]  /*5da0*/  FADD R137, RZ, R137 ;  /* 0x00000089ff897221 */ /* 0x000fe20000000000 */
[----:B------:R-:W-:-:S01]  /*5db0*/  FADD R158, RZ, R158 ;  /* 0x0000009eff9e7221 */ /* 0x000fc20000000000 */
[----:B-1----:R-:W4:Y:S01]  /*5dc0*/  LDL.LU R133, [R1+0x51c] ;  /* 0x00051c0001857983 */ /* 0x002f220000300800 */
        /* <DEDUP_REMOVED lines=97> */
[----:B-1----:R-:W4:Y:S04]  /*63e0*/  LDL.LU R140, [R1+0x500] ;  /* 0x00050000018c7983 */ /* 0x002f280000300800 */
[----:B------:R1:W-:Y:S01]  /*63f0*/  STL [R1+0x220], R141 ;  /* 0x0002208d01007387 */ /* 0x0003e20000100800 */
[----:B------:R-:W-:-:S03]  /*6400*/  FADD R145, RZ, R145 ;  /* 0x00000091ff917221 */ /* 0x000fc60000000000 */
        /* <DEDUP_REMOVED lines=19> */
[----:B------:R1:W-:Y:S04]  /*6540*/  STL [R1+0x23c], R148 ;  /* 0x00023c9401007387 */ /* 0x0003e80000100800 */
[----:B-1----:R-:W4:Y:S04]  /*6550*/  LDL.LU R148, [R1+0x4e0] ;  /* 0x0004e00001947983 */ /* 0x002f280000300800 */
[----:B------:R1:W-:Y:S04]  /*6560*/  STL [R1+0x240], R149 ;  /* 0x0002409501007387 */ /* 0x0003e80000100800 */
[----:B-1----:R-:W4:Y:S04]  /*6570*/  LDL.LU R149, [R1+0x4dc] ;  /* 0x0004dc0001957983 */ /* 0x002f280000300800 */
[----:B------:R1:W-:Y:S04]  /*6580*/  STL [R1+0x244], R150 ;  /* 0x0002449601007387 */ /* 0x0003e80000100800 */
[----:B-1----:R-:W4:Y:S04]  /*6590*/  LDL.LU R150, [R1+0x4d8] ;  /* 0x0004d80001967983 */ /* 0x002f280000300800 */
[----:B------:R1:W-:Y:S04]  /*65a0*/  STL [R1+0x248], R151 ;  /* 0x0002489701007387 */ /* 0x0003e80000100800 */
[----:B-1----:R-:W4:Y:S01]  /*65b0*/  LDL.LU R151, [R1+0x4d4] ;  /* 0x0004d40001977983 */ /* 0x002f220000300800 */
[----:B------:R-:W-:-:S01]  /*65c0*/  FADD R19, RZ, R19 ;  /* 0x00000013ff137221 */ /* 0x000fc20000000000 */
[----:B------:R-:W-:Y:S01]  /*65d0*/  FADD R18, RZ, R18 ;  /* 0x00000012ff127221 */ /* 0x000fe20000000000 */
[----:B------:R-:W-:-:S01]  /*65e0*/  FADD R17, RZ, R17 ;  /* 0x00000011ff117221 */ /* 0x000fc20000000000 */
[----:B------:R-:W-:-:S02]  /*65f0*/  FADD R16, RZ, R16 ;  /* 0x00000010ff107221 */ /* 0x000fc40000000000 */
[----:B------:R1:W-:Y:S01]  /*6600*/  STL [R1+0x24c], R19 ;  /* 0x00024c1301007387 */ /* 0x0003e20000100800 */
[----:B------:R-:W-:-:S03]  /*6610*/  FADD R5, RZ, R5 ;  /* 0x00000005ff057221 */ /* 0x000fc60000000000 */
[----:B-1----:R1:W5:Y:S04]  /*6620*/  LDL.LU R19, [R1+0x4d0] ;  /* 0x0004d00001137983 */ /* 0x0023680000300800 */
[----:B------:R1:W-:Y:S01]  /*6630*/  STL [R1+0x250], R18 ;  /* 0x0002501201007387 */ /* 0x0003e20000100800 */
[----:B------:R-:W-:-:S03]  /*6640*/  FADD R2, RZ, R2 ;  /* 0x00000002ff027221 */ /* 0x000fc60000000000 */
[----:B-1----:R1:W5:Y:S04]  /*6650*/  LDL.LU R18, [R1+0x4cc] ;  /* 0x0004cc0001127983 */ /* 0x0023680000300800 */
[----:B------:R2:W-:Y:S04]  /*6660*/  STL [R1+0x254], R17 ;  /* 0x0002541101007387 */ /* 0x0005e80000100800 */
[----:B--2---:R1:W5:Y:S04]  /*6670*/  LDL.LU R17, [R1+0x4c8] ;  /* 0x0004c80001117983 */ /* 0x0043680000300800 */
[----:B------:R2:W-:Y:S04]  /*6680*/  STL [R1+0x258], R16 ;  /* 0x0002581001007387 */ /* 0x0005e80000100800 */
[----:B--2---:R1:W5:Y:S04]  /*6690*/  LDL.LU R16, [R1+0x4c4] ;  /* 0x0004c40001107983 */ /* 0x0043680000300800 */
[----:B------:R2:W-:Y:S04]  /*66a0*/  STL [R1+0x25c], R5 ;  /* 0x00025c0501007387 */ /* 0x0005e80000100800 */
[----:B--2---:R1:W5:Y:S04]  /*66b0*/  LDL.LU R5, [R1+0x4c0] ;  /* 0x0004c00001057983 */ /* 0x0043680000300800 */
[----:B------:R2:W-:Y:S04]  /*66c0*/  STL [R1+0x260], R2 ;  /* 0x0002600201007387 */ /* 0x0005e80000100800 */
[----:B--2---:R1:W5:Y:S04]  /*66d0*/  LDL.LU R2, [R1+0x4bc] ;  /* 0x0004bc0001027983 */ /* 0x0043680000300800 */
[----:B------:R2:W-:Y:S04]  /*66e0*/  STL [R1+0x264], R21 ;  /* 0x0002641501007387 */ /* 0x0005e80000100800 */
[----:B------:R3:W-:Y:S01]  /*66f0*/  STL [R1+0x268], R20 ;  /* 0x0002681401007387 */ /* 0x0007e20000100800 */
[----:B--2---:R-:W-:-:S01]  /*6700*/  FADD R21, RZ, R15 ;  /* 0x0000000fff157221 */ /* 0x004fc20000000000 */
[----:B------:R-:W-:Y:S01]  /*6710*/  FADD R15, RZ, R13 ;  /* 0x0000000dff0f7221 */ /* 0x000fe20000000000 */
[----:B---3--:R-:W-:-:S01]  /*6720*/  FADD R20, RZ, R14 ;  /* 0x0000000eff147221 */ /* 0x008fc20000000000 */
[----:B------:R-:W-:Y:S01]  /*6730*/  FADD R14, RZ, R12 ;  /* 0x0000000cff0e7221 */ /* 0x000fe20000000000 */
[----:B------:R-:W-:-:S01]  /*6740*/  FADD R13, RZ, R11 ;  /* 0x0000000bff0d7221 */ /* 0x000fc20000000000 */
[----:B------:R-:W-:Y:S01]  /*6750*/  STL [R1+0x26c], R21 ;  /* 0x00026c1501007387 */ /* 0x000fe20000100800 */
[----:B------:R-:W-:-:S01]  /*6760*/  FADD R12, RZ, R10 ;  /* 0x0000000aff0c7221 */ /* 0x000fc20000000000 */
[----:B------:R-:W-:Y:S01]  /*6770*/  FADD R11, RZ, R9 ;  /* 0x00000009ff0b7221 */ /* 0x000fe20000000000 */
[----:B------:R-:W-:-:S01]  /*6780*/  FADD R10, RZ, R8 ;  /* 0x00000008ff0a7221 */ /* 0x000fc20000000000 */
[----:B------:R-:W-:Y:S01]  /*6790*/  STL [R1+0x270], R20 ;  /* 0x0002701401007387 */ /* 0x000fe20000100800 */
[----:B------:R-:W-:-:S01]  /*67a0*/  FADD R9, RZ, R7 ;  /* 0x00000007ff097221 */ /* 0x000fc20000000000 */
[----:B------:R-:W-:-:S02]  /*67b0*/  FADD R8, RZ, R6 ;  /* 0x00000006ff087221 */ /* 0x000fc40000000000 */
[----:B------:R-:W-:Y:S01]  /*67c0*/  STL [R1+0x274], R15 ;  /* 0x0002740f01007387 */ /* 0x000fe20000100800 */
[----:B------:R-:W-:-:S03]  /*67d0*/  FADD R7, RZ, R4 ;  /* 0x00000004ff077221 */ /* 0x000fc60000000000 */
        /* <DEDUP_REMOVED lines=8> */
[----:B------:R-:W-:Y:S04]  /*6860*/  STL [R1+0x288], R10 ;  /* 0x0002880a01007387 */ /* 0x000fe80000100800 */
[----:B------:R-:W-:Y:S04]  /*6870*/  STL [R1+0x28c], R9 ;  /* 0x00028c0901007387 */ /* 0x000fe80000100800 */
[----:B------:R-:W-:Y:S04]  /*6880*/  STL [R1+0x290], R8 ;  /* 0x0002900801007387 */ /* 0x000fe80000100800 */
[----:B------:R-:W-:Y:S04]  /*6890*/  STL [R1+0x294], R7 ;  /* 0x0002940701007387 */ /* 0x000fe80000100800 */
[----:B------:R-:W-:Y:S04]  /*68a0*/  STL [R1+0x298], R6 ;  /* 0x0002980601007387 */ /* 0x000fe80000100800 */
[----:B------:R2:W-:Y:S04]  /*68b0*/  STL [R1+0x29c], R4 ;  /* 0x00029c0401007387 */ /* 0x0005e80000100800 */
[----:B------:R3:W-:Y:S04]  /*68c0*/  STL [R1+0x2a0], R3 ;  /* 0x0002a00301007387 */ /* 0x0007e80000100800 */
[----:B------:R1:W-:Y:S01]  /*68d0*/  STL [R1+0x2a4], R0 ;  /* 0x0002a40001007387 */ /* 0x0003e20000100800 */
[----:B--2---:R-:W-:-:S01]  /*68e0*/  FADD R4, RZ, R26 ;  /* 0x0000001aff047221 */ /* 0x004fc20000000000 */
[----:B---3--:R-:W-:-:S04]  /*68f0*/  FADD R3, RZ, R27 ;  /* 0x0000001bff037221 */ /* 0x008fc80000000000 */
[----:B------:R2:W-:Y:S01]  /*6900*/  STL [R1+0x2a8], R4 ;  /* 0x0002a80401007387 */ /* 0x0005e20000100800 */
[----:B-1----:R-:W-:-:S03]  /*6910*/  FADD R0, RZ, R28 ;  /* 0x0000001cff007221 */ /* 0x002fc60000000000 */
[----:B------:R1:W-:Y:S04]  /*6920*/  STL [R1+0x2ac], R3 ;  /* 0x0002ac0301007387 */ /* 0x0003e80000100800 */
[----:B------:R3:W-:Y:S01]  /*6930*/  STL [R1+0x2b0], R0 ;  /* 0x0002b00001007387 */ /* 0x0007e20000100800 */
[----:B--2---:R-:W-:-:S01]  /*6940*/  FADD R4, RZ, R29 ;  /* 0x0000001dff047221 */ /* 0x004fc20000000000 */
[----:B-1----:R-:W-:-:S04]  /*6950*/  FADD R3, RZ, R30 ;  /* 0x0000001eff037221 */ /* 0x002fc80000000000 */
[----:B------:R1:W-:Y:S01]  /*6960*/  STL [R1+0x2b4], R4 ;  /* 0x0002b40401007387 */ /* 0x0003e20000100800 */
[----:B---3--:R-:W-:-:S03]  /*6970*/  FADD R0, RZ, R31 ;  /* 0x0000001fff007221 */ /* 0x008fc60000000000 */
[----:B------:R2:W-:Y:S04]  /*6980*/  STL [R1+0x2b8], R3 ;  /* 0x0002b80301007387 */ /* 0x0005e80000100800 */
[----:B------:R3:W-:Y:S01]  /*6990*/  STL [R1+0x2bc], R0 ;  /* 0x0002bc0001007387 */ /* 0x0007e20000100800 */
[----:B-1----:R-:W-:-:S01]  /*69a0*/  FADD R4, RZ, R32 ;  /* 0x00000020ff047221 */ /* 0x002fc20000000000 */
[----:B--2---:R-:W-:-:S04]  /*69b0*/  FADD R3, RZ, R33 ;  /* 0x00000021ff037221 */ /* 0x004fc80000000000 */
        /* <DEDUP_REMOVED lines=199> */
[----:B----4-:R-:W-:-:S03]  /*7630*/  FADD R0, RZ, R133 ;  /* 0x00000085ff007221 */ /* 0x010fc60000000000 */
        /* <DEDUP_REMOVED lines=38> */
[----:B------:R-:W-:-:S05]  /*78a0*/  UMOV UR8, URZ ;  /* 0x0000003f00087c82 */ /* 0x000fca0008000000 */
.L_x_25:
[----:B------:R-:W-:-:S04]  /*78b0*/  UIADD3 UR10, UR51, 0x1, URZ ;  /* 0x00000001330a7890 */ /* 0x000fc8000fffe03f */
[----:B------:R-:W-:-:S04]  /*78c0*/  UISETP.NE.AND UP0, UPT, UR10, 0x6, UPT ;  /* 0x000000060a00788c */ /* 0x000fc8000bf05270 */
[----:B------:R-:W-:Y:S02]  /*78d0*/  USEL UR5, URZ, 0x1, UP0 ;  /* 0x000000013f057887 */ /* 0x000fe40008000000 */
[----:B------:R-:W-:Y:S02]  /*78e0*/  USEL UR10, UR10, URZ, UP0 ;  /* 0x0000003f0a0a7287 */ /* 0x000fe40008000000 */
[----:B------:R-:W-:-:S06]  /*78f0*/  ULOP3.LUT UR5, UR36, UR5, URZ, 0x3c, !UPT ;  /* 0x0000000524057292 */ /* 0x000fcc000f8e3c3f */
[----:B-1----:R-:W-:Y:S01]  /*7900*/  MOV R0, UR5 ;  /* 0x0000000500007c02 */ /* 0x002fe20008000f00 */
[----:B------:R-:W-:-:S06]  /*7910*/  UMOV UR5, 0x1 ;  /* 0x0000000100057882 */ /* 0x000fcc0000000000 */
.L_x_20:
[----:B------:R-:W-:-:S04]  /*7920*/  UISETP.LT.AND UP0, UPT, UR50, 0x1, UPT ;  /* 0x000000013200788c */ /* 0x000fc8000bf01270 */
[----:B------:R-:W-:-:S04]  /*7930*/  USEL UR6, UR50, 0x1, UP0 ;  /* 0x0000000132067887 */ /* 0x000fc80008000000 */
[----:B------:R-:W-:-:S04]  /*7940*/  UIADD3 UR6, UR50, -UR6, URZ ;  /* 0x8000000632067290 */ /* 0x000fc8000fffe03f */
[----:B------:R-:W-:-:S06]  /*7950*/  UISETP.GE.AND UP0, UPT, UR6, 0x1, UPT ;  /* 0x000000010600788c */ /* 0x000fcc000bf06270 */
[----:B------:R-:W-:-:S13]  /*7960*/  PLOP3.LUT P0, PT, PT, PT, UP0, 0x80, 0x0 ;  /* 0x000000000000781c */ /* 0x000fda0003f0f008 */
[----:B------:R-:W-:Y:S05]  /*7970*/  @!P0 BRA `(.L_x_26) ;  /* 0x0000005c00f08947 */ /* 0x000fea0003800000 */
[----:B------:R-:W-:Y:S01]  /*7980*/  MOV R3, UR6 ;  /* 0x0000000600037c02 */ /* 0x000fe20008000f00 */
[----:B------:R-:W-:Y:S01]  /*7990*/  UMOV UR11, UR51 ;  /* 0x00000033000b7c82 */ /* 0x000fe20008000000 */
[----:B------:R-:W-:-:S05]  /*79a0*/  ULDC UR14, c[0x0][0x50c] ;  /* 0x00014300000e7ab9 */ /* 0x000fca0000000800 */
.L_x_34:
[----:B------:R-:W-:-:S06]  /*79b0*/  UISETP.NE.AND UP0, UPT, UR49, 0x3, UPT ;  /* 0x000000033100788c */ /* 0x000fcc000bf05270 */
[----:B------:R-:W-:-:S13]  /*79c0*/  PLOP3.LUT P1, PT, PT, PT, UP0, 0x80, 0x0 ;  /* 0x000000000000781c */ /* 0x000fda0003f2f008 */
[----:B------:R-:W-:Y:S05]  /*79d0*/  @!P1 BRA `(.L_x_27) ;  /* 0x0000000000049947 */ /* 0x000fea0003800000 */
[----:B------:R-:W-:Y:S01]  /*79e0*/  BPT.TRAP 0x1 ;  /* 0x000000040000795c */ /* 0x000fe20000300000 */
.L_x_27:
[----:B------:R-:W-:Y:S01]  /*79f0*/  ULEA UR6, UR10, UR48, 0x3 ;  /* 0x000000300a067291 */ /* 0x000fe2000f8e183f */
[----:B------:R-:W-:-:S08]  /*7a00*/  SHF.L.U32 R4, R0, 0x1f, RZ ;  /* 0x0000001f00047819 */ /* 0x000fd000000006ff */
[----:B------:R1:W3:Y:S01]  /*7a10*/  SYNCS.PHASECHK.TRANS64.TRYWAIT P0, [UR6], R4 ;  /* 0x00000004ff0075a7 */ /* 0x0002e20008000146 */
[----:B------:R-:W-:Y:S05]  /*7a20*/  @!P1 BRA `(.L_x_28) ;  /* 0x0000000000049947 */ /* 0x000fea0003800000 */
[----:B------:R-:W-:Y:S01]  /*7a30*/  BPT.TRAP 0x1 ;  /* 0x000000040000795c */ /* 0x000fe20000300000 */
.L_x_28:
[----:B---3--:R-:W-:Y:S05]  /*7a40*/  @P0 BRA `(.L_x_29) ;  /* 0x0000000000080947 */ /* 0x008fea0003800000 */
[----:B------:R-:W3:Y:S02]  /*7a50*/  SYNCS.PHASECHK.TRANS64.TRYWAIT P0, [UR6], R4 ;  /* 0x00000004ff0075a7 */ /* 0x000ee40008000146 */
[----:B---3--:R-:W-:Y:S05]  /*7a60*/  @!P0 BRA `(.L_x_30) ;  /* 0x0000031800548947 */ /* 0x008fea0003800000 */
.L_x_29:
        /* <DEDUP_REMOVED lines=129> */
[----:B------:R-:W-:Y:S02]  /*8280*/  UISETP.NE.AND UP0, UPT, UR4, URZ, UPT ;  /* 0x0000003f0400728c */ /* 0x000fe4000bf05270 */
[----:B------:R-:W-:Y:S02]  /*8290*/  USHF.R.U32.HI UR6, URZ, 0x4, UR6 ;  /* 0x000000043f067899 */ /* 0x000fe40008011606 */
[----:B------:R-:W-:Y:S02]  /*82a0*/  USEL UR5, UR5, URZ, !UP0 ;  /* 0x0000003f05057287 */ /* 0x000fe4000c000000 */
[----:B------:R-:W-:Y:S02]  /*82b0*/  ULOP3.LUT UR6, UR6, 0x3fff, URZ, 0xc0, !UPT ;  /* 0x00003fff06067892 */ /* 0x000fe4000f8ec03f */
[----:B------:R-:W-:Y:S02]  /*82c0*/  ULOP3.LUT UR12, UR9, 0x10000, URZ, 0xfc, !UPT ;  /* 0x00010000090c7892 */ /* 0x000fe4000f8efc3f */
[----:B------:R-:W-:-:S02]  /*82d0*/  ULOP3.LUT UR6, UR6, 0x10000, URZ, 0xfc, !UPT ;  /* 0x0001000006067892 */ /* 0x000fc4000f8efc3f */
[----:B------:R-:W-:Y:S02]  /*82e0*/  UISETP.NE.U32.AND UP0, UPT, UR5, URZ, UPT ;  /* 0x0000003f0500728c */ /* 0x000fe4000bf05070 */
[----:B------:R-:W-:Y:S02]  /*82f0*/  ULEA UR12, UR10, UR12, 0xa ;  /* 0x0000000c0a0c7291 */ /* 0x000fe4000f8e503f */
[----:B------:R-:W-:Y:S01]  /*8300*/  ULEA UR13, UR10, UR6, 0xa ;  /* 0x000000060a0d7291 */ /* 0x000fe2000f8e503f */
[----:B------:R-:W-:Y:S01]  /*8310*/  UMOV UR5, 0x80000020 ;  /* 0x8000002000057882 */ /* 0x000fe20000000000 */
[----:B------:R-:W-:-:S03]  /*8320*/  UMOV UR7, 0x80000020 ;  /* 0x8000002000077882 */ /* 0x000fc60000000000 */
[----:B------:R-:W-:Y:S02]  /*8330*/  UMOV UR4, UR12 ;  /* 0x0000000c00047c82 */ /* 0x000fe40008000000 */
[----:B------:R-:W-:Y:S01]  /*8340*/  UMOV UR6, UR13 ;  /* 0x0000000d00067c82 */ /* 0x000fe20008000000 */
[----:B----4-:R-:W-:-:S06]  /*8350*/  WARPGROUP.ARRIVE ;  /* 0x00000000000079c5 */ /* 0x010fcc0000000000 */
[----:B------:R-:W-:Y:S03]  /*8360*/  QGMMA.64x256x32.F32.E4M3.E4M3 R108, gdesc[UR4], R108, UP0, gsb0 ;  /* 0x03e00000046c79f3 */ /* 0x000fe6000b80086c */
        /* <DEDUP_REMOVED lines=65> */
[----:B----4-:R-:W4:Y:S04]  /*8780*/  LDL.LU.64 R234, [R1+0x8b8] ;  /* 0x0008b80001ea7983 */ /* 0x010f280000300a00 */
[----:B------:R-:W2:Y:S04]  /*8790*/  LDL.LU.64 R232, [R1+0x8b0] ;  /* 0x0008b00001e87983 */ /* 0x000ea80000300a00 */
[----:B------:R-:W3:Y:S04]  /*87a0*/  LDL.LU.64 R230, [R1+0x8a8] ;  /* 0x0008a80001e67983 */ /* 0x000ee80000300a00 */
        /* <DEDUP_REMOVED lines=60> */
[----:B------:R-:W3:Y:S01]  /*8b70*/  LDL.LU.64 R108, [R1+0x6c0] ;  /* 0x0006c000016c7983 */ /* 0x000ee20000300a00 */
[----:B------:R-:W-:Y:S01]  /*8b80*/  UIADD3 UR4, UR12, 0x200, URZ ;  /* 0x000002000c047890 */ /* 0x000fe2000fffe03f */
[----:B------:R-:W-:-:S02]  /*8b90*/  UMOV UR5, 0x80000020 ;  /* 0x8000002000057882 */ /* 0x000fc40000000000 */
[----:B----4-:R-:W-:Y:S04]  /*8ba0*/  STL.64 [R1+0x6b8], R234 ;  /* 0x0006b8ea01007387 */ /* 0x010fe80000100a00 */
[----:B--2---:R-:W-:Y:S04]  /*8bb0*/  STL.64 [R1+0x6b0], R232 ;  /* 0x0006b0e801007387 */ /* 0x004fe80000100a00 */
[----:B---3--:R-:W-:Y:S04]  /*8bc0*/  STL.64 [R1+0x6a8], R230 ;  /* 0x0006a8e601007387 */ /* 0x008fe80000100a00 */
        /* <DEDUP_REMOVED lines=38> */
[----:B------:R-:W-:Y:S01]  /*8e30*/  STL.64 [R1+0x570], R152 ;  /* 0x0005709801007387 */ /* 0x000fe20000100a00 */
[----:B------:R-:W-:-:S06]  /*8e40*/  WARPGROUP.ARRIVE ;  /* 0x00000000000079c5 */ /* 0x000fcc0000000000 */
[----:B------:R-:W-:Y:S03]  /*8e50*/  QGMMA.64x256x32.F32.E4M3.E4M3 R24, gdesc[UR4], R24, UP0, gsb0 ;  /* 0x03e00000041879f3 */ /* 0x000fe6000b800818 */
        /* <DEDUP_REMOVED lines=23> */
[----:B--2---:R-:W2:Y:S04]  /*8fd0*/  LDL.LU.64 R108, [R1] ;  /* 0x00000000016c7983 */ /* 0x004ea80000300a00 */
[----:B------:R-:W2:Y:S04]  /*8fe0*/  LDL.LU.64 R110, [R1+0x8] ;  /* 0x00000800016e7983 */ /* 0x000ea80000300a00 */
        /* <DEDUP_REMOVED lines=61> */
[----:B------:R-:W2:Y:S01]  /*93c0*/  LDL.LU.64 R234, [R1+0x1f8] ;  /* 0x0001f80001ea7983 */ /* 0x000ea20000300a00 */
[----:B------:R-:W-:-:S02]  /*93d0*/  UIADD3 UR4, UR12, 0x2, URZ ;  /* 0x000000020c047890 */ /* 0x000fc4000fffe03f */
[----:B------:R-:W-:Y:S01]  /*93e0*/  UIADD3 UR6, UR13, 0x2, URZ ;  /* 0x000000020d067890 */ /* 0x000fe2000fffe03f */
[----:B------:R-:W-:Y:S01]  /*93f0*/  UMOV UR5, 0x80000020 ;  /* 0x8000002000057882 */ /* 0x000fe20000000000 */
[----:B------:R-:W-:Y:S01]  /*9400*/  UMOV UR7, 0x80000020 ;  /* 0x8000002000077882 */ /* 0x000fe20000000000 */
[----:B--2---:R-:W-:-:S06]  /*9410*/  WARPGROUP.ARRIVE ;  /* 0x00000000000079c5 */ /* 0x004fcc0000000000 */
[----:B------:R-:W-:Y:S03]  /*9420*/  QGMMA.64x256x32.F32.E4M3.E4M3 R108, gdesc[UR4], R108, gsb0 ;  /* 0x03e00000046c79f3 */ /* 0x000fe6000800086c */
[----:B------:R-:W-:Y:S02]  /*9430*/  WARPGROUP.DEPBAR.LE gsb0, 0x0 ;  /* 0x00008000000079c5 */ /* 0x000fe40000010000 */
[----:B------:R-:W-:Y:S01]  /*9440*/  STL.64 [R1], R108 ;  /* 0x0000006c01007387 */ /* 0x000fe20000100a00 */
[----:B------:R-:W-:Y:S02]  /*9450*/  MOV R13, R234 ;  /* 0x000000ea000d7202 */ /* 0x000fe40000000f00 */
[----:B------:R-:W-:Y:S01]  /*9460*/  MOV R11, R235 ;  /* 0x000000eb000b7202 */ /* 0x000fe20000000f00 */
[----:B------:R-:W-:Y:S01]  /*9470*/  STL.64 [R1+0x8], R110 ;  /* 0x0000086e01007387 */ /* 0x000fe20000100a00 */
[----:B------:R-:W-:-:S02]  /*9480*/  MOV R21, R232 ;  /* 0x000000e800157202 */ /* 0x000fc40000000f00 */
[----:B------:R-:W-:Y:S01]  /*9490*/  MOV R15, R233 ;  /* 0x000000e9000f7202 */ /* 0x000fe20000000f00 */
[----:B------:R-:W-:Y:S01]  /*94a0*/  STL.64 [R1+0x10], R112 ;  /* 0x0000107001007387 */ /* 0x000fe20000100a00 */
[----:B------:R-:W-:Y:S02]  /*94b0*/  MOV R6, R226 ;  /* 0x000000e200067202 */ /* 0x000fe40000000f00 */
[----:B-1----:R-:W-:Y:S01]  /*94c0*/  MOV R4, R227 ;  /* 0x000000e300047202 */ /* 0x002fe20000000f00 */
[----:B------:R-:W-:Y:S01]  /*94d0*/  STL.64 [R1+0x18], R114 ;  /* 0x0000187201007387 */ /* 0x000fe20000100a00 */
[----:B------:R-:W-:Y:S02]  /*94e0*/  MOV R8, R224 ;  /* 0x000000e000087202 */ /* 0x000fe40000000f00 */
        /* <DEDUP_REMOVED lines=8> */
[----:B------:R-:W-:-:S03]  /*9570*/  MOV R12, R211 ;  /* 0x000000d3000c7202 */ /* 0x000fc60000000f00 */
        /* <DEDUP_REMOVED lines=57> */
[----:B-1----:R1:W5:Y:S04]  /*9910*/  LDL.LU.64 R234, [R1+0x6b8] ;  /* 0x0006b80001ea7983 */ /* 0x0023680000300a00 */
[----:B------:R1:W5:Y:S04]  /*9920*/  LDL.LU.64 R232, [R1+0x6b0] ;  /* 0x0006b00001e87983 */ /* 0x0003680000300a00 */
        /* <DEDUP_REMOVED lines=62> */
[----:B------:R-:W-:Y:S01]  /*9d10*/  UIADD3 UR4, UR12, 0x202, URZ ;  /* 0x000002020c047890 */ /* 0x000fe2000fffe03f */
[----:B------:R-:W-:Y:S01]  /*9d20*/  UMOV UR5, 0x80000020 ;  /* 0x8000002000057882 */ /* 0x000fe20000000000 */
[----:B------:R-:W-:-:S04]  /*9d30*/  UIADD3 UR8, UR8, 0x2, URZ ;  /* 0x0000000208087890 */ /* 0x000fc8000fffe03f */
[----:B------:R-:W-:Y:S01]  /*9d40*/  UISETP.NE.AND UP0, UPT, UR8, UR14, UPT ;  /* 0x0000000e0800728c */ /* 0x000fe2000bf05270 */
[----:B--2---:R-:W-:-:S06]  /*9d50*/  WARPGROUP.ARRIVE ;  /* 0x00000000000079c5 */ /* 0x004fcc0000000000 */
[----:B------:R-:W-:Y:S01]  /*9d60*/  QGMMA.64x256x32.F32.E4M3.E4M3 R24, gdesc[UR4], R24, gsb0 ;  /* 0x03e00000041879f3 */ /* 0x000fe20008000818 */
[----:B------:R-:W-:-:S06]  /*9d70*/  USEL UR4, URZ, 0x1, UP0 ;  /* 0x000000013f047887 */ /* 0x000fcc0008000000 */
[----:B------:R-:W-:Y:S01]  /*9d80*/  ISETP.NE.AND P0, PT, RZ, UR4, PT ;  /* 0x00000004ff007c0c */ /* 0x000fe2000bf05270 */
[----:B------:R-:W-:-:S12]  /*9d90*/  WARPGROUP.DEPBAR.LE gsb0, 0x0 ;  /* 0x00008000000079c5 */ /* 0x000fd80000010000 */
[----:B-1----:R-:W-:Y:S05]  /*9da0*/  @!P0 BRA `(.L_x_31) ;  /* 0x0000003800788947 */ /* 0x002fea0003800000 */
[----:B------:R1:W-:Y:S04]  /*9db0*/  STL [R1+0x66c], R51 ;  /* 0x00066c3301007387 */ /* 0x0003e80000100800 */
[----:B-1----:R-:W2:Y:S04]  /*9dc0*/  LDL R51, [R1] ;  /* 0x0000000001337983 */ /* 0x002ea80000100800 */
[----:B------:R1:W-:Y:S04]  /*9dd0*/  STL [R1+0x668], R52 ;  /* 0x0006683401007387 */ /* 0x0003e80000100800 */
[----:B-1----:R-:W3:Y:S04]  /*9de0*/  LDL R52, [R1+0x4] ;  /* 0x0000040001347983 */ /* 0x002ee80000100800 */
        /* <DEDUP_REMOVED lines=161> */
[----:B-1----:R-:W4:Y:S04]  /*a800*/  LDL.LU R133, [R1+0x214] ;  /* 0x0002140001857983 */ /* 0x002f280000300800 */
        /* <DEDUP_REMOVED lines=33> */
[----:B-1----:R-:W4:Y:S04]  /*aa20*/  LDL.LU R150, [R1+0x200] ;  /* 0x0002000001967983 */ /* 0x002f280000300800 */
[----:B------:R1:W-:Y:S04]  /*aa30*/  STL [R1+0x4dc], R151 ;  /* 0x0004dc9701007387 */ /* 0x0003e80000100800 */
[----:B-1----:R-:W4:Y:S04]  /*aa40*/  LDL R151, [R1+0x188] ;  /* 0x0001880001977983 */ /* 0x002f280000100800 */
[----:B-----5:R1:W-:Y:S04]  /*aa50*/  STL [R1+0x4d8], R19 ;  /* 0x0004d81301007387 */ /* 0x0203e80000100800 */
        /* <DEDUP_REMOVED lines=14> */
[----:B-1----:R-:W4:Y:S01]  /*ab40*/  LDL R0, [R1+0x144] ;  /* 0x0001440001007983 */ /* 0x002f220000100800 */
[----:B--2---:R-:W-:-:S01]  /*ab50*/  FADD R22, R51, R22 ;  /* 0x0000001633167221 */ /* 0x004fc20000000000 */
[----:B---3--:R-:W-:Y:S01]  /*ab60*/  FADD R23, R52, R23 ;  /* 0x0000001734177221 */ /* 0x008fe20000000000 */
[----:B----4-:R-:W-:-:S01]  /*ab70*/  FADD R152, R53, R152 ;  /* 0x0000009835987221 */ /* 0x010fc20000000000 */
[----:B------:R-:W2:Y:S01]  /*ab80*/  LDL.LU R51, [R1+0x66c] ;  /* 0x00066c0001337983 */ /* 0x000ea20000300800 */
[----:B------:R-:W-:-:S01]  /*ab90*/  FADD R153, R54, R153 ;  /* 0x0000009936997221 */ /* 0x000fc20000000000 */
[----:B------:R-:W-:-:S02]  /*aba0*/  FADD R154, R55, R154 ;  /* 0x0000009a379a7221 */ /* 0x000fc40000000000 */
[----:B------:R-:W3:Y:S01]  /*abb0*/  LDL.LU R52, [R1+0x668] ;  /* 0x0006680001347983 */ /* 0x000ee20000300800 */
[----:B------:R-:W-:-:S03]  /*abc0*/  FADD R155, R56, R155 ;  /* 0x0000009b389b7221 */ /* 0x000fc60000000000 */
[----:B------:R-:W4:Y:S01]  /*abd0*/  LDL.LU R53, [R1+0x664] ;  /* 0x0006640001357983 */ /* 0x000f220000300800 */
        /* <DEDUP_REMOVED lines=142> */
[----:B------:R-:W-:-:S01]  /*b4c0*/  FADD R227, R128, R227 ;  /* 0x000000e380e37221 */ /* 0x000fc20000000000 */
[----:B------:R-:W-:Y:S02]  /*b4d0*/  FADD R150, R19, R150 ;  /* 0x0000009613967221 */ /* 0x000fe40000000000 */
[----:B------:R-:W4:Y:S01]  /*b4e0*/  LDL.LU R125, [R1+0x544] ;  /* 0x00054400017d7983 */ /* 0x000f220000300800 */
[----:B------:R-:W-:-:S01]  /*b4f0*/  FADD R228, R129, R228 ;  /* 0x000000e481e47221 */ /* 0x000fc20000000000 */
[----:B------:R-:W-:Y:S02]  /*b500*/  FADD R148, R149, R148 ;  /* 0x0000009495947221 */ /* 0x000fe40000000000 */
[----:B------:R-:W4:Y:S01]  /*b510*/  LDL.LU R126, [R1+0x540] ;  /* 0x00054000017e7983 */ /* 0x000f220000300800 */
[----:B------:R-:W-:-:S03]  /*b520*/  FADD R229, R130, R229 ;  /* 0x000000e582e57221 */ /* 0x000fc60000000000 */
[----:B------:R-:W4:Y:S01]  /*b530*/  LDL.LU R127, [R1+0x53c] ;  /* 0x00053c00017f7983 */ /* 0x000f220000300800 */
[----:B------:R-:W-:-:S01]  /*b540*/  FADD R230, R131, R230 ;  /* 0x000000e683e67221 */ /* 0x000fc20000000000 */
[----:B------:R-:W-:Y:S02]  /*b550*/  FADD R145, R147, R145 ;  /* 0x0000009193917221 */ /* 0x000fe40000000000 */
        /* <DEDUP_REMOVED lines=9> */
[----:B------:R-:W-:Y:S01]  /*b5f0*/  FADD R236, R17, R236 ;  /* 0x000000ec11ec7221 */ /* 0x000fe20000000000 */
[----:B------:R-:W-:-:S01]  /*b600*/  FADD R235, R16, R235 ;  /* 0x000000eb10eb7221 */ /* 0x000fc20000000000 */
[----:B------:R-:W-:Y:S01]  /*b610*/  STL [R1+0x200], R150 ;  /* 0x0002009601007387 */ /* 0x000fe20000100800 */
[----:B------:R-:W-:-:S01]  /*b620*/  FADD R234, R5, R234 ;  /* 0x000000ea05ea7221 */ /* 0x000fc20000000000 */
[----:B------:R-:W-:Y:S01]  /*b630*/  FADD R231, R0, R231 ;  /* 0x000000e700e77221 */ /* 0x000fe20000000000 */
[----:B------:R-:W-:-:S01]  /*b640*/  FADD R232, R2, R232 ;  /* 0x000000e802e87221 */ /* 0x000fc20000000000 */
[----:B------:R-:W-:Y:S04]  /*b650*/  STL [R1+0x204], R148 ;  /* 0x0002049401007387 */ /* 0x000fe80000100800 */
[----:B------:R-:W2:Y:S04]  /*b660*/  LDL.LU R3, [R1+0x238] ;  /* 0x0002380001037983 */ /* 0x000ea80000300800 */
[----:B------:R-:W-:Y:S04]  /*b670*/  STL [R1+0x208], R145 ;  /* 0x0002089101007387 */ /* 0x000fe80000100800 */
[----:B------:R-:W-:Y:S04]  /*b680*/  STL [R1+0x20c], R141 ;  /* 0x00020c8d01007387 */ /* 0x000fe80000100800 */
[----:B------:R1:W-:Y:S04]  /*b690*/  STL [R1+0x214], R133 ;  /* 0x0002148501007387 */ /* 0x0003e80000100800 */
[----:B------:R3:W-:Y:S04]  /*b6a0*/  STL [R1+0x210], R137 ;  /* 0x0002108901007387 */ /* 0x0007e80000100800 */
[----:B-1----:R-:W4:Y:S04]  /*b6b0*/  LDL.LU R133, [R1+0x218] ;  /* 0x0002180001857983 */ /* 0x002f280000300800 */
[----:B------:R-:W4:Y:S04]  /*b6c0*/  LDL.LU R135, [R1+0x21c] ;  /* 0x00021c0001877983 */ /* 0x000f280000300800 */
[----:B---3--:R-:W3:Y:S04]  /*b6d0*/  LDL.LU R137, [R1+0x220] ;  /* 0x0002200001897983 */ /* 0x008ee80000300800 */
[----:B------:R-:W3:Y:S04]  /*b6e0*/  LDL.LU R19, [R1+0x224] ;  /* 0x0002240001137983 */ /* 0x000ee80000300800 */
[----:B------:R-:W3:Y:S04]  /*b6f0*/  LDL.LU R18, [R1+0x228] ;  /* 0x0002280001127983 */ /* 0x000ee80000300800 */
[----:B------:R-:W3:Y:S04]  /*b700*/  LDL.LU R17, [R1+0x22c] ;  /* 0x00022c0001117983 */ /* 0x000ee80000300800 */
[----:B------:R-:W3:Y:S04]  /*b710*/  LDL.LU R16, [R1+0x230] ;  /* 0x0002300001107983 */ /* 0x000ee80000300800 */
[----:B------:R-:W3:Y:S04]  /*b720*/  LDL.LU R5, [R1+0x234] ;  /* 0x0002340001057983 */ /* 0x000ee80000300800 */
[----:B------:R-:W3:Y:S04]  /*b730*/  LDL.LU R0, [R1+0x23c] ;  /* 0x00023c0001007983 */ /* 0x000ee80000300800 */
[----:B------:R-:W3:Y:S04]  /*b740*/  LDL.LU R2, [R1+0x240] ;  /* 0x0002400001027983 */ /* 0x000ee80000300800 */
[----:B------:R-:W3:Y:S04]  /*b750*/  LDL R150, [R1+0x1a4] ;  /* 0x0001a40001967983 */ /* 0x000ee80000100800 */
[----:B------:R-:W3:Y:S04]  /*b760*/  LDL R148, [R1+0x1a8] ;  /* 0x0001a80001947983 */ /* 0x000ee80000100800 */
[----:B------:R-:W3:Y:S04]  /*b770*/  LDL R139, [R1+0x1ac] ;  /* 0x0001ac00018b7983 */ /* 0x000ee80000100800 */
[----:B------:R-:W3:Y:S04]  /*b780*/  LDL R141, [R1+0x1b0] ;  /* 0x0001b000018d7983 */ /* 0x000ee80000100800 */
[----:B------:R-:W3:Y:S04]  /*b790*/  LDL R143, [R1+0x1b4] ;  /* 0x0001b400018f7983 */ /* 0x000ee80000100800 */
[----:B------:R-:W3:Y:S04]  /*b7a0*/  LDL R145, [R1+0x1b8] ;  /* 0x0001b80001917983 */ /* 0x000ee80000100800 */
[----:B------:R-:W3:Y:S04]  /*b7b0*/  LDL R147, [R1+0x1bc] ;  /* 0x0001bc0001937983 */ /* 0x000ee80000100800 */
[----:B------:R-:W3:Y:S01]  /*b7c0*/  LDL R149, [R1+0x1c0] ;  /* 0x0001c00001957983 */ /* 0x000ee20000100800 */
[----:B--2---:R-:W-:-:S01]  /*b7d0*/  FADD R3, R140, R3 ;  /* 0x000000038c037221 */ /* 0x004fc20000000000 */
[----:B----4-:R-:W-:-:S02]  /*b7e0*/  FADD R133, R132, R133 ;  /* 0x0000008584857221 */ /* 0x010fc40000000000 */
[----:B------:R-:W2:Y:S01]  /*b7f0*/  LDL.LU R132, [R1+0x528] ;  /* 0x0005280001847983 */ /* 0x000ea20000300800 */
[----:B------:R-:W-:-:S03]  /*b800*/  FADD R135, R134, R135 ;  /* 0x0000008786877221 */ /* 0x000fc60000000000 */
[----:B------:R1:W-:Y:S01]  /*b810*/  STL [R1+0x218], R133 ;  /* 0x0002188501007387 */ /* 0x0003e20000100800 */
[----:B---3--:R-:W-:-:S01]  /*b820*/  FADD R137, R136, R137 ;  /* 0x0000008988897221 */ /* 0x008fc20000000000 */
[----:B------:R-:W-:Y:S02]  /*b830*/  FADD R19, R138, R19 ;  /* 0x000000138a137221 */ /* 0x000fe40000000000 */
[----:B-1----:R-:W3:Y:S01]  /*b840*/  LDL.LU R133, [R1+0x524] ;  /* 0x0005240001857983 */ /* 0x002ee20000300800 */
[----:B------:R-:W-:-:S03]  /*b850*/  FADD R18, R151, R18 ;  /* 0x0000001297127221 */ /* 0x000fc60000000000 */
[----:B------:R-:W4:Y:S01]  /*b860*/  LDL.LU R134, [R1+0x520] ;  /* 0x0005200001867983 */ /* 0x000f220000300800 */
[----:B------:R-:W-:-:S03]  /*b870*/  FADD R17, R146, R17 ;  /* 0x0000001192117221 */ /* 0x000fc60000000000 */
[----:B------:R1:W-:Y:S01]  /*b880*/  STL [R1+0x21c], R135 ;  /* 0x00021c8701007387 */ /* 0x0003e20000100800 */
[----:B------:R-:W-:-:S01]  /*b890*/  FADD R16, R144, R16 ;  /* 0x0000001090107221 */ /* 0x000fc20000000000 */
[----:B------:R-:W-:Y:S02]  /*b8a0*/  FADD R5, R142, R5 ;  /* 0x000000058e057221 */ /* 0x000fe40000000000 */
[----:B-1----:R-:W4:Y:S04]  /*b8b0*/  LDL.LU R135, [R1+0x51c] ;  /* 0x00051c0001877983 */ /* 0x002f280000300800 */
[----:B------:R-:W4:Y:S04]  /*b8c0*/  LDL.LU R136, [R1+0x518] ;  /* 0x0005180001887983 */ /* 0x000f280000300800 */
[----:B------:R1:W-:Y:S01]  /*b8d0*/  STL [R1+0x220], R137 ;  /* 0x0002208901007387 */ /* 0x0003e20000100800 */
[----:B------:R-:W-:-:S03]  /*b8e0*/  FADD R0, R12, R0 ;  /* 0x000000000c007221 */ /* 0x000fc60000000000 */
[----:B-1----:R-:W4:Y:S04]  /*b8f0*/  LDL.LU R137, [R1+0x514] ;  /* 0x0005140001897983 */ /* 0x002f280000300800 */
[----:B------:R-:W4:Y:S04]  /*b900*/  LDL.LU R138, [R1+0x510] ;  /* 0x00051000018a7983 */ /* 0x000f280000300800 */
[----:B------:R1:W-:Y:S04]  /*b910*/  STL [R1+0x224], R19 ;  /* 0x0002241301007387 */ /* 0x0003e80000100800 */
[----:B------:R-:W-:Y:S04]  /*b920*/  STL [R1+0x228], R18 ;  /* 0x0002281201007387 */ /* 0x000fe80000100800 */
[----:B------:R1:W-:Y:S04]  /*b930*/  STL [R1+0x22c], R17 ;  /* 0x00022c1101007387 */ /* 0x0003e80000100800 */
[----:B-1----:R-:W2:Y:S04]  /*b940*/  LDL.LU R19, [R1+0x244] ;  /* 0x0002440001137983 */ /* 0x002ea80000300800 */
[----:B------:R-:W-:Y:S04]  /*b950*/  STL [R1+0x230], R16 ;  /* 0x0002301001007387 */ /* 0x000fe80000100800 */
[----:B------:R-:W3:Y:S04]  /*b960*/  LDL.LU R17, [R1+0x248] ;  /* 0x0002480001117983 */ /* 0x000ee80000300800 */
[----:B------:R-:W-:Y:S04]  /*b970*/  STL [R1+0x234], R5 ;  /* 0x0002340501007387 */ /* 0x000fe80000100800 */
[----:B------:R-:W-:Y:S04]  /*b980*/  STL [R1+0x238], R3 ;  /* 0x0002380301007387 */ /* 0x000fe80000100800 */
[----:B------:R1:W-:Y:S01]  /*b990*/  STL [R1+0x23c], R0 ;  /* 0x00023c0001007387 */ /* 0x0003e20000100800 */
[----:B------:R-:W-:-:S03]  /*b9a0*/  FADD R2, R9, R2 ;  /* 0x0000000209027221 */ /* 0x000fc60000000000 */
[----:B-1----:R-:W4:Y:S04]  /*b9b0*/  LDL.LU R0, [R1+0x27c] ;  /* 0x00027c0001007983 */ /* 0x002f280000300800 */
[----:B------:R-:W4:Y:S04]  /*b9c0*/  LDL.LU R140, [R1+0x24c] ;  /* 0x00024c00018c7983 */ /* 0x000f280000300800 */
[----:B------:R-:W4:Y:S04]  /*b9d0*/  LDL.LU R142, [R1+0x250] ;  /* 0x00025000018e7983 */ /* 0x000f280000300800 */
[----:B------:R-:W4:Y:S04]  /*b9e0*/  LDL.LU R144, [R1+0x254] ;  /* 0x0002540001907983 */ /* 0x000f280000300800 */
[----:B------:R1:W-:Y:S04]  /*b9f0*/  STL [R1+0x240], R2 ;  /* 0x0002400201007387 */ /* 0x0003e80000100800 */
[----:B------:R-:W4:Y:S04]  /*ba00*/  LDL.LU R146, [R1+0x258] ;  /* 0x0002580001927983 */ /* 0x000f280000300800 */
[----:B------:R-:W4:Y:S04]  /*ba10*/  LDL.LU R151, [R1+0x25c] ;  /* 0x00025c0001977983 */ /* 0x000f280000300800 */
[----:B------:R-:W4:Y:S04]  /*ba20*/  LDL.LU R18, [R1+0x260] ;  /* 0x0002600001127983 */ /* 0x000f280000300800 */
[----:B------:R-:W4:Y:S04]  /*ba30*/  LDL.LU R16, [R1+0x264] ;  /* 0x0002640001107983 */ /* 0x000f280000300800 */
[----:B------:R-:W4:Y:S04]  /*ba40*/  LDL.LU R12, [R1+0x268] ;  /* 0x00026800010c7983 */ /* 0x000f280000300800 */
[----:B------:R-:W4:Y:S04]  /*ba50*/  LDL.LU R9, [R1+0x26c] ;  /* 0x00026c0001097983 */ /* 0x000f280000300800 */
[----:B------:R-:W4:Y:S04]  /*ba60*/  LDL.LU R5, [R1+0x270] ;  /* 0x0002700001057983 */ /* 0x000f280000300800 */
[----:B------:R-:W4:Y:S04]  /*ba70*/  LDL.LU R3, [R1+0x274] ;  /* 0x0002740001037983 */ /* 0x000f280000300800 */
[----:B-1----:R-:W4:Y:S01]  /*ba80*/  LDL.LU R2, [R1+0x278] ;  /* 0x0002780001027983 */ /* 0x002f220000300800 */
[----:B--2---:R-:W-:-:S03]  /*ba90*/  FADD R19, R150, R19 ;  /* 0x0000001396137221 */ /* 0x004fc60000000000 */
[----:B------:R-:W2:Y:S01]  /*baa0*/  LDL R150, [R1+0x1e4] ;  /* 0x0001e40001967983 */ /* 0x000ea20000100800 */
[----:B---3--:R-:W-:-:S03]  /*bab0*/  FADD R17, R148, R17 ;  /* 0x0000001194117221 */ /* 0x008fc60000000000 */
[----:B------:R-:W3:Y:S04]  /*bac0*/  LDL R148, [R1+0x1e0] ;  /* 0x0001e00001947983 */ /* 0x000ee80000100800 */
[----:B------:R1:W-:Y:S04]  /*bad0*/  STL [R1+0x244], R19 ;  /* 0x0002441301007387 */ /* 0x0003e80000100800 */
[----:B-1----:R-:W2:Y:S04]  /*bae0*/  LDL R19, [R1+0x1e8] ;  /* 0x0001e80001137983 */ /* 0x002ea80000100800 */
[----:B------:R1:W-:Y:S01]  /*baf0*/  STL [R1+0x248], R17 ;  /* 0x0002481101007387 */ /* 0x0003e20000100800 */
[----:B----4-:R-:W-:-:S03]  /*bb00*/  FADD R140, R139, R140 ;  /* 0x0000008c8b8c7221 */ /* 0x010fc60000000000 */
[----:B-1----:R-:W4:Y:S01]  /*bb10*/  LDL R17, [R1+0x1ec] ;  /* 0x0001ec0001117983 */ /* 0x002f220000100800 */
[----:B------:R-:W-:-:S03]  /*bb20*/  FADD R142, R141, R142 ;  /* 0x0000008e8d8e7221 */ /* 0x000fc60000000000 */
[----:B------:R-:W4:Y:S01]  /*bb30*/  LDL.LU R139, [R1+0x50c] ;  /* 0x00050c00018b7983 */ /* 0x000f220000300800 */
[----:B------:R-:W-:-:S03]  /*bb40*/  FADD R144, R143, R144 ;  /* 0x000000908f907221 */ /* 0x000fc60000000000 */
[----:B------:R1:W-:Y:S01]  /*bb50*/  STL [R1+0x24c], R140 ;  /* 0x00024c8c01007387 */ /* 0x0003e20000100800 */
[----:B------:R-:W-:-:S03]  /*bb60*/  FADD R146, R145, R146 ;  /* 0x0000009291927221 */ /* 0x000fc60000000000 */
[----:B-1----:R-:W4:Y:S04]  /*bb70*/  LDL.LU R140, [R1+0x508] ;  /* 0x00050800018c7983 */ /* 0x002f280000300800 */
[----:B------:R-:W4:Y:S04]  /*bb80*/  LDL.LU R141, [R1+0x504] ;  /* 0x00050400018d7983 */ /* 0x000f280000300800 */
[----:B------:R1:W-:Y:S01]  /*bb90*/  STL [R1+0x250], R142 ;  /* 0x0002508e01007387 */ /* 0x0003e20000100800 */
[----:B------:R-:W-:-:S01]  /*bba0*/  FADD R151, R147, R151 ;  /* 0x0000009793977221 */ /* 0x000fc20000000000 */
[----:B------:R-:W-:Y:S01]  /*bbb0*/  FADD R18, R149, R18 ;  /* 0x0000001295127221 */ /* 0x000fe20000000000 */
[----:B------:R-:W-:-:S01]  /*bbc0*/  FADD R16, R20, R16 ;  /* 0x0000001014107221 */ /* 0x000fc20000000000 */
[----:B------:R-:W-:Y:S01]  /*bbd0*/  FADD R12, R14, R12 ;  /* 0x0000000c0e0c7221 */ /* 0x000fe20000000000 */
[----:B-1----:R-:W4:Y:S04]  /*bbe0*/  LDL.LU R142, [R1+0x500] ;  /* 0x00050000018e7983 */ /* 0x002f280000300800 */
[----:B------:R-:W4:Y:S04]  /*bbf0*/  LDL.LU R143, [R1+0x4fc] ;  /* 0x0004fc00018f7983 */ /* 0x000f280000300800 */
[----:B------:R1:W-:Y:S01]  /*bc00*/  STL [R1+0x254], R144 ;  /* 0x0002549001007387 */ /* 0x0003e20000100800 */
[----:B------:R-:W-:-:S01]  /*bc10*/  FADD R9, R10, R9 ;  /* 0x000000090a097221 */ /* 0x000fc20000000000 */
[----:B------:R-:W-:-:S02]  /*bc20*/  FADD R5, R8, R5 ;  /* 0x0000000508057221 */ /* 0x000fc40000000000 */
[----:B-1----:R-:W4:Y:S04]  /*bc30*/  LDL.LU R144, [R1+0x4f8] ;  /* 0x0004f80001907983 */ /* 0x002f280000300800 */
[----:B------:R-:W4:Y:S04]  /*bc40*/  LDL.LU R145, [R1+0x4f4] ;  /* 0x0004f40001917983 */ /* 0x000f280000300800 */
[----:B------:R1:W-:Y:S01]  /*bc50*/  STL [R1+0x258], R146 ;  /* 0x0002589201007387 */ /* 0x0003e20000100800 */
[----:B------:R-:W-:-:S01]  /*bc60*/  FADD R3, R7, R3 ;  /* 0x0000000307037221 */ /* 0x000fc20000000000 */
[----:B------:R-:W-:-:S02]  /*bc70*/  FADD R2, R6, R2 ;  /* 0x0000000206027221 */ /* 0x000fc40000000000 */
[----:B-1----:R-:W4:Y:S04]  /*bc80*/  LDL.LU R146, [R1+0x4f0] ;  /* 0x0004f00001927983 */ /* 0x002f280000300800 */
[----:B------:R-:W4:Y:S04]  /*bc90*/  LDL.LU R147, [R1+0x4ec] ;  /* 0x0004ec0001937983 */ /* 0x000f280000300800 */
[----:B------:R1:W-:Y:S04]  /*bca0*/  STL [R1+0x25c], R151 ;  /* 0x00025c9701007387 */ /* 0x0003e80000100800 */
[----:B------:R1:W-:Y:S04]  /*bcb0*/  STL [R1+0x260], R18 ;  /* 0x0002601201007387 */ /* 0x0003e80000100800 */
[----:B------:R1:W-:Y:S04]  /*bcc0*/  STL [R1+0x264], R16 ;  /* 0x0002641001007387 */ /* 0x0003e80000100800 */
[----:B------:R1:W-:Y:S04]  /*bcd0*/  STL [R1+0x268], R12 ;  /* 0x0002680c01007387 */ /* 0x0003e80000100800 */
[----:B------:R1:W-:Y:S04]  /*bce0*/  STL [R1+0x26c], R9 ;  /* 0x00026c0901007387 */ /* 0x0003e80000100800 */
[----:B------:R1:W-:Y:S01]  /*bcf0*/  STL [R1+0x270], R5 ;  /* 0x0002700501007387 */ /* 0x0003e20000100800 */
[----:B------:R-:W-:-:S03]  /*bd00*/  FADD R0, R4, R0 ;  /* 0x0000000004007221 */ /* 0x000fc60000000000 */
[----:B------:R-:W3:Y:S04]  /*bd10*/  LDL.LU R149, [R1+0x280] ;  /* 0x0002800001957983 */ /* 0x000ee80000300800 */
[----:B------:R1:W-:Y:S04]  /*bd20*/  STL [R1+0x274], R3 ;  /* 0x0002740301007387 */ /* 0x0003e80000100800 */
[----:B-1----:R-:W2:Y:S04]  /*bd30*/  LDL.LU R151, [R1+0x284] ;  /* 0x0002840001977983 */ /* 0x002ea80000300800 */
[----:B------:R1:W-:Y:S04]  /*bd40*/  STL [R1+0x278], R2 ;  /* 0x0002780201007387 */ /* 0x0003e80000100800 */
        /* <DEDUP_REMOVED lines=14> */
[----:B-1----:R-:W4:Y:S04]  /*be30*/  LDL.LU R2, [R1+0x2bc] ;  /* 0x0002bc0001027983 */ /* 0x002f280000300800 */
[----:B------:R-:W4:Y:S01]  /*be40*/  LDL.LU R0, [R1+0x2c0] ;  /* 0x0002c00001007983 */ /* 0x000f220000300800 */
[----:B---3--:R-:W-:-:S03]  /*be50*/  FADD R149, R148, R149 ;  /* 0x0000009594957221 */ /* 0x008fc60000000000 */
[----:B------:R-:W3:Y:S04]  /*be60*/  LDL.LU R148, [R1+0x4e8] ;  /* 0x0004e80001947983 */ /* 0x000ee80000300800 */
[----:B------:R1:W-:Y:S01]  /*be70*/  STL [R1+0x280], R149 ;  /* 0x0002809501007387 */ /* 0x0003e20000100800 */
[----:B--2---:R-:W-:-:S03]  /*be80*/  FADD R151, R150, R151 ;  /* 0x0000009796977221 */ /* 0x004fc60000000000 */
[----:B-1----:R-:W2:Y:S01]  /*be90*/  LDL.LU R149, [R1+0x4e4] ;  /* 0x0004e40001957983 */ /* 0x002ea20000300800 */
[----:B----4-:R-:W-:-:S03]  /*bea0*/  FADD R18, R19, R18 ;  /* 0x0000001213127221 */ /* 0x010fc60000000000 */
[----:B------:R-:W4:Y:S04]  /*beb0*/  LDL.LU R150, [R1+0x4e0] ;  /* 0x0004e00001967983 */ /* 0x000f280000300800 */
[----:B------:R1:W-:Y:S01]  /*bec0*/  STL [R1+0x284], R151 ;  /* 0x0002849701007387 */ /* 0x0003e20000100800 */
[----:B------:R-:W-:-:S01]  /*bed0*/  FADD R16, R17, R16 ;  /* 0x0000001011107221 */ /* 0x000fc20000000000 */
[----:B------:R-:W-:Y:S02]  /*bee0*/  FADD R20, R21, R20 ;  /* 0x0000001415147221 */ /* 0x000fe40000000000 */
[----:B-1----:R-:W4:Y:S01]  /*bef0*/  LDL.LU R151, [R1+0x4dc] ;  /* 0x0004dc0001977983 */ /* 0x002f220000300800 */
[----:B------:R-:W-:-:S03]  /*bf00*/  FADD R14, R15, R14 ;  /* 0x0000000e0f0e7221 */ /* 0x000fc60000000000 */
[----:B------:R1:W5:Y:S01]  /*bf10*/  LDL.LU R19, [R1+0x4d8] ;  /* 0x0004d80001137983 */ /* 0x0003620000300800 */
[----:B------:R-:W-:-:S03]  /*bf20*/  FADD R12, R13, R12 ;  /* 0x0000000c0d0c7221 */ /* 0x000fc60000000000 */
[----:B------:R1:W-:Y:S01]  /*bf30*/  STL [R1+0x288], R18 ;  /* 0x0002881201007387 */ /* 0x0003e20000100800 */
[----:B------:R-:W-:-:S01]  /*bf40*/  FADD R10, R11, R10 ;  /* 0x0000000a0b0a7221 */ /* 0x000fc20000000000 */
[----:B------:R-:W-:Y:S01]  /*bf50*/  FADD R9, R24, R9 ;  /* 0x0000000918097221 */ /* 0x000fe20000000000 */
[----:B------:R-:W-:-:S01]  /*bf60*/  FADD R8, R25, R8 ;  /* 0x0000000819087221 */ /* 0x000fc20000000000 */
[----:B-1----:R1:W5:Y:S04]  /*bf70*/  LDL.LU R18, [R1+0x4d4] ;  /* 0x0004d40001127983 */ /* 0x0023680000300800 */
[----:B------:R1:W5:Y:S01]  /*bf80*/  LDL.LU R17, [R1+0x4d0] ;  /* 0x0004d00001117983 */ /* 0x0003620000300800 */
[----:B------:R-:W-:-:S03]  /*bf90*/  FADD R7, R26, R7 ;  /* 0x000000071a077221 */ /* 0x000fc60000000000 */
[----:B------:R1:W-:Y:S01]  /*bfa0*/  STL [R1+0x28c], R16 ;  /* 0x00028c1001007387 */ /* 0x0003e20000100800 */
[----:B------:R-:W-:-:S01]  /*bfb0*/  FADD R6, R27, R6 ;  /* 0x000000061b067221 */ /* 0x000fc20000000000 */
[----:B------:R-:W-:Y:S01]  /*bfc0*/  FADD R5, R28, R5 ;  /* 0x000000051c057221 */ /* 0x000fe20000000000 */
[----:B------:R-:W-:-:S01]  /*bfd0*/  FADD R4, R29, R4 ;  /* 0x000000041d047221 */ /* 0x000fc20000000000 */
[----:B-1----:R1:W5:Y:S04]  /*bfe0*/  LDL.LU R16, [R1+0x4cc] ;  /* 0x0004cc0001107983 */ /* 0x0023680000300800 */
[----:B------:R1:W-:Y:S04]  /*bff0*/  STL [R1+0x290], R20 ;  /* 0x0002901401007387 */ /* 0x0003e80000100800 */
[----:B------:R1:W-:Y:S04]  /*c000*/  STL [R1+0x294], R14 ;  /* 0x0002940e01007387 */ /* 0x0003e80000100800 */
[----:B------:R1:W-:Y:S01]  /*c010*/  STL [R1+0x298], R12 ;  /* 0x0002980c01007387 */ /* 0x0003e20000100800 */
[----:B------:R-:W-:-:S03]  /*c020*/  FADD R3, R30, R3 ;  /* 0x000000031e037221 */ /* 0x000fc60000000000 */
[----:B------:R1:W-:Y:S04]  /*c030*/  STL [R1+0x29c], R10 ;  /* 0x00029c0a01007387 */ /* 0x0003e80000100800 */
[----:B------:R1:W-:Y:S01]  /*c040*/  STL [R1+0x2a0], R9 ;  /* 0x0002a00901007387 */ /* 0x0003e20000100800 */
[----:B------:R-:W-:-:S03]  /*c050*/  FADD R2, R31, R2 ;  /* 0x000000021f027221 */ /* 0x000fc60000000000 */
[----:B------:R1:W-:Y:S04]  /*c060*/  STL [R1+0x2a4], R8 ;  /* 0x0002a40801007387 */ /* 0x0003e80000100800 */
[----:B------:R1:W-:Y:S01]  /*c070*/  STL [R1+0x2a8], R7 ;  /* 0x0002a80701007387 */ /* 0x0003e20000100800 */
[----:B------:R-:W-:-:S03]  /*c080*/  FADD R0, R32, R0 ;  /* 0x0000000020007221 */ /* 0x000fc60000000000 */
[----:B------:R1:W-:Y:S04]  /*c090*/  STL [R1+0x2ac], R6 ;  /* 0x0002ac0601007387 */ /* 0x0003e80000100800 */
[----:B------:R1:W-:Y:S04]  /*c0a0*/  STL [R1+0x2b0], R5 ;  /* 0x0002b00501007387 */ /* 0x0003e80000100800 */
[----:B------:R1:W-:Y:S04]  /*c0b0*/  STL [R1+0x2b4], R4 ;  /* 0x0002b40401007387 */ /* 0x0003e80000100800 */
        /* <DEDUP_REMOVED lines=20> */
[----:B---3--:R-:W-:-:S01]  /*c200*/  FADD R21, R33, R21 ;  /* 0x0000001521157221 */ /* 0x008fc20000000000 */
[----:B--2---:R-:W-:-:S04]  /*c210*/  FADD R20, R34, R20 ;  /* 0x0000001422147221 */ /* 0x004fc80000000000 */
[----:B------:R1:W-:Y:S01]  /*c220*/  STL [R1+0x2c4], R21 ;  /* 0x0002c41501007387 */ /* 0x0003e20000100800 */
[----:B----4-:R-:W-:-:S03]  /*c230*/  FADD R15, R35, R15 ;  /* 0x0000000f230f7221 */ /* 0x010fc60000000000 */
[----:B------:R2:W-:Y:S01]  /*c240*/  STL [R1+0x2c8], R20 ;  /* 0x0002c81401007387 */ /* 0x0005e20000100800 */
[----:B------:R-:W-:-:S03]  /*c250*/  FADD R14, R36, R14 ;  /* 0x0000000e240e7221 */ /* 0x000fc60000000000 */
        /* <DEDUP_REMOVED lines=24> */
[----:B-1----:R-:W4:Y:S01]  /*c3e0*/  LDL.LU R21, [R1+0x308] ;  /* 0x0003080001157983 */ /* 0x002f220000300800 */
[----:B------:R-:W-:-:S03]  /*c3f0*/  FADD R0, R49, R0 ;  /* 0x0000000031007221 */ /* 0x000fc60000000000 */
[----:B------:R1:W-:Y:S04]  /*c400*/  STL [R1+0x2fc], R3 ;  /* 0x0002fc0301007387 */ /* 0x0003e80000100800 */
[----:B--2---:R-:W2:Y:S04]  /*c410*/  LDL.LU R20, [R1+0x30c] ;  /* 0x00030c0001147983 */ /* 0x004ea80000300800 */
[----:B------:R1:W-:Y:S04]  /*c420*/  STL [R1+0x300], R2 ;  /* 0x0003000201007387 */ /* 0x0003e80000100800 */
[----:B---3--:R-:W3:Y:S04]  /*c430*/  LDL.LU R15, [R1+0x310] ;  /* 0x00031000010f7983 */ /* 0x008ee80000300800 */
[----:B------:R1:W-:Y:S04]  /*c440*/  STL [R1+0x304], R0 ;  /* 0x0003040001007387 */ /* 0x0003e80000100800 */
[----:B----4-:R-:W4:Y:S04]  /*c450*/  LDL.LU R14, [R1+0x314] ;  /* 0x00031400010e7983 */ /* 0x010f280000300800 */
        /* <DEDUP_REMOVED lines=11> */
[----:B------:R-:W4:Y:S04]  /*c510*/  LDL.LU R2, [R1+0x344] ;  /* 0x0003440001027983 */ /* 0x000f280000300800 */
[----:B------:R-:W4:Y:S01]  /*c520*/  LDL.LU R0, [R1+0x348] ;  /* 0x0003480001007983 */ /* 0x000f220000300800 */
[----:B------:R-:W-:-:S01]  /*c530*/  FADD R21, R50, R21 ;  /* 0x0000001532157221 */ /* 0x000fc20000000000 */
[----:B--2---:R-:W-:-:S04]  /*c540*/  FADD R20, R51, R20 ;  /* 0x0000001433147221 */ /* 0x004fc80000000000 */
[----:B------:R1:W-:Y:S01]  /*c550*/  STL [R1+0x308], R21 ;  /* 0x0003081501007387 */ /* 0x0003e20000100800 */
[----:B---3--:R-:W-:-:S03]  /*c560*/  FADD R15, R52, R15 ;  /* 0x0000000f340f7221 */ /* 0x008fc60000000000 */
        /* <DEDUP_REMOVED lines=202> */
[----:B------:R-:W-:Y:S01]  /*d210*/  STL [R1+0x418], R21 ;  /* 0x0004181501007387 */ /* 0x000fe20000100800 */
[----:B---3--:R-:W-:-:S03]  /*d220*/  FADD R15, R120, R15 ;  /* 0x0000000f780f7221 */ /* 0x008fc60000000000 */
[----:B------:R-:W-:Y:S01]  /*d230*/  STL [R1+0x41c], R20 ;  /* 0x00041c1401007387 */ /* 0x000fe20000100800 */
[----:B----4-:R-:W-:-:S03]  /*d240*/  FADD R14, R121, R14 ;  /* 0x0000000e790e7221 */ /* 0x010fc60000000000 */
[----:B------:R-:W-:Y:S01]  /*d250*/  STL [R1+0x420], R15 ;  /* 0x0004200f01007387 */ /* 0x000fe20000100800 */
[----:B------:R-:W-:-:S03]  /*d260*/  FADD R13, R122, R13 ;  /* 0x0000000d7a0d7221 */ /* 0x000fc60000000000 */
        /* <DEDUP_REMOVED lines=18> */
[----:B------:R1:W-:Y:S01]  /*d390*/  STL [R1+0x448], R5 ;  /* 0x0004480501007387 */ /* 0x0003e20000100800 */
[----:B------:R-:W-:-:S03]  /*d3a0*/  FADD R3, R132, R3 ;  /* 0x0000000384037221 */ /* 0x000fc60000000000 */
[----:B------:R-:W-:Y:S01]  /*d3b0*/  STL [R1+0x44c], R4 ;  /* 0x00044c0401007387 */ /* 0x000fe20000100800 */
[----:B------:R-:W-:-:S03]  /*d3c0*/  FADD R2, R133, R2 ;  /* 0x0000000285027221 */ /* 0x000fc60000000000 */
[----:B-1----:R-:W2:Y:S01]  /*d3d0*/  LDL.LU R5, [R1+0x45c] ;  /* 0x00045c0001057983 */ /* 0x002ea20000300800 */
[----:B------:R-:W-:-:S03]  /*d3e0*/  FADD R0, R134, R0 ;  /* 0x0000000086007221 */ /* 0x000fc60000000000 */
[----:B------:R1:W-:Y:S04]  /*d3f0*/  STL [R1+0x450], R3 ;  /* 0x0004500301007387 */ /* 0x0003e80000100800 */
[----:B-1----:R-:W3:Y:S04]  /*d400*/  LDL.LU R3, [R1+0x460] ;  /* 0x0004600001037983 */ /* 0x002ee80000300800 */
[----:B------:R1:W-:Y:S04]  /*d410*/  STL [R1+0x454], R2 ;  /* 0x0004540201007387 */ /* 0x0003e80000100800 */
[----:B-1----:R-:W4:Y:S04]  /*d420*/  LDL.LU R2, [R1+0x464] ;  /* 0x0004640001027983 */ /* 0x002f280000300800 */
[----:B------:R1:W-:Y:S04]  /*d430*/  STL [R1+0x458], R0 ;  /* 0x0004580001007387 */ /* 0x0003e80000100800 */
[----:B-1----:R-:W4:Y:S04]  /*d440*/  LDL.LU R0, [R1+0x468] ;  /* 0x0004680001007983 */ /* 0x002f280000300800 */
        /* <DEDUP_REMOVED lines=12> */
[----:B------:R-:W4:Y:S01]  /*d510*/  LDL.LU R4, [R1+0x49c] ;  /* 0x00049c0001047983 */ /* 0x000f220000300800 */
[----:B------:R-:W-:Y:S01]  /*d520*/  UMOV UR8, URZ ;  /* 0x0000003f00087c82 */ /* 0x000fe20008000000 */
[----:B--2---:R-:W-:-:S05]  /*d530*/  FADD R5, R135, R5 ;  /* 0x0000000587057221 */ /* 0x004fca0000000000 */
[----:B------:R1:W-:Y:S01]  /*d540*/  STL [R1+0x45c], R5 ;  /* 0x00045c0501007387 */ /* 0x0003e20000100800 */
[----:B---3--:R-:W-:-:S03]  /*d550*/  FADD R3, R136, R3 ;  /* 0x0000000388037221 */ /* 0x008fc60000000000 */
[----:B-1----:R1:W5:Y:S04]  /*d560*/  LDL.LU R5, [R1+0x4c8] ;  /* 0x0004c80001057983 */ /* 0x0023680000300800 */
[----:B------:R2:W-:Y:S01]  /*d570*/  STL [R1+0x460], R3 ;  /* 0x0004600301007387 */ /* 0x0005e20000100800 */
[----:B----4-:R-:W-:-:S03]  /*d580*/  FADD R2, R137, R2 ;  /* 0x0000000289027221 */ /* 0x010fc60000000000 */
[----:B--2---:R1:W5:Y:S04]  /*d590*/  LDL.LU R3, [R1+0x4c4] ;  /* 0x0004c40001037983 */ /* 0x0043680000300800 */
[----:B------:R2:W-:Y:S01]  /*d5a0*/  STL [R1+0x464], R2 ;  /* 0x0004640201007387 */ /* 0x0005e20000100800 */
[----:B------:R-:W-:-:S03]  /*d5b0*/  FADD R0, R138, R0 ;  /* 0x000000008a007221 */ /* 0x000fc60000000000 */
[----:B--2---:R1:W5:Y:S01]  /*d5c0*/  LDL.LU R2, [R1+0x4c0] ;  /* 0x0004c00001027983 */ /* 0x0043620000300800 */
[----:B------:R-:W-:-:S03]  /*d5d0*/  FADD R21, R139, R21 ;  /* 0x000000158b157221 */ /* 0x000fc60000000000 */
[----:B------:R2:W-:Y:S01]  /*d5e0*/  STL [R1+0x468], R0 ;  /* 0x0004680001007387 */ /* 0x0005e20000100800 */
[----:B------:R-:W-:-:S01]  /*d5f0*/  FADD R20, R140, R20 ;  /* 0x000000148c147221 */ /* 0x000fc20000000000 */
[----:B------:R-:W-:Y:S02]  /*d600*/  FADD R15, R141, R15 ;  /* 0x0000000f8d0f7221 */ /* 0x000fe40000000000 */
[----:B--2---:R1:W5:Y:S01]  /*d610*/  LDL.LU R0, [R1+0x4bc] ;  /* 0x0004bc0001007983 */ /* 0x0043620000300800 */
        /* <DEDUP_REMOVED lines=16> */
[----:B------:R-:W-:-:S01]  /*d720*/  FADD R6, R150, R6 ;  /* 0x0000000696067221 */ /* 0x000fc20000000000 */
[----:B------:R-:W-:Y:S02]  /*d730*/  FADD R4, R4, R151 ;  /* 0x0000009704047221 */ /* 0x000fe40000000000 */
[----:B------:R1:W-:Y:S04]  /*d740*/  STL [R1+0x48c], R9 ;  /* 0x00048c0901007387 */ /* 0x0003e80000100800 */
[----:B------:R1:W-:Y:S04]  /*d750*/  STL [R1+0x490], R8 ;  /* 0x0004900801007387 */ /* 0x0003e80000100800 */
[----:B------:R1:W-:Y:S04]  /*d760*/  STL [R1+0x494], R7 ;  /* 0x0004940701007387 */ /* 0x0003e80000100800 */
[----:B------:R1:W-:Y:S04]  /*d770*/  STL [R1+0x49c], R4 ;  /* 0x00049c0401007387 */ /* 0x0003e80000100800 */
[----:B------:R1:W-:Y:S02]  /*d780*/  STL [R1+0x498], R6 ;  /* 0x0004980601007387 */ /* 0x0003e40000100800 */
.L_x_31:
[----:B------:R-:W-:Y:S05]  /*d790*/  @!P1 BRA `(.L_x_32) ;  /* 0x0000000000049947 */ /* 0x000fea0003800000 */
[----:B------:R-:W-:Y:S01]  /*d7a0*/  BPT.TRAP 0x1 ;  /* 0x000000040000795c */ /* 0x000fe20000300000 */
.L_x_32:
[----:B-1----:R-:W2:Y:S04]  /*d7b0*/  LDL R4, [R1+0x4a4] ;  /* 0x0004a40001047983 */ /* 0x002ea80000100800 */
[----:B------:R-:W3:Y:S01]  /*d7c0*/  LDL R6, [R1+0x4a8] ;  /* 0x0004a80001067983 */ /* 0x000ee20000100800 */
[----:B--2---:R-:W-:-:S13]  /*d7d0*/  ISETP.NE.AND P0, PT, R4, RZ, PT ;  /* 0x000000ff0400720c */ /* 0x004fda0003f05270 */
[----:B------:R-:W-:-:S05]  /*d7e0*/  VOTEU.ANY UP0, P0 ;  /* 0x00000000003f7886 */ /* 0x000fca0000000100 */
[----:B------:R-:W-:-:S04]  /*d7f0*/  @UP0 ULEA UR5, UR11, UR48, 0x3 ;  /* 0x000000300b050291 */ /* 0x000fc8000f8e183f */
[----:B------:R-:W-:Y:S02]  /*d800*/  @UP0 UIADD3 UR5, UR5, 0x30, URZ ;  /* 0x0000003005050890 */ /* 0x000fe4000fffe03f */
[----:B------:R-:W-:-:S04]  /*d810*/  UISETP.GT.U32.AND UP0, UPT, UR45, 0x1, UPT ;  /* 0x000000012d00788c */ /* 0x000fc8000bf04070 */
[----:B------:R-:W-:-:S04]  /*d820*/  MOV R4, UR5 ;  /* 0x0000000500047c02 */ /* 0x000fc80008000f00 */
[----:B---3--:R-:W-:-:S04]  /*d830*/  @P0 PRMT R4, R6, 0x654, R4 ;  /* 0x0000065406040816 */ /* 0x008fc80000000004 */
[----:B------:R1:W-:Y:S01]  /*d840*/  @P0 SYNCS.ARRIVE.TRANS64.RED.A1T0 RZ, [R4+URZ], RZ ;  /* 0x000000ff04ff09a7 */ /* 0x0003e2000810043f */
[----:B------:R-:W-:-:S13]  /*d850*/  PLOP3.LUT P0, PT, PT, PT, UP0, 0x80, 0x0 ;  /* 0x000000000000781c */ /* 0x000fda0003f0f008 */
[----:B-1----:R-:W-:Y:S05]  /*d860*/  @P0 BRA `(.L_x_33) ;  /* 0x0000000000040947 */ /* 0x002fea0003800000 */
[----:B------:R-:W-:Y:S01]  /*d870*/  BPT.TRAP 0x1 ;  /* 0x000000040000795c */ /* 0x000fe20000300000 */
.L_x_33:
[----:B------:R-:W-:Y:S01]  /*d880*/  UIADD3 UR10, UR10, 0x1, URZ ;  /* 0x000000010a0a7890 */ /* 0x000fe2000fffe03f */
[C---:B-----5:R-:W-:Y:S01]  /*d890*/  ISETP.GT.AND P0, PT, R3.reuse, 0x1, PT ;  /* 0x000000010300780c */ /* 0x060fe20003f04270 */
[----:B------:R-:W-:Y:S01]  /*d8a0*/  UIADD3 UR11, UR11, 0x1, URZ ;  /* 0x000000010b0b7890 */ /* 0x000fe2000fffe03f */
[----:B------:R-:W-:Y:S01]  /*d8b0*/  IADD3 R3, R3, -0x1, RZ ;  /* 0xffffffff03037810 */ /* 0x000fe20007ffe0ff */
[----:B------:R-:W-:Y:S02]  /*d8c0*/  UISETP.NE.AND UP0, UPT, UR10, 0x6, UPT ;  /* 0x000000060a00788c */ /* 0x000fe4000bf05270 */
[----:B------:R-:W-:Y:S02]  /*d8d0*/  UISETP.NE.AND UP1, UPT, UR11, 0x6, UPT ;  /* 0x000000060b00788c */ /* 0x000fe4000bf25270 */
[----:B------:R-:W-:Y:S02]  /*d8e0*/  USEL UR5, URZ, 0x1, UP0 ;  /* 0x000000013f057887 */ /* 0x000fe40008000000 */
[----:B------:R-:W-:-:S02]  /*d8f0*/  USEL UR10, UR10, URZ, UP0 ;  /* 0x0000003f0a0a7287 */ /* 0x000fc40008000000 */
[----:B------:R-:W-:Y:S02]  /*d900*/  USEL UR11, UR11, URZ, UP1 ;  /* 0x0000003f0b0b7287 */ /* 0x000fe40008800000 */
[----:B------:R-:W-:Y:S01]  /*d910*/  LOP3.LUT R0, R0, UR5, RZ, 0x3c, !PT ;  /* 0x0000000500007c12 */ /* 0x000fe2000f8e3cff */
[----:B------:R-:W-:Y:S01]  /*d920*/  UMOV UR5, 0x1 ;  /* 0x0000000100057882 */ /* 0x000fe20000000000 */
[----:B------:R-:W-:Y:S08]  /*d930*/  @P0 BRA `(.L_x_34) ;  /* 0xffffffa0001c0947 */ /* 0x000ff0000383ffff */
.L_x_26:
[----:B------:R-:W-:-:S04]  /*d940*/  UISETP.NE.AND UP0, UPT, UR8, URZ, UPT ;  /* 0x0000003f0800728c */ /* 0x000fc8000bf05270 */
[----:B------:R-:W-:-:S06]  /*d950*/  USEL UR4, URZ, 0x1, !UP0 ;  /* 0x000000013f047887 */ /* 0x000fcc000c000000 */
[----:B------:R-:W-:-:S13]  /*d960*/  ISETP.NE.AND P0, PT, RZ, UR4, PT ;  /* 0x00000004ff007c0c */ /* 0x000fda000bf05270 */
[----:B------:R-:W-:Y:S05]  /*d970*/  @!P0 BRA `(.L_x_35) ;  /* 0x0000003800788947 */ /* 0x000fea0003800000 */
[----:B------:R1:W-:Y:S04]  /*d980*/  STL [R1+0x654], R55 ;  /* 0x0006543701007387 */ /* 0x0003e80000100800 */
[----:B-1----:R-:W3:Y:S04]  /*d990*/  LDL.LU R55, [R1] ;  /* 0x0000000001377983 */ /* 0x002ee80000300800 */
[----:B------:R1:W-:Y:S04]  /*d9a0*/  STL [R1+0x650], R56 ;  /* 0x0006503801007387 */ /* 0x0003e80000100800 */
[----:B-1----:R-:W4:Y:S04]  /*d9b0*/  LDL.LU R56, [R1+0x4] ;  /* 0x0000040001387983 */ /* 0x002f280000300800 */
[----:B------:R1:W-:Y:S04]  /*d9c0*/  STL [R1+0x64c], R57 ;  /* 0x00064c3901007387 */ /* 0x0003e80000100800 */
[----:B-1----:R-:W2:Y:S04]  /*d9d0*/  LDL.LU R57, [R1+0x8] ;  /* 0x0000080001397983 */ /* 0x002ea80000300800 */
        /* <DEDUP_REMOVED lines=130> */
[----:B------:R-:W2:Y:S04]  /*e200*/  LDL.LU R0, [R1+0x21c] ;  /* 0x00021c0001007983 */ /* 0x000ea80000300800 */
        /* <DEDUP_REMOVED lines=72> */
[----:B-----5:R1:W-:Y:S04]  /*e690*/  STL [R1+0x4d0], R19 ;  /* 0x0004d01301007387 */ /* 0x0203e80000100800 */
[----:B-1----:R-:W2:Y:S04]  /*e6a0*/  LDL.LU R19, [R1+0x124] ;  /* 0x0001240001137983 */ /* 0x002ea80000300800 */
[----:B------:R1:W-:Y:S01]  /*e6b0*/  STL [R1+0x4cc], R18 ;  /* 0x0004cc1201007387 */ /* 0x0003e20000100800 */
[----:B---3--:R-:W-:-:S03]  /*e6c0*/  FADD R22, R55, R22 ;  /* 0x0000001637167221 */ /* 0x008fc60000000000 */
[----:B-1----:R-:W3:Y:S04]  /*e6d0*/  LDL.LU R18, [R1+0x120] ;  /* 0x0001200001127983 */ /* 0x002ee80000300800 */
[----:B------:R1:W-:Y:S01]  /*e6e0*/  STL [R1+0x4c8], R17 ;  /* 0x0004c81101007387 */ /* 0x0003e20000100800 */
[----:B----4-:R-:W-:Y:S01]  /*e6f0*/  FADD R23, R56, R23 ;  /* 0x0000001738177221 */ /* 0x010fe20000000000 */
[----:B--2---:R-:W-:Y:S02]  /*e700*/  FADD R152, R57, R152 ;  /* 0x0000009839987221 */ /* 0x004fe40000000000 */
[----:B-1----:R-:W2:Y:S04]  /*e710*/  LDL.LU R17, [R1+0x11c] ;  /* 0x00011c0001117983 */ /* 0x002ea80000300800 */
[----:B------:R1:W-:Y:S01]  /*e720*/  STL [R1+0x4c4], R16 ;  /* 0x0004c41001007387 */ /* 0x0003e20000100800 */
[----:B------:R-:W-:Y:S01]  /*e730*/  FADD R153, R58, R153 ;  /* 0x000000993a997221 */ /* 0x000fe20000000000 */
[----:B------:R-:W-:-:S02]  /*e740*/  FADD R154, R59, R154 ;  /* 0x0000009a3b9a7221 */ /* 0x000fc40000000000 */
[----:B-1----:R-:W4:Y:S04]  /*e750*/  LDL.LU R16, [R1+0x118] ;  /* 0x0001180001107983 */ /* 0x002f280000300800 */
[----:B------:R1:W-:Y:S01]  /*e760*/  STL [R1+0x4c0], R5 ;  /* 0x0004c00501007387 */ /* 0x0003e20000100800 */
[----:B------:R-:W-:Y:S01]  /*e770*/  FADD R155, R60, R155 ;  /* 0x0000009b3c9b7221 */ /* 0x000fe20000000000 */
[----:B------:R-:W-:Y:S02]  /*e780*/  FADD R156, R61, R156 ;  /* 0x0000009c3d9c7221 */ /* 0x000fe40000000000 */
[----:B-1----:R-:W3:Y:S04]  /*e790*/  LDL.LU R5, [R1+0x114] ;  /* 0x0001140001057983 */ /* 0x002ee80000300800 */
[----:B------:R1:W-:Y:S01]  /*e7a0*/  STL [R1+0x4bc], R2 ;  /* 0x0004bc0201007387 */ /* 0x0003e20000100800 */
[----:B------:R-:W-:Y:S01]  /*e7b0*/  FADD R157, R62, R157 ;  /* 0x0000009d3e9d7221 */ /* 0x000fe20000000000 */
[----:B------:R-:W-:-:S02]  /*e7c0*/  FADD R158, R63, R158 ;  /* 0x0000009e3f9e7221 */ /* 0x000fc40000000000 */
[----:B-1----:R-:W2:Y:S04]  /*e7d0*/  LDL.LU R2, [R1+0x110] ;  /* 0x0001100001027983 */ /* 0x002ea80000300800 */
[----:B------:R-:W4:Y:S04]  /*e7e0*/  LDL.LU R55, [R1+0x654] ;  /* 0x0006540001377983 */ /* 0x000f280000300800 */
[----:B------:R-:W4:Y:S04]  /*e7f0*/  LDL.LU R56, [R1+0x650] ;  /* 0x0006500001387983 */ /* 0x000f280000300800 */
[----:B------:R-:W4:Y:S04]  /*e800*/  LDL.LU R57, [R1+0x64c] ;  /* 0x00064c0001397983 */ /* 0x000f280000300800 */
[----:B------:R-:W4:Y:S04]  /*e810*/  LDL.LU R58, [R1+0x648] ;  /* 0x00064800013a7983 */ /* 0x000f280000300800 */
        /* <DEDUP_REMOVED lines=115> */
[----:B------:R-:W-:Y:S01]  /*ef50*/  FADD R215, R120, R215 ;  /* 0x000000d778d77221 */ /* 0x000fe20000000000 */
[----:B------:R-:W-:Y:S02]  /*ef60*/  FADD R134, R135, R134 ;  /* 0x0000008687867221 */ /* 0x000fe40000000000 */
[----:B------:R-:W4:Y:S01]  /*ef70*/  LDL.LU R117, [R1+0x55c] ;  /* 0x00055c0001757983 */ /* 0x000f220000300800 */
[----:B------:R-:W-:Y:S01]  /*ef80*/  FADD R216, R121, R216 ;  /* 0x000000d879d87221 */ /* 0x000fe20000000000 */
[----:B------:R-:W-:Y:S02]  /*ef90*/  FADD R132, R133, R132 ;  /* 0x0000008485847221 */ /* 0x000fe40000000000 */
[----:B------:R-:W4:Y:S01]  /*efa0*/  LDL.LU R118, [R1+0x558] ;  /* 0x0005580001767983 */ /* 0x000f220000300800 */
[----:B------:R-:W-:Y:S01]  /*efb0*/  FADD R217, R122, R217 ;  /* 0x000000d97ad97221 */ /* 0x000fe20000000000 */
[----:B------:R-:W-:-:S02]  /*efc0*/  FADD R130, R131, R130 ;  /* 0x0000008283827221 */ /* 0x000fc40000000000 */
        /* <DEDUP_REMOVED lines=8> */
[----:B------:R-:W-:Y:S01]  /*f050*/  FADD R21, R3, R21 ;  /* 0x0000001503157221 */ /* 0x000fe20000000000 */
[----:B------:R-:W-:Y:S01]  /*f060*/  FADD R15, R20, R15 ;  /* 0x0000000f140f7221 */ /* 0x000fe20000000000 */
[----:B------:R-:W-:Y:S01]  /*f070*/  STL [R1+0x200], R136 ;  /* 0x0002008801007387 */ /* 0x000fe20000100800 */
        /* <DEDUP_REMOVED lines=23> */
[----:B------:R1:W-:Y:S01]  /*f1f0*/  STL [R1+0x218], R124 ;  /* 0x0002187c01007387 */ /* 0x0003e20000100800 */
[----:B------:R-:W-:Y:S01]  /*f200*/  FADD R224, R151, R224 ;  /* 0x000000e097e07221 */ /* 0x000fe20000000000 */
[----:B--2---:R-:W-:Y:S01]  /*f210*/  FADD R218, R2, R218 ;  /* 0x000000da02da7221 */ /* 0x004fe20000000000 */
[----:B---3--:R-:W-:Y:S01]  /*f220*/  FADD R219, R5, R219 ;  /* 0x000000db05db7221 */ /* 0x008fe20000000000 */
[----:B------:R-:W-:Y:S01]  /*f230*/  STL [R1+0x21c], R0 ;  /* 0x00021c0001007387 */ /* 0x000fe20000100800 */
[----:B----4-:R-:W-:Y:S01]  /*f240*/  FADD R220, R16, R220 ;  /* 0x000000dc10dc7221 */ /* 0x010fe20000000000 */
[----:B------:R-:W-:Y:S01]  /*f250*/  FADD R221, R17, R221 ;  /* 0x000000dd11dd7221 */ /* 0x000fe20000000000 */
[----:B------:R-:W-:Y:S01]  /*f260*/  FADD R222, R18, R222 ;  /* 0x000000de12de7221 */ /* 0x000fe20000000000 */
[----:B------:R-:W-:Y:S01]  /*f270*/  STL [R1+0x220], R21 ;  /* 0x0002201501007387 */ /* 0x000fe20000100800 */
[----:B------:R-:W-:-:S03]  /*f280*/  FADD R223, R19, R223 ;  /* 0x000000df13df7221 */ /* 0x000fc60000000000 */
[----:B------:R-:W-:Y:S04]  /*f290*/  STL [R1+0x224], R15 ;  /* 0x0002240f01007387 */ /* 0x000fe80000100800 */
[----:B------:R-:W-:Y:S04]  /*f2a0*/  STL [R1+0x228], R13 ;  /* 0x0002280d01007387 */ /* 0x000fe80000100800 */
[----:B------:R-:W-:Y:S04]  /*f2b0*/  STL [R1+0x22c], R11 ;  /* 0x00022c0b01007387 */ /* 0x000fe80000100800 */
[----:B------:R-:W2:Y:S04]  /*f2c0*/  LDL.LU R123, [R1+0x19c] ;  /* 0x00019c00017b7983 */ /* 0x000ea80000300800 */
[----:B------:R-:W-:Y:S04]  /*f2d0*/  STL [R1+0x230], R9 ;  /* 0x0002300901007387 */ /* 0x000fe80000100800 */
[----:B------:R-:W2:Y:S04]  /*f2e0*/  LDL.LU R8, [R1+0x23c] ;  /* 0x00023c0001087983 */ /* 0x000ea80000300800 */
[----:B------:R3:W-:Y:S04]  /*f2f0*/  STL [R1+0x234], R7 ;  /* 0x0002340701007387 */ /* 0x0007e80000100800 */
[----:B-1----:R-:W4:Y:S04]  /*f300*/  LDL.LU R124, [R1+0x1a0] ;  /* 0x0001a000017c7983 */ /* 0x002f280000300800 */
[----:B------:R1:W-:Y:S04]  /*f310*/  STL [R1+0x238], R4 ;  /* 0x0002380401007387 */ /* 0x0003e80000100800 */
[----:B---3--:R-:W4:Y:S04]  /*f320*/  LDL.LU R7, [R1+0x240] ;  /* 0x0002400001077983 */ /* 0x008f280000300800 */
[----:B------:R-:W3:Y:S04]  /*f330*/  LDL.LU R125, [R1+0x1a4] ;  /* 0x0001a400017d7983 */ /* 0x000ee80000300800 */
[----:B------:R-:W3:Y:S04]  /*f340*/  LDL.LU R6, [R1+0x244] ;  /* 0x0002440001067983 */ /* 0x000ee80000300800 */
[----:B------:R-:W3:Y:S04]  /*f350*/  LDL.LU R126, [R1+0x1a8] ;  /* 0x0001a800017e7983 */ /* 0x000ee80000300800 */
[----:B-1----:R-:W3:Y:S04]  /*f360*/  LDL.LU R4, [R1+0x248] ;  /* 0x0002480001047983 */ /* 0x002ee80000300800 */
[----:B------:R-:W3:Y:S04]  /*f370*/  LDL.LU R127, [R1+0x1ac] ;  /* 0x0001ac00017f7983 */ /* 0x000ee80000300800 */
        /* <DEDUP_REMOVED lines=40> */
[----:B------:R-:W3:Y:S01]  /*f600*/  LDL.LU R9, [R1+0x29c] ;  /* 0x00029c0001097983 */ /* 0x000ee20000300800 */
[----:B--2---:R-:W-:-:S03]  /*f610*/  FADD R8, R123, R8 ;  /* 0x000000087b087221 */ /* 0x004fc60000000000 */
[----:B------:R-:W2:Y:S04]  /*f620*/  LDL.LU R123, [R1+0x544] ;  /* 0x00054400017b7983 */ /* 0x000ea80000300800 */
[----:B------:R1:W-:Y:S04]  /*f630*/  STL [R1+0x23c], R8 ;  /* 0x00023c0801007387 */ /* 0x0003e80000100800 */
[----:B-1----:R-:W2:Y:S01]  /*f640*/  LDL.LU R8, [R1+0x2a0] ;  /* 0x0002a00001087983 */ /* 0x002ea20000300800 */
[----:B----4-:R-:W-:-:S03]  /*f650*/  FADD R7, R124, R7 ;  /* 0x000000077c077221 */ /* 0x010fc60000000000 */
[----:B------:R-:W4:Y:S01]  /*f660*/  LDL.LU R124, [R1+0x540] ;  /* 0x00054000017c7983 */ /* 0x000f220000300800 */
[----:B---3--:R-:W-:-:S03]  /*f670*/  FADD R6, R125, R6 ;  /* 0x000000067d067221 */ /* 0x008fc60000000000 */
[----:B------:R1:W-:Y:S01]  /*f680*/  STL [R1+0x240], R7 ;  /* 0x0002400701007387 */ /* 0x0003e20000100800 */
[----:B------:R-:W-:-:S03]  /*f690*/  FADD R4, R126, R4 ;  /* 0x000000047e047221 */ /* 0x000fc60000000000 */
[----:B-1----:R-:W3:Y:S04]  /*f6a0*/  LDL.LU R7, [R1+0x2a4] ;  /* 0x0002a40001077983 */ /* 0x002ee80000300800 */
[----:B------:R-:W4:Y:S01]  /*f6b0*/  LDL.LU R125, [R1+0x53c] ;  /* 0x00053c00017d7983 */ /* 0x000f220000300800 */
[----:B------:R-:W-:-:S03]  /*f6c0*/  FADD R128, R127, R128 ;  /* 0x000000807f807221 */ /* 0x000fc60000000000 */
[----:B------:R1:W-:Y:S01]  /*f6d0*/  STL [R1+0x244], R6 ;  /* 0x0002440601007387 */ /* 0x0003e20000100800 */
[----:B------:R-:W-:-:S03]  /*f6e0*/  FADD R130, R129, R130 ;  /* 0x0000008281827221 */ /* 0x000fc60000000000 */
[----:B-1----:R-:W4:Y:S04]  /*f6f0*/  LDL.LU R6, [R1+0x2a8] ;  /* 0x0002a80001067983 */ /* 0x002f280000300800 */
[----:B------:R-:W4:Y:S04]  /*f700*/  LDL.LU R126, [R1+0x538] ;  /* 0x00053800017e7983 */ /* 0x000f280000300800 */
[----:B------:R1:W-:Y:S01]  /*f710*/  STL [R1+0x248], R4 ;  /* 0x0002480401007387 */ /* 0x0003e20000100800 */
[----:B------:R-:W-:Y:S01]  /*f720*/  FADD R132, R131, R132 ;  /* 0x0000008483847221 */ /* 0x000fe20000000000 */
[----:B------:R-:W-:-:S02]  /*f730*/  FADD R134, R133, R134 ;  /* 0x0000008685867221 */ /* 0x000fc40000000000 */
[----:B-1----:R-:W4:Y:S04]  /*f740*/  LDL.LU R4, [R1+0x2ac] ;  /* 0x0002ac0001047983 */ /* 0x002f280000300800 */
[----:B------:R-:W4:Y:S04]  /*f750*/  LDL.LU R127, [R1+0x534] ;  /* 0x00053400017f7983 */ /* 0x000f280000300800 */
[----:B------:R1:W-:Y:S01]  /*f760*/  STL [R1+0x24c], R128 ;  /* 0x00024c8001007387 */ /* 0x0003e20000100800 */
[----:B------:R-:W-:-:S03]  /*f770*/  FADD R136, R135, R136 ;  /* 0x0000008887887221 */ /* 0x000fc60000000000 */
        /* <DEDUP_REMOVED lines=49> */
[----:B------:R-:W-:Y:S04]  /*fa90*/  STL [R1+0x27c], R2 ;  /* 0x00027c0201007387 */ /* 0x000fe80000100800 */
[----:B------:R-:W-:Y:S04]  /*faa0*/  STL [R1+0x280], R16 ;  /* 0x0002801001007387 */ /* 0x000fe80000100800 */
[----:B------:R1:W-:Y:S04]  /*fab0*/  STL [R1+0x284], R18 ;  /* 0x0002841201007387 */ /* 0x0003e80000100800 */
[----:B------:R4:W-:Y:S01]  /*fac0*/  STL [R1+0x288], R0 ;  /* 0x0002880001007387 */ /* 0x0009e20000100800 */
[----:B------:R-:W-:-:S03]  /*fad0*/  FADD R11, R12, R11 ;  /* 0x0000000b0c0b7221 */ /* 0x000fc60000000000 */
[----:B------:R-:W4:Y:S04]  /*fae0*/  LDL.LU R19, [R1+0x2b0] ;  /* 0x0002b00001137983 */ /* 0x000f280000300800 */
[----:B------:R4:W-:Y:S04]  /*faf0*/  STL [R1+0x28c], R21 ;  /* 0x00028c1501007387 */ /* 0x0009e80000100800 */
[----:B------:R4:W-:Y:S01]  /*fb00*/  STL [R1+0x290], R15 ;  /* 0x0002900f01007387 */ /* 0x0009e20000100800 */
[----:B------:R-:W-:-:S03]  /*fb10*/  FADD R9, R10, R9 ;  /* 0x000000090a097221 */ /* 0x000fc60000000000 */
[----:B-1----:R-:W4:Y:S04]  /*fb20*/  LDL.LU R18, [R1+0x2b4] ;  /* 0x0002b40001127983 */ /* 0x002f280000300800 */
[----:B------:R1:W-:Y:S01]  /*fb30*/  STL [R1+0x294], R13 ;  /* 0x0002940d01007387 */ /* 0x0003e20000100800 */
[----:B--2---:R-:W-:-:S03]  /*fb40*/  FADD R8, R24, R8 ;  /* 0x0000000818087221 */ /* 0x004fc60000000000 */
[----:B------:R-:W2:Y:S04]  /*fb50*/  LDL.LU R17, [R1+0x2b8] ;  /* 0x0002b80001117983 */ /* 0x000ea80000300800 */
[----:B------:R1:W-:Y:S04]  /*fb60*/  STL [R1+0x298], R11 ;  /* 0x0002980b01007387 */ /* 0x0003e80000100800 */
[----:B------:R-:W2:Y:S01]  /*fb70*/  LDL.LU R16, [R1+0x2bc] ;  /* 0x0002bc0001107983 */ /* 0x000ea20000300800 */
[----:B---3--:R-:W-:-:S03]  /*fb80*/  FADD R7, R25, R7 ;  /* 0x0000000719077221 */ /* 0x008fc60000000000 */
[----:B------:R3:W-:Y:S04]  /*fb90*/  STL [R1+0x29c], R9 ;  /* 0x00029c0901007387 */ /* 0x0007e80000100800 */
[----:B------:R-:W2:Y:S04]  /*fba0*/  LDL.LU R5, [R1+0x2c0] ;  /* 0x0002c00001057983 */ /* 0x000ea80000300800 */
[----:B------:R3:W-:Y:S01]  /*fbb0*/  STL [R1+0x2a0], R8 ;  /* 0x0002a00801007387 */ /* 0x0007e20000100800 */
[----:B----4-:R-:W-:-:S03]  /*fbc0*/  FADD R6, R26, R6 ;  /* 0x000000061a067221 */ /* 0x010fc60000000000 */
[----:B------:R-:W4:Y:S04]  /*fbd0*/  LDL.LU R2, [R1+0x2c4] ;  /* 0x0002c40001027983 */ /* 0x000f280000300800 */
[----:B------:R3:W-:Y:S01]  /*fbe0*/  STL [R1+0x2a4], R7 ;  /* 0x0002a40701007387 */ /* 0x0007e20000100800 */
[----:B------:R-:W-:-:S03]  /*fbf0*/  FADD R4, R27, R4 ;  /* 0x000000041b047221 */ /* 0x000fc60000000000 */
[----:B------:R-:W4:Y:S04]  /*fc00*/  LDL.LU R27, [R1+0x2e0] ;  /* 0x0002e000011b7983 */ /* 0x000f280000300800 */
[----:B------:R3:W-:Y:S04]  /*fc10*/  STL [R1+0x2a8], R6 ;  /* 0x0002a80601007387 */ /* 0x0007e80000100800 */
        /* <DEDUP_REMOVED lines=12> */
[----:B------:R-:W4:Y:S04]  /*fce0*/  LDL.LU R11, [R1+0x310] ;  /* 0x00031000010b7983 */ /* 0x000f280000300800 */
[----:B------:R-:W4:Y:S04]  /*fcf0*/  LDL.LU R10, [R1+0x314] ;  /* 0x00031400010a7983 */ /* 0x000f280000300800 */
[----:B---3--:R-:W3:Y:S04]  /*fd00*/  LDL.LU R9, [R1+0x318] ;  /* 0x0003180001097983 */ /* 0x008ee80000300800 */
[----:B------:R-:W3:Y:S04]  /*fd10*/  LDL.LU R8, [R1+0x31c] ;  /* 0x00031c0001087983 */ /* 0x000ee80000300800 */
[----:B------:R-:W3:Y:S04]  /*fd20*/  LDL.LU R7, [R1+0x320] ;  /* 0x0003200001077983 */ /* 0x000ee80000300800 */
[----:B------:R-:W3:Y:S04]  /*fd30*/  LDL.LU R6, [R1+0x324] ;  /* 0x0003240001067983 */ /* 0x000ee80000300800 */
[----:B------:R-:W3:Y:S01]  /*fd40*/  LDL.LU R4, [R1+0x328] ;  /* 0x0003280001047983 */ /* 0x000ee20000300800 */
[----:B------:R-:W-:-:S05]  /*fd50*/  FADD R19, R28, R19 ;  /* 0x000000131c137221 */ /* 0x000fca0000000000 */
[----:B------:R1:W-:Y:S01]  /*fd60*/  STL [R1+0x2b0], R19 ;  /* 0x0002b01301007387 */ /* 0x0003e20000100800 */
[----:B------:R-:W-:-:S03]  /*fd70*/  FADD R18, R29, R18 ;  /* 0x000000121d127221 */ /* 0x000fc60000000000 */
[----:B-1----:R1:W5:Y:S04]  /*fd80*/  LDL.LU R19, [R1+0x4d0] ;  /* 0x0004d00001137983 */ /* 0x0023680000300800 */
[----:B------:R-:W3:Y:S01]  /*fd90*/  LDL.LU R28, [R1+0x2dc] ;  /* 0x0002dc00011c7983 */ /* 0x000ee20000300800 */
[----:B--2---:R-:W-:-:S03]  /*fda0*/  FADD R17, R30, R17 ;  /* 0x000000111e117221 */ /* 0x004fc60000000000 */
[----:B------:R2:W-:Y:S01]  /*fdb0*/  STL [R1+0x2b4], R18 ;  /* 0x0002b41201007387 */ /* 0x0005e20000100800 */
[----:B------:R-:W-:-:S03]  /*fdc0*/  FADD R16, R31, R16 ;  /* 0x000000101f107221 */ /* 0x000fc60000000000 */
[----:B--2---:R1:W5:Y:S04]  /*fdd0*/  LDL.LU R18, [R1+0x4cc] ;  /* 0x0004cc0001127983 */ /* 0x0043680000300800 */
[----:B------:R-:W2:Y:S01]  /*fde0*/  LDL.LU R29, [R1+0x2d8] ;  /* 0x0002d800011d7983 */ /* 0x000ea20000300800 */
[----:B------:R-:W-:-:S03]  /*fdf0*/  FADD R5, R32, R5 ;  /* 0x0000000520057221 */ /* 0x000fc60000000000 */
[----:B------:R1:W-:Y:S01]  /*fe00*/  STL [R1+0x2b8], R17 ;  /* 0x0002b81101007387 */ /* 0x0003e20000100800 */
[----:B----4-:R-:W-:-:S03]  /*fe10*/  FADD R2, R33, R2 ;  /* 0x0000000221027221 */ /* 0x010fc60000000000 */
[----:B-1----:R1:W5:Y:S04]  /*fe20*/  LDL.LU R17, [R1+0x4c8] ;  /* 0x0004c80001117983 */ /* 0x0023680000300800 */
[----:B------:R-:W4:Y:S04]  /*fe30*/  LDL.LU R30, [R1+0x2d4] ;  /* 0x0002d400011e7983 */ /* 0x000f280000300800 */
[----:B------:R1:W-:Y:S04]  /*fe40*/  STL [R1+0x2bc], R16 ;  /* 0x0002bc1001007387 */ /* 0x0003e80000100800 */
[----:B-1----:R1:W5:Y:S04]  /*fe50*/  LDL.LU R16, [R1+0x4c4] ;  /* 0x0004c40001107983 */ /* 0x0023680000300800 */
[----:B------:R-:W4:Y:S04]  /*fe60*/  LDL.LU R31, [R1+0x2d0] ;  /* 0x0002d000011f7983 */ /* 0x000f280000300800 */
[----:B------:R1:W-:Y:S04]  /*fe70*/  STL [R1+0x2c0], R5 ;  /* 0x0002c00501007387 */ /* 0x0003e80000100800 */
[----:B-1----:R1:W5:Y:S04]  /*fe80*/  LDL.LU R5, [R1+0x4c0] ;  /* 0x0004c00001057983 */ /* 0x0023680000300800 */
[----:B------:R-:W4:Y:S04]  /*fe90*/  LDL.LU R32, [R1+0x2cc] ;  /* 0x0002cc0001207983 */ /* 0x000f280000300800 */
[----:B------:R1:W-:Y:S04]  /*fea0*/  STL [R1+0x2c4], R2 ;  /* 0x0002c40201007387 */ /* 0x0003e80000100800 */
[----:B-1----:R1:W5:Y:S04]  /*feb0*/  LDL.LU R2, [R1+0x4bc] ;  /* 0x0004bc0001027983 */ /* 0x0023680000300800 */
[----:B------:R-:W4:Y:S01]  /*fec0*/  LDL.LU R33, [R1+0x2c8] ;  /* 0x0002c80001217983 */ /* 0x000f220000300800 */
[----:B------:R-:W-:Y:S01]  /*fed0*/  FADD R27, R40, R27 ;  /* 0x0000001b281b7221 */ /* 0x000fe20000000000 */
        /* <DEDUP_REMOVED lines=13> */
[----:B---3--:R-:W-:Y:S01]  /*ffb0*/  FADD R9, R54, R9 ;  /* 0x0000000936097221 */ /* 0x008fe20000000000 */
[----:B------:R-:W-:Y:S01]  /*ffc0*/  FADD R8, R55, R8 ;  /* 0x0000000837087221 */ /* 0x000fe20000000000 */
[----:B------:R-:W-:Y:S01]  /*ffd0*/  FADD R7, R56, R7 ;  /* 0x0000000738077221 */ /* 0x000fe20000000000 */
[----:B------:R-:W-:Y:S01]  /*ffe0*/  FADD R6, R57, R6 ;  /* 0x0000000639067221 */ /* 0x000fe20000000000 */
[----:B------:R-:W-:Y:S01]  /*fff0*/  FADD R4, R58, R4 ;  /* 0x000000043a047221 */ /* 0x000fe20000000000 */
[----:B------:R-:W-:Y:S01]  /*10000*/  FADD R28, R39, R28 ;  /* 0x0000001c271c7221 */ /* 0x000fe20000000000 */
[----:B--2---:R-:W-:Y:S01]  /*10010*/  FADD R29, R38, R29 ;  /* 0x0000001d261d7221 */ /* 0x004fe20000000000 */
[----:B----4-:R-:W-:Y:S01]  /*10020*/  FADD R30, R37, R30 ;  /* 0x0000001e251e7221 */ /* 0x010fe20000000000 */
[----:B------:R-:W-:Y:S01]  /*10030*/  FADD R31, R36, R31 ;  /* 0x0000001f241f7221 */ /* 0x000fe20000000000 */
[----:B------:R-:W-:Y:S01]  /*10040*/  FADD R32, R35, R32 ;  /* 0x0000002023207221 */ /* 0x000fe20000000000 */
[----:B------:R-:W-:-:S05]  /*10050*/  FADD R33, R34, R33 ;  /* 0x0000002122217221 */ /* 0x000fca0000000000 */
[----:B------:R2:W-:Y:S04]  /*10060*/  STL [R1+0x2c8], R33 ;  /* 0x0002c82101007387 */ /* 0x0005e80000100800 */
        /* <DEDUP_REMOVED lines=21> */
[----:B------:R-:W4:Y:S04]  /*101c0*/  LDL.LU R39, [R1+0x32c] ;  /* 0x00032c0001277983 */ /* 0x000f280000300800 */
[----:B------:R1:W-:Y:S04]  /*101d0*/  STL [R1+0x320], R7 ;  /* 0x0003200701007387 */ /* 0x0003e80000100800 */
[----:B------:R-:W4:Y:S04]  /*101e0*/  LDL.LU R38, [R1+0x330] ;  /* 0x0003300001267983 */ /* 0x000f280000300800 */
[----:B------:R1:W-:Y:S04]  /*101f0*/  STL [R1+0x324], R6 ;  /* 0x0003240601007387 */ /* 0x0003e80000100800 */
[----:B------:R-:W4:Y:S04]  /*10200*/  LDL.LU R37, [R1+0x334] ;  /* 0x0003340001257983 */ /* 0x000f280000300800 */
[----:B------:R1:W-:Y:S04]  /*10210*/  STL [R1+0x328], R4 ;  /* 0x0003280401007387 */ /* 0x0003e80000100800 */
[----:B------:R-:W4:Y:S04]  /*10220*/  LDL.LU R36, [R1+0x338] ;  /* 0x0003380001247983 */ /* 0x000f280000300800 */
[----:B------:R-:W4:Y:S04]  /*10230*/  LDL.LU R35, [R1+0x33c] ;  /* 0x00033c0001237983 */ /* 0x000f280000300800 */
[----:B------:R-:W4:Y:S04]  /*10240*/  LDL.LU R34, [R1+0x340] ;  /* 0x0003400001227983 */ /* 0x000f280000300800 */
[----:B--2---:R-:W2:Y:S04]  /*10250*/  LDL.LU R33, [R1+0x344] ;  /* 0x0003440001217983 */ /* 0x004ea80000300800 */
[----:B---3--:R-:W3:Y:S04]  /*10260*/  LDL.LU R32, [R1+0x348] ;  /* 0x0003480001207983 */ /* 0x008ee80000300800 */
[----:B----4-:R-:W4:Y:S04]  /*10270*/  LDL.LU R31, [R1+0x34c] ;  /* 0x00034c00011f7983 */ /* 0x010f280000300800 */
        /* <DEDUP_REMOVED lines=22> */
[----:B------:R-:W-:-:S05]  /*103e0*/  FADD R39, R59, R39 ;  /* 0x000000273b277221 */ /* 0x000fca0000000000 */
[----:B------:R1:W-:Y:S01]  /*103f0*/  STL [R1+0x32c], R39 ;  /* 0x00032c2701007387 */ /* 0x0003e20000100800 */
[----:B------:R-:W-:-:S05]  /*10400*/  FADD R38, R60, R38 ;  /* 0x000000263c267221 */ /* 0x000fca0000000000 */
[----:B------:R1:W-:Y:S01]  /*10410*/  STL [R1+0x330], R38 ;  /* 0x0003302601007387 */ /* 0x0003e20000100800 */
[----:B------:R-:W-:-:S05]  /*10420*/  FADD R37, R61, R37 ;  /* 0x000000253d257221 */ /* 0x000fca0000000000 */
[----:B------:R1:W-:Y:S01]  /*10430*/  STL [R1+0x334], R37 ;  /* 0x0003342501007387 */ /* 0x0003e20000100800 */
[----:B------:R-:W-:Y:S01]  /*10440*/  FADD R36, R62, R36 ;  /* 0x000000243e247221 */ /* 0x000fe20000000000 */
[----:B------:R-:W-:-:S04]  /*10450*/  FADD R35, R63, R35 ;  /* 0x000000233f237221 */ /* 0x000fc80000000000 */
[----:B------:R1:W-:Y:S01]  /*10460*/  STL [R1+0x338], R36 ;  /* 0x0003382401007387 */ /* 0x0003e20000100800 */
[----:B------:R-:W-:-:S03]  /*10470*/  FADD R34, R64, R34 ;  /* 0x0000002240227221 */ /* 0x000fc60000000000 */
[----:B------:R1:W-:Y:S01]  /*10480*/  STL [R1+0x33c], R35 ;  /* 0x00033c2301007387 */ /* 0x0003e20000100800 */
[----:B--2---:R-:W-:-:S03]  /*10490*/  FADD R33, R65, R33 ;  /* 0x0000002141217221 */ /* 0x004fc60000000000 */
        /* <DEDUP_REMOVED lines=49> */
[----:B------:R-:W4:Y:S04]  /*107b0*/  LDL.LU R38, [R1+0x3ac] ;  /* 0x0003ac0001267983 */ /* 0x000f280000300800 */
[----:B------:R1:W-:Y:S04]  /*107c0*/  STL [R1+0x3a0], R6 ;  /* 0x0003a00601007387 */ /* 0x0003e80000100800 */
[----:B------:R-:W4:Y:S04]  /*107d0*/  LDL.LU R37, [R1+0x3b0] ;  /* 0x0003b00001257983 */ /* 0x000f280000300800 */
[----:B------:R1:W-:Y:S04]  /*107e0*/  STL [R1+0x3a4], R4 ;  /* 0x0003a40401007387 */ /* 0x0003e80000100800 */
[----:B------:R-:W4:Y:S04]  /*107f0*/  LDL.LU R36, [R1+0x3b4] ;  /* 0x0003b40001247983 */ /* 0x000f280000300800 */
[----:B------:R-:W4:Y:S04]  /*10800*/  LDL.LU R35, [R1+0x3b8] ;  /* 0x0003b80001237983 */ /* 0x000f280000300800 */
[----:B--2---:R-:W2:Y:S04]  /*10810*/  LDL.LU R34, [R1+0x3bc] ;  /* 0x0003bc0001227983 */ /* 0x004ea80000300800 */
[----:B---3--:R-:W3:Y:S04]  /*10820*/  LDL.LU R33, [R1+0x3c0] ;  /* 0x0003c00001217983 */ /* 0x008ee80000300800 */
        /* <DEDUP_REMOVED lines=24> */
[----:B------:R-:W-:Y:S01]  /*109b0*/  FADD R39, R90, R39 ;  /* 0x000000275a277221 */ /* 0x000fe20000000000 */
[----:B------:R-:W-:-:S04]  /*109c0*/  FADD R38, R91, R38 ;  /* 0x000000265b267221 */ /* 0x000fc80000000000 */
[----:B------:R1:W-:Y:S01]  /*109d0*/  STL [R1+0x3a8], R39 ;  /* 0x0003a82701007387 */ /* 0x0003e20000100800 */
[----:B------:R-:W-:-:S03]  /*109e0*/  FADD R37, R92, R37 ;  /* 0x000000255c257221 */ /* 0x000fc60000000000 */
[----:B------:R1:W-:Y:S01]  /*109f0*/  STL [R1+0x3ac], R38 ;  /* 0x0003ac2601007387 */ /* 0x0003e20000100800 */
[----:B------:R-:W-:-:S03]  /*10a00*/  FADD R36, R93, R36 ;  /* 0x000000245d247221 */ /* 0x000fc60000000000 */
        /* <DEDUP_REMOVED lines=144> */
[----:B------:R-:W-:Y:S01]  /*11310*/  FADD R6, R150, R6 ;  /* 0x0000000696067221 */ /* 0x000fe20000000000 */
[----:B------:R-:W-:-:S05]  /*11320*/  FADD R4, R4, R151 ;  /* 0x0000009704047221 */ /* 0x000fca0000000000 */
[----:B------:R1:W-:Y:S04]  /*11330*/  STL [R1+0x49c], R4 ;  /* 0x00049c0401007387 */ /* 0x0003e80000100800 */
[----:B------:R1:W-:Y:S04]  /*11340*/  STL [R1+0x494], R7 ;  /* 0x0004940701007387 */ /* 0x0003e80000100800 */
[----:B------:R1:W-:Y:S02]  /*11350*/  STL [R1+0x498], R6 ;  /* 0x0004980601007387 */ /* 0x0003e40000100800 */
.L_x_35:
[----:B-1----:R-:W1:Y:S02]  /*11360*/  LDC R0, c[0x0][0x28c] ;  /* 0x0000a300ff007b82 */ /* 0x002e640000000800 */
[----:B-1----:R-:W-:-:S13]  /*11370*/  ISETP.GE.AND P0, PT, R0, 0x1, PT ;  /* 0x000000010000780c */ /* 0x002fda0003f06270 */
[----:B------:R-:W-:Y:S05]  /*11380*/  @!P0 BRA `(.L_x_36) ;  /* 0x0000000000648947 */ /* 0x000fea0003800000 */
[----:B------:R-:W-:-:S06]  /*11390*/  UISETP.NE.AND UP0, UPT, UR49, 0x3, UPT ;  /* 0x000000033100788c */ /* 0x000fcc000bf05270 */
[----:B------:R-:W-:-:S13]  /*113a0*/  PLOP3.LUT P0, PT, PT, PT, UP0, 0x80, 0x0 ;  /* 0x000000000000781c */ /* 0x000fda0003f0f008 */
[----:B------:R-:W-:Y:S05]  /*113b0*/  @!P0 BRA `(.L_x_37) ;  /* 0x0000000000048947 */ /* 0x000fea0003800000 */
[----:B------:R-:W-:Y:S01]  /*113c0*/  BPT.TRAP 0x1 ;  /* 0x000000040000795c */ /* 0x000fe20000300000 */
.L_x_37:
[----:B------:R-:W3:Y:S01]  /*113d0*/  LDL R0, [R1+0x4a4] ;  /* 0x0004a40001007983 */ /* 0x000ee20000100800 */
[----:B------:R-:W-:Y:S01]  /*113e0*/  BSSY B0, `(.L_x_38) ;  /* 0x000000f000007945 */ /* 0x000fe20003800000 */
[----:B---3--:R-:W-:-:S13]  /*113f0*/  ISETP.NE.AND P0, PT, R0, RZ, PT ;  /* 0x000000ff0000720c */ /* 0x008fda0003f05270 */
[----:B------:R-:W-:Y:S05]  /*11400*/  @!P0 BRA `(.L_x_39) ;  /* 0x0000000000308947 */ /* 0x000fea0003800000 */
[----:B------:R-:W3:Y:S01]  /*11410*/  LDL R3, [R1+0x4a8] ;  /* 0x0004a80001037983 */ /* 0x000ee20000100800 */
[----:B------:R-:W-:-:S04]  /*11420*/  UISETP.LT.AND UP0, UPT, UR50, 0x1, UPT ;  /* 0x000000013200788c */ /* 0x000fc8000bf01270 */
[----:B------:R-:W-:-:S04]  /*11430*/  USEL UR6, UR50, 0x1, UP0 ;  /* 0x0000000132067887 */ /* 0x000fc80008000000 */
[----:B------:R-:W-:-:S04]  /*11440*/  UIADD3 UR6, UR51, UR50, -UR6 ;  /* 0x0000003233067290 */ /* 0x000fc8000fffe806 */
[----:B------:R-:W-:-:S04]  /*11450*/  UIMAD.WIDE.U32 UR4, UR6, -0x55555555, URZ ;  /* 0xaaaaaaab060478a5 */ /* 0x000fc8000f8e003f */
[----:B------:R-:W-:-:S04]  /*11460*/  USHF.R.U32.HI UR4, URZ, 0x2, UR5 ;  /* 0x000000023f047899 */ /* 0x000fc80008011605 */
[----:B------:R-:W-:-:S04]  /*11470*/  UIMAD UR6, UR4, -0x6, UR6 ;  /* 0xfffffffa040678a4 */ /* 0x000fc8000f8e0206 */
[----:B------:R-:W-:-:S04]  /*11480*/  ULEA UR6, UR6, UR48, 0x3 ;  /* 0x0000003006067291 */ /* 0x000fc8000f8e183f */
[----:B------:R-:W-:-:S06]  /*11490*/  UIADD3 UR6, UR6, 0x30, URZ ;  /* 0x0000003006067890 */ /* 0x000fcc000fffe03f */
[----:B------:R-:W-:-:S04]  /*114a0*/  MOV R0, UR6 ;  /* 0x0000000600007c02 */ /* 0x000fc80008000f00 */
[----:B---3--:R-:W-:-:S04]  /*114b0*/  PRMT R0, R3, 0x654, R0 ;  /* 0x0000065403007816 */ /* 0x008fc80000000000 */
[----:B------:R1:W-:Y:S03]  /*114c0*/  SYNCS.ARRIVE.TRANS64.RED.A1T0 RZ, [R0+URZ], RZ ;  /* 0x000000ff00ff79a7 */ /* 0x0003e6000810043f */
.L_x_39:
[----:B------:R-:W-:Y:S05]  /*114d0*/  BSYNC B0 ;  /* 0x0000000000007941 */ /* 0x000fea0003800000 */
.L_x_38:
[----:B------:R-:W-:-:S06]  /*114e0*/  UISETP.GT.U32.AND UP0, UPT, UR45, 0x1, UPT ;  /* 0x000000012d00788c */ /* 0x000fcc000bf04070 */
[----:B------:R-:W-:-:S13]  /*114f0*/  PLOP3.LUT P0, PT, PT, PT, UP0, 0x80, 0x0 ;  /* 0x000000000000781c */ /* 0x000fda0003f0f008 */
[----:B------:R-:W-:Y:S05]  /*11500*/  @P0 BRA `(.L_x_36) ;  /* 0x0000000000040947 */ /* 0x000fea0003800000 */
[----:B------:R-:W-:Y:S01]  /*11510*/  BPT.TRAP 0x1 ;  /* 0x000000040000795c */ /* 0x000fe20000300000 */
.L_x_36:
[----:B------:R-:W-:Y:S01]  /*11520*/  UIADD3 UR51, UR50, UR51, URZ ;  /* 0x0000003332337290 */ /* 0x000fe2000fffe03f */
[----:B-----5:R-:W-:Y:S01]  /*11530*/  R2UR UR42, R5 ;  /* 0x00000000052a72ca */ /* 0x020fe200000e0000 */
[----:B------:R-:W-:Y:S02]  /*11540*/  UIADD3 UR7, UR48, 0x100, URZ ;  /* 0x0000010030077890 */ /* 0x000fe4000fffe03f */
[----:B------:R-:W-:Y:S02]  /*11550*/  UISETP.GT.U32.AND UP0, UPT, UR51, 0x5, UPT ;  /* 0x000000053300788c */ /* 0x000fe4000bf04070 */
[----:B------:R-:W-:Y:S02]  /*11560*/  UISETP.GE.U32.AND UP1, UPT, UR50, 0x6, UPT ;  /* 0x000000063200788c */ /* 0x000fe4000bf26070 */
[----:B------:R-:W-:Y:S02]  /*11570*/  UISETP.LT.U32.AND UP0, UPT, UR50, 0x6, UP0 ;  /* 0x000000063200788c */ /* 0x000fe40008701070 */
[----:B------:R-:W-:-:S02]  /*11580*/  USHF.L.U32 UR41, UR41, 0x8, URZ ;  /* 0x0000000829297899 */ /* 0x000fc4000800063f */
[----:B------:R-:W-:Y:S02]  /*11590*/  USEL UR6, URZ, 0x1, !UP0 ;  /* 0x000000013f067887 */ /* 0x000fe4000c000000 */
[----:B------:R-:W-:Y:S02]  /*115a0*/  ULOP3.LUT UP0, URZ, UR7, 0x9f, URZ, 0xc0, !UPT ;  /* 0x0000009f073f7892 */ /* 0x000fe4000f80c03f */
[----:B------:R-:W-:Y:S02]  /*115b0*/  ULOP3.LUT UR36, UR36, UR6, URZ, 0x3c, !UPT ;  /* 0x0000000624247292 */ /* 0x000fe4000f8e3c3f */
[----:B------:R-:W-:Y:S02]  /*115c0*/  @UP1 UIMAD.WIDE.U32 UR4, UR51, -0x55555555, URZ ;  /* 0xaaaaaaab330418a5 */ /* 0x000fe4000f8e003f */
[----:B------:R-:W-:Y:S01]  /*115d0*/  PLOP3.LUT P0, PT, PT, PT, UP0, 0x80, 0x0 ;  /* 0x000000000000781c */ /* 0x000fe20003f0f008 */
[----:B------:R-:W-:Y:S02]  /*115e0*/  USHF.L.U32 UR42, UR42, 0x8, URZ ;  /* 0x000000082a2a7899 */ /* 0x000fe4000800063f */
[----:B------:R-:W-:-:S04]  /*115f0*/  @UP1 USHF.R.U32.HI UR4, URZ, 0x2, UR5 ;  /* 0x000000023f041899 */ /* 0x000fc80008011605 */
[----:B------:R-:W-:-:S06]  /*11600*/  @UP1 ULOP3.LUT UR36, UR36, 0x1, UR4, 0x78, !UPT ;  /* 0x0000000124241892 */ /* 0x000fcc000f8e7804 */
[----:B------:R-:W-:Y:S06]  /*11610*/  @!P0 BRA `(.L_x_40) ;  /* 0x0000000000408947 */ /* 0x000fec0003800000 */
[----:B------:R-:W-:Y:S01]  /*11620*/  MOV R14, 0x0 ;  /* 0x00000000000e7802 */ /* 0x000fe20000000f00 */
[----:B------:R-:W-:Y:S01]  /*11630*/  ULDC.64 UR4, c[0x4][0x70] ;  /* 0x01001c0000047ab9 */ /* 0x000fe20000000a00 */
[----:B------:R-:W-:Y:S01]  /*11640*/  ULDC.64 UR6, c[0x4][0x78] ;  /* 0x01001e0000067ab9 */ /* 0x000fe20000000a00 */
[----:B------:R-:W-:Y:S01]  /*11650*/  ULDC.64 UR8, c[0x4][0x8] ;  /* 0x0100020000087ab9 */ /* 0x000fe20000000a00 */
[----:B------:R-:W-:Y:S02]  /*11660*/  MOV R4, UR4 ;  /* 0x0000000400047c02 */ /* 0x000fe40008000f00 */
[----:B------:R-:W3:Y:S01]  /*11670*/  LDC.64 R14, c[0x4][R14] ;  /* 0x010000000e0e7b82 */ /* 0x000ee20000000a00 */
[----:B------:R-:W-:Y:S02]  /*11680*/  MOV R5, UR5 ;  /* 0x0000000500057c02 */ /* 0x000fe40008000f00 */
[----:B------:R-:W-:Y:S02]  /*11690*/  MOV R6, UR6 ;  /* 0x0000000600067c02 */ /* 0x000fe40008000f00 */
[----:B------:R-:W-:-:S02]  /*116a0*/  MOV R7, UR7 ;  /* 0x0000000700077c02 */ /* 0x000fc40008000f00 */
[----:B------:R-:W-:Y:S02]  /*116b0*/  MOV R10, UR8 ;  /* 0x00000008000a7c02 */ /* 0x000fe40008000f00 */
[----:B------:R-:W-:Y:S02]  /*116c0*/  MOV R11, UR9 ;  /* 0x00000009000b7c02 */ /* 0x000fe40008000f00 */
[----:B------:R-:W-:Y:S02]  /*116d0*/  MOV R8, 0x70 ;  /* 0x0000007000087802 */ /* 0x000fe40000000f00 */
[----:B------:R-:W-:Y:S02]  /*116e0*/  MOV R12, 0x1 ;  /* 0x00000001000c7802 */ /* 0x000fe40000000f00 */
[----:B------:R-:W-:-:S07]  /*116f0*/  MOV R13, RZ ;  /* 0x000000ff000d7202 */ /* 0x000fce0000000f00 */
[----:B------:R-:W-:-:S07]  /*11700*/  LEPC R20, `(.L_x_40) ;  /* 0x000000001014794e */ /* 0x000fce0000000000 */
[----:B-123--:R-:W-:Y:S05]  /*11710*/  CALL.ABS.NOINC R14 ;  /* 0x000000000e007343 */ /* 0x00efea0003c00000 */
.L_x_40:
[----:B------:R-:W-:-:S04]  /*11720*/  UIADD3 UR4, UR48, 0x4100, URZ ;  /* 0x0000410030047890 */ /* 0x000fc8000fffe03f */
[----:B------:R-:W-:-:S06]  /*11730*/  ULOP3.LUT UP0, URZ, UR4, 0x9f, URZ, 0xc0, !UPT ;  /* 0x0000009f043f7892 */ /* 0x000fcc000f80c03f */
[----:B------:R-:W-:-:S13]  /*11740*/  PLOP3.LUT P0, PT, PT, PT, UP0, 0x80, 0x0 ;  /* 0x000000000000781c */ /* 0x000fda0003f0f008 */
[----:B------:R-:W-:Y:S05]  /*11750*/  @!P0 BRA `(.L_x_41) ;  /* 0x0000000000408947 */ /* 0x000fea0003800000 */
        /* <DEDUP_REMOVED lines=16> */
.L_x_41:
[----:B------:R-:W3:Y:S02]  /*11860*/  LDC.64 R4, c[0x0][0x590] ;  /* 0x00016400ff047b82 */ /* 0x000ee40000000a00 */
[----:B---3--:R-:W-:-:S04]  /*11870*/  ISETP.NE.U32.AND P0, PT, R4, RZ, PT ;  /* 0x000000ff0400720c */ /* 0x008fc80003f05070 */
[----:B------:R-:W-:-:S13]  /*11880*/  ISETP.NE.AND.EX P0, PT, R5, RZ, PT, P0 ;  /* 0x000000ff0500720c */ /* 0x000fda0003f05300 */
[----:B------:R-:W-:Y:S05]  /*11890*/  @!P0 BRA `(.L_x_42) ;  /* 0x00000000003c8947 */ /* 0x000fea0003800000 */
[----:B------:R-:W-:Y:S02]  /*118a0*/  ULDC.64 UR4, c[0x0][0x588] ;  /* 0x0001620000047ab9 */ /* 0x000fe40000000a00 */
[----:B------:R-:W-:-:S04]  /*118b0*/  ISETP.NE.U32.AND P1, PT, RZ, UR4, PT ;  /* 0x00000004ff007c0c */ /* 0x000fc8000bf25070 */
[----:B------:R-:W-:-:S13]  /*118c0*/  ISETP.NE.AND.EX P1, PT, RZ, UR5, PT, P1 ;  /* 0x00000005ff007c0c */ /* 0x000fda000bf25310 */
[----:B------:R-:W-:Y:S05]  /*118d0*/  @!P1 BRA `(.L_x_43) ;  /* 0x00000000001c9947 */ /* 0x000fea0003800000 */
[----:B------:R-:W3:Y:S01]  /*118e0*/  LDC.64 R6, c[0x0][0x588] ;  /* 0x00016200ff067b82 */ /* 0x000ee20000000a00 */
[----:B------:R-:W-:-:S04]  /*118f0*/  IMAD R2, R4, UR43, RZ ;  /* 0x0000002b04027c24 */ /* 0x000fc8000f8e02ff */
[----:B---3--:R-:W-:-:S06]  /*11900*/  IMAD.WIDE R2, R2, 0x4, R6 ;  /* 0x0000000402027825 */ /* 0x008fcc00078e0206 */
[----:B------:R4:W5:Y:S01]  /*11910*/  LDG.E R2, desc[UR56][R2.64] ;  /* 0x0000003802027981 */ /* 0x000962000c1e1900 */
[----:B-1----:R-:W-:-:S05]  /*11920*/  MOV R0, 0x1 ;  /* 0x0000000100007802 */ /* 0x002fca0000000f00 */
[----:B------:R4:W-:Y:S01]  /*11930*/  STL.S16 [R1+0x4b8], R0 ;  /* 0x0004b80001007387 */ /* 0x0009e20000100600 */
[----:B------:R-:W-:Y:S05]  /*11940*/  BRA `(.L_x_42) ;  /* 0x0000000000107947 */ /* 0x000fea0003800000 */
.L_x_43:
[----:B-1----:R-:W-:Y:S01]  /*11950*/  MOV R0, 0x1 ;  /* 0x0000000100007802 */ /* 0x002fe20000000f00 */
[----:B------:R-:W-:Y:S02]  /*11960*/  ULDC UR4, c[0x0][0x580] ;  /* 0x0001600000047ab9 */ /* 0x000fe40000000800 */
[----:B------:R-:W-:Y:S02]  /*11970*/  MOV R2, UR4 ;  /* 0x0000000400027c02 */ /* 0x000fe40008000f00 */
[----:B------:R3:W-:Y:S05]  /*11980*/  STL.S16 [R1+0x4b8], R0 ;  /* 0x0004b80001007387 */ /* 0x0007ea0000100600 */
.L_x_42:
[----:B------:R-:W1:Y:S02]  /*11990*/  LDC.64 R6, c[0x0][0x5b0] ;  /* 0x00016c00ff067b82 */ /* 0x000e640000000a00 */
[----:B-1----:R-:W-:-:S04]  /*119a0*/  ISETP.NE.U32.AND P1, PT, R6, RZ, PT ;  /* 0x000000ff0600720c */ /* 0x002fc80003f25070 */
[----:B------:R-:W-:-:S13]  /*119b0*/  ISETP.NE.AND.EX P1, PT, R7, RZ, PT, P1 ;  /* 0x000000ff0700720c */ /* 0x000fda0003f25310 */
[----:B------:R-:W-:Y:S05]  /*119c0*/  @!P1 BRA `(.L_x_44) ;  /* 0x00000000002c9947 */ /* 0x000fea0003800000 */
[----:B------:R-:W-:Y:S02]  /*119d0*/  ULDC.64 UR4, c[0x0][0x5a8] ;  /* 0x00016a0000047ab9 */ /* 0x000fe40000000a00 */
[----:B------:R-:W-:-:S04]  /*119e0*/  ISETP.NE.U32.AND P1, PT, RZ, UR4, PT ;  /* 0x00000004ff007c0c */ /* 0x000fc8000bf25070 */
[----:B------:R-:W-:-:S13]  /*119f0*/  ISETP.NE.AND.EX P1, PT, RZ, UR5, PT, P1 ;  /* 0x00000005ff007c0c */ /* 0x000fda000bf25310 */
[----:B------:R-:W-:Y:S05]  /*11a00*/  @!P1 BRA `(.L_x_45) ;  /* 0x0000000000149947 */ /* 0x000fea0003800000 */
[----:B------:R-:W1:Y:S01]  /*11a10*/  LDC.64 R8, c[0x0][0x5a8] ;  /* 0x00016a00ff087b82 */ /* 0x000e620000000a00 */
[----:B------:R-:W-:-:S04]  /*11a20*/  IMAD R6, R6, UR43, RZ ;  /* 0x0000002b06067c24 */ /* 0x000fc8000f8e02ff */
[----:B-1----:R-:W-:-:S05]  /*11a30*/  IMAD.WIDE R6, R6, 0x4, R8 ;  /* 0x0000000406067825 */ /* 0x002fca00078e0208 */
[----:B------:R1:W5:Y:S01]  /*11a40*/  LDG.E R16, desc[UR56][R6.64] ;  /* 0x0000003806107981 */ /* 0x000362000c1e1900 */
[----:B------:R-:W-:Y:S05]  /*11a50*/  BRA `(.L_x_44) ;  /* 0x0000000000087947 */ /* 0x000fea0003800000 */
.L_x_45:
[----:B------:R-:W-:Y:S02]  /*11a60*/  ULDC UR4, c[0x0][0x5a0] ;  /* 0x0001680000047ab9 */ /* 0x000fe40000000800 */
[----:B------:R-:W-:-:S07]  /*11a70*/  MOV R16, UR4 ;  /* 0x0000000400107c02 */ /* 0x000fce0008000f00 */
.L_x_44:
[----:B------:R-:W-:Y:S01]  /*11a80*/  ULDC.64 UR4, c[0x0][0x588] ;  /* 0x0001620000047ab9 */ /* 0x000fe20000000a00 */
[----:B------:R-:W-:Y:S01]  /*11a90*/  ISETP.NE.U32.AND P1, PT, R4, RZ, PT ;  /* 0x000000ff0400720c */ /* 0x000fe20003f25070 */
[----:B------:R-:W-:Y:S02]  /*11aa0*/  UISETP.NE.U32.AND UP0, UPT, UR4, URZ, UPT ;  /* 0x0000003f0400728c */ /* 0x000fe4000bf05070 */
[----:B------:R-:W-:Y:S02]  /*11ab0*/  ISETP.NE.U32.AND P4, PT, RZ, UR4, PT ;  /* 0x00000004ff007c0c */ /* 0x000fe4000bf85070 */
[----:B------:R-:W-:Y:S01]  /*11ac0*/  ISETP.NE.AND.EX P1, PT, R5, RZ, PT, P1 ;  /* 0x000000ff0500720c */ /* 0x000fe20003f25310 */
[----:B------:R-:W-:Y:S02]  /*11ad0*/  UISETP.NE.AND.EX UP0, UPT, UR5, URZ, UPT, UP0 ;  /* 0x0000003f0500728c */ /* 0x000fe4000bf05300 */
[----:B------:R-:W-:Y:S02]  /*11ae0*/  ISETP.NE.AND.EX P4, PT, RZ, UR5, PT, P4 ;  /* 0x00000005ff007c0c */ /* 0x000fe4000bf85340 */
[----:B------:R-:W-:-:S02]  /*11af0*/  PLOP3.LUT P2, PT, PT, PT, PT, 0x8, 0x0 ;  /* 0x000000000000781c */ /* 0x000fc40003f4e170 */
[----:B------:R-:W-:-:S04]  /*11b00*/  PLOP3.LUT P3, PT, PT, PT, UP0, 0x80, 0x0 ;  /* 0x000000000000781c */ /* 0x000fc80003f6f008 */
[----:B------:R-:W-:-:S05]  /*11b10*/  PLOP3.LUT P3, PT, P3, PT, PT, 0x8, 0x0 ;  /* 0x000000000000781c */ /* 0x000fca0001f6e170 */
[----:B------:R-:W-:Y:S08]  /*11b20*/  @P4 BRA P1, `(.L_x_46) ;  /* 0x0000000000284947 */ /* 0x000ff00000800000 */
[----:B------:R-:W-:Y:S04]  /*11b30*/  BSSY B0, `(.L_x_46) ;  /* 0x0000009000007945 */ /* 0x000fe80003800000 */
[----:B------:R-:W-:Y:S05]  /*11b40*/  @!P0 BRA `(.L_x_47) ;  /* 0x0000000000188947 */ /* 0x000fea0003800000 */
[----:B---34-:R-:W3:Y:S01]  /*11b50*/  LDL R0, [R1+0x4b8] ;  /* 0x0004b80001007983 */ /* 0x018ee20000100800 */
[----:B------:R-:W-:Y:S02]  /*11b60*/  PLOP3.LUT P2, PT, P3, PT, PT, 0x80, 0x0 ;  /* 0x000000000000781c */ /* 0x000fe40001f4f070 */
[----:B---3--:R-:W-:-:S13]  /*11b70*/  LOP3.LUT P1, RZ, R0, 0xff, RZ, 0xc0, !PT ;  /* 0x000000ff00ff7812 */ /* 0x008fda000782c0ff */
[----:B------:R-:W-:Y:S05]  /*11b80*/  @!P1 BRA `(.L_x_48) ;  /* 0x00000000000c9947 */ /* 0x000fea0003800000 */
[----:B-----5:R-:W-:Y:S01]  /*11b90*/  FSETP.EQ.AND P2, PT, R2, RZ, PT ;  /* 0x000000ff0200720b */ /* 0x020fe20003f42000 */
[----:B------:R-:W-:-:S12]  /*11ba0*/  BRA `(.L_x_48) ;  /* 0x0000000000047947 */ /* 0x000fd80003800000 */
.L_x_47:
[----:B-----5:R-:W-:-:S13]  /*11bb0*/  FSETP.EQ.AND P2, PT, R2, RZ, PT ;  /* 0x000000ff0200720b */ /* 0x020fda0003f42000 */
.L_x_48:
[----:B------:R-:W-:Y:S05]  /*11bc0*/  BSYNC B0 ;  /* 0x0000000000007941 */ /* 0x000fea0003800000 */
.L_x_46:
[----:B------:R-:W-:Y:S04]  /*11bd0*/  BSSY B0, `(.L_x_49) ;  /* 0x0000008000007945 */ /* 0x000fe80003800000 */
[----:B------:R-:W-:Y:S05]  /*11be0*/  @!P0 BRA `(.L_x_50) ;  /* 0x0000000000148947 */ /* 0x000fea0003800000 */
[----:B---34-:R-:W3:Y:S02]  /*11bf0*/  LDL R0, [R1+0x4b8] ;  /* 0x0004b80001007983 */ /* 0x018ee40000100800 */
[----:B---3--:R-:W-:-:S13]  /*11c00*/  LOP3.LUT P0, RZ, R0, 0xff, RZ, 0xc0, !PT ;  /* 0x000000ff00ff7812 */ /* 0x008fda000780c0ff */
[----:B------:R-:W-:Y:S05]  /*11c10*/  @!P0 BRA `(.L_x_51) ;  /* 0x00000000000c8947 */ /* 0x000fea0003800000 */
[----:B-----5:R-:W-:Y:S01]  /*11c20*/  FSETP.EQ.AND P3, PT, R2, RZ, PT ;  /* 0x000000ff0200720b */ /* 0x020fe20003f62000 */
[----:B------:R-:W-:-:S12]  /*11c30*/  BRA `(.L_x_51) ;  /* 0x0000000000047947 */ /* 0x000fd80003800000 */
.L_x_50:
[----:B-----5:R-:W-:-:S13]  /*11c40*/  FSETP.EQ.AND P3, PT, R2, RZ, PT ;  /* 0x000000ff0200720b */ /* 0x020fda0003f62000 */
.L_x_51:
[----:B------:R-:W-:Y:S05]  /*11c50*/  BSYNC B0 ;  /* 0x0000000000007941 */ /* 0x000fea0003800000 */
.L_x_49:
[----:B------:R-:W-:Y:S01]  /*11c60*/  BSSY B0, `(.L_x_52) ;  /* 0x000003a000007945 */ /* 0x000fe20003800000 */
[----:B---34-:R-:W-:Y:S02]  /*11c70*/  MOV R0, RZ ;  /* 0x000000ff00007202 */ /* 0x018fe40000000f00 */
[----:B------:R-:W-:Y:S02]  /*11c80*/  CS2R R4, SRZ ;  /* 0x0000000000047805 */ /* 0x000fe4000001ff00 */
[----:B------:R-:W-:Y:S01]  /*11c90*/  MOV R3, RZ ;  /* 0x000000ff00037202 */ /* 0x000fe20000000f00 */
[----:B------:R-:W-:Y:S06]  /*11ca0*/  @P2 BRA `(.L_x_53) ;  /* 0x0000000000d42947 */ /* 0x000fec0003800000 */
[----:B------:R-:W-:-:S04]  /*11cb0*/  MOV R0, UR44 ;  /* 0x0000002c00007c02 */ /* 0x000fc80008000f00 */
[----:B------:R-:W-:-:S13]  /*11cc0*/  ISETP.NE.AND P1, PT, R0, 0x3, PT ;  /* 0x000000030000780c */ /* 0x000fda0003f25270 */
[----:B------:R-:W-:Y:S05]  /*11cd0*/  @!P1 BRA `(.L_x_54) ;  /* 0x0000000000049947 */ /* 0x000fea0003800000 */
[----:B------:R-:W-:Y:S01]  /*11ce0*/  BPT.TRAP 0x1 ;  /* 0x000000040000795c */ /* 0x000fe20000300000 */
.L_x_54:
[----:B-1----:R-:W-:Y:S01]  /*11cf0*/  LEA R6, R18, UR48, 0x3 ;  /* 0x0000003012067c11 */ /* 0x002fe2000f8e18ff */
[----:B------:R-:W-:Y:S01]  /*11d00*/  BSSY B1, `(.L_x_55) ;  /* 0x0000004000017945 */ /* 0x000fe20003800000 */
[----:B------:R-:W-:-:S04]  /*11d10*/  SHF.L.U32 R0, R19, 0x1f, RZ ;  /* 0x0000001f13007819 */ /* 0x000fc800000006ff */
[----:B------:R-:W1:Y:S02]  /*11d20*/  SYNCS.PHASECHK.TRANS64.TRYWAIT P0, [R6+URZ+0x60], R0 ;  /* 0x00006000060075a7 */ /* 0x000e64000800017f */
[----:B-1----:R-:W-:Y:S05]  /*11d30*/  @!P0 BRA `(.L_x_56) ;  /* 0x0000027400b88947 */ /* 0x002fea0003800000 */
.L_x_377:
[----:B------:R-:W-:Y:S05]  /*11d40*/  BSYNC B1 ;  /* 0x0000000000017941 */ /* 0x000fea0003800000 */
.L_x_55:
[----:B------:R-:W-:Y:S01]  /*11d50*/  BSSY B1, `(.L_x_57) ;  /* 0x0000019000017945 */ /* 0x000fe20003800000 */
[----:B-1----:R-:W-:Y:S02]  /*11d60*/  MOV R0, RZ ;  /* 0x000000ff00007202 */ /* 0x002fe40000000f00 */
[----:B------:R-:W-:Y:S02]  /*11d70*/  CS2R R4, SRZ ;  /* 0x0000000000047805 */ /* 0x000fe4000001ff00 */
[----:B------:R-:W-:Y:S01]  /*11d80*/  MOV R3, RZ ;  /* 0x000000ff00037202 */ /* 0x000fe20000000f00 */
[----:B------:R-:W-:Y:S06]  /*11d90*/  @P3 BRA `(.L_x_58) ;  /* 0x0000000000503947 */ /* 0x000fec0003800000 */
[----:B------:R-:W-:Y:S01]  /*11da0*/  LEA R3, R18, R17, 0xc ;  /* 0x0000001112037211 */ /* 0x000fe200078e60ff */
[----:B------:R-:W1:Y:S03]  /*11db0*/  S2R R8, SR_TID.X ;  /* 0x0000000000087919 */ /* 0x000e660000002100 */
[----:B------:R-:W-:Y:S01]  /*11dc0*/  IADD3 R5, R3, UR48, RZ ;  /* 0x0000003003057c10 */ /* 0x000fe2000fffe0ff */
[----:B------:R-:W-:Y:S04]  /*11dd0*/  LDS.U16 R4, [R3+UR48+0x200] ;  /* 0x0002003003047984 */ /* 0x000fe80008000400 */
[----:B------:R-:W3:Y:S04]  /*11de0*/  LDS.U16 R0, [R3+UR48+0x100] ;  /* 0x0001003003007984 */ /* 0x000ee80008000400 */
[----:B------:R-:W-:Y:S01]  /*11df0*/  LDS.U16 R7, [R3+UR48+0x208] ;  /* 0x0002083003077984 */ /* 0x000fe20008000400 */
[----:B-1----:R-:W-:-:S04]  /*11e00*/  SHF.R.U32.HI R8, RZ, 0x4, R8 ;  /* 0x00000004ff087819 */ /* 0x002fc80000011608 */
[----:B------:R-:W-:Y:S02]  /*11e10*/  LOP3.LUT P0, RZ, R8, 0x1, RZ, 0xc0, !PT ;  /* 0x0000000108ff7812 */ /* 0x000fe4000780c0ff */
[----:B------:R-:W-:-:S04]  /*11e20*/  MOV R8, 0x8 ;  /* 0x0000000800087802 */ /* 0x000fc80000000f00 */
[----:B------:R-:W-:-:S04]  /*11e30*/  SEL R8, R8, 0xfffffff8, !P0 ;  /* 0xfffffff808087807 */ /* 0x000fc80004000000 */
[----:B------:R-:W-:Y:S02]  /*11e40*/  LEA R5, R8, R5, 0x1 ;  /* 0x0000000508057211 */ /* 0x000fe400078e08ff */
[----:B---3--:R-:W-:Y:S02]  /*11e50*/  PRMT R0, R0, 0x5410, R4 ;  /* 0x0000541000007816 */ /* 0x008fe40000000004 */
[----:B------:R-:W1:Y:S02]  /*11e60*/  LDS.U16 R4, [R3+UR48+0x108] ;  /* 0x0001083003047984 */ /* 0x000e640008000400 */
[----:B-1----:R-:W-:Y:S02]  /*11e70*/  PRMT R3, R4, 0x5410, R7 ;  /* 0x0000541004037816 */ /* 0x002fe40000000007 */
[----:B------:R-:W-:Y:S04]  /*11e80*/  LDS.U16 R7, [R5+0x200] ;  /* 0x0002000005077984 */ /* 0x000fe80000000400 */
[----:B------:R-:W1:Y:S02]  /*11e90*/  LDS.U16 R4, [R5+0x100] ;  /* 0x0001000005047984 */ /* 0x000e640000000400 */
[----:B-1----:R-:W-:-:S02]  /*11ea0*/  PRMT R4, R4, 0x5410, R7 ;  /* 0x0000541004047816 */ /* 0x002fc40000000007 */
[----:B------:R-:W-:Y:S04]  /*11eb0*/  LDS.U16 R7, [R5+0x208] ;  /* 0x0002080005077984 */ /* 0x000fe80000000400 */
[----:B------:R-:W1:Y:S02]  /*11ec0*/  LDS.U16 R5, [R5+0x108] ;  /* 0x0001080005057984 */ /* 0x000e640000000400 */
[----:B-1----:R-:W-:-:S07]  /*11ed0*/  PRMT R5, R5, 0x5410, R7 ;  /* 0x0000541005057816 */ /* 0x002fce0000000007 */
.L_x_58:
[----:B------:R-:W-:Y:S05]  /*11ee0*/  BSYNC B1 ;  /* 0x0000000000017941 */ /* 0x000fea0003800000 */
.L_x_57:
[----:B------:R-:W-:Y:S01]  /*11ef0*/  @!PT LDS RZ, [RZ] ;  /* 0x00000000fffff984 */ /* 0x000fe20000000800 */
[----:B------:R-:W-:Y:S01]  /*11f00*/  @!PT LDS RZ, [RZ] ;  /* 0x00000000fffff984 */ /* 0x000fe20000000800 */
[----:B------:R-:W-:Y:S01]  /*11f10*/  @!PT LDS RZ, [RZ] ;  /* 0x00000000fffff984 */ /* 0x000fe20000000800 */
[----:B------:R-:W-:Y:S01]  /*11f20*/  @!PT LDS RZ, [RZ] ;  /* 0x00000000fffff984 */ /* 0x000fe20000000800 */
[----:B------:R1:W-:Y:S06]  /*11f30*/  MEMBAR.ALL.CTA ;  /* 0x0000000000007992 */ /* 0x0003ec0000008000 */
[----:B-1----:R-:W1:Y:S01]  /*11f40*/  FENCE.VIEW.ASYNC.S ;  /* 0x00000000000073c6 */ /* 0x002e620000000000 */
[----:B------:R-:W-:Y:S05]  /*11f50*/  @!P1 BRA `(.L_x_59) ;  /* 0x0000000000049947 */ /* 0x000fea0003800000 */
[----:B------:R-:W-:Y:S01]  /*11f60*/  BPT.TRAP 0x1 ;  /* 0x000000040000795c */ /* 0x000fe20000300000 */
.L_x_59:
[----:B------:R-:W3:Y:S01]  /*11f70*/  S2R R7, SR_CgaCtaId ;  /* 0x0000000000077919 */ /* 0x000ee20000008800 */
[----:B------:R-:W-:Y:S02]  /*11f80*/  IADD3 R6, R6, 0x80, RZ ;  /* 0x0000008006067810 */ /* 0x000fe40007ffe0ff */
[----:B------:R-:W-:-:S04]  /*11f90*/  IADD3 R18, R18, 0x1, RZ ;  /* 0x0000000112127810 */ /* 0x000fc80007ffe0ff */
[----:B------:R-:W-:-:S04]  /*11fa0*/  ISETP.NE.AND P0, PT, R18, 0x4, PT ;  /* 0x000000041200780c */ /* 0x000fc80003f05270 */
[----:B------:R-:W-:Y:S02]  /*11fb0*/  SEL R18, R18, RZ, P0 ;  /* 0x000000ff12127207 */ /* 0x000fe40000000000 */
[----:B---3--:R-:W-:-:S04]  /*11fc0*/  PRMT R6, R7, 0x654, R6 ;  /* 0x0000065407067816 */ /* 0x008fc80000000006 */
[----:B-1----:R1:W-:Y:S02]  /*11fd0*/  SYNCS.ARRIVE.TRANS64.RED.A1T0 RZ, [R6+URZ], RZ ;  /* 0x000000ff06ff79a7 */ /* 0x0023e4000810043f */
[----:B-1----:R-:W-:-:S04]  /*11fe0*/  SEL R6, RZ, 0x1, P0 ;  /* 0x00000001ff067807 */ /* 0x002fc80000000000 */
[----:B------:R-:W-:-:S07]  /*11ff0*/  LOP3.LUT R19, R19, R6, RZ, 0x3c, !PT ;  /* 0x0000000613137212 */ /* 0x000fce00078e3cff */
.L_x_53:
[----:B------:R-:W-:Y:S05]  /*12000*/  BSYNC B0 ;  /* 0x0000000000007941 */ /* 0x000fea0003800000 */
.L_x_52:
[----:B-1----:R-:W-:Y:S01]  /*12010*/  F2FP.F16.E4M3.UNPACK_B R6, R0.H1 ;  /* 0x00000000ff06723e */ /* 0x002fe200030006ff */
[C---:B-----5:R-:W-:Y:S01]  /*12020*/  FMUL R8, R16.reuse, R152 ;  /* 0x0000009810087220 */ /* 0x060fe20000400000 */
[C---:B------:R-:W-:Y:S01]  /*12030*/  FMUL R9, R16.reuse, R153 ;  /* 0x0000009910097220 */ /* 0x040fe20000400000 */
[----:B------:R-:W-:Y:S01]  /*12040*/  MOV R28, 0x38eb4c3a ;  /* 0x38eb4c3a001c7802 */ /* 0x000fe20000000f00 */
[C---:B------:R-:W-:Y:S01]  /*12050*/  FMUL R161, R16.reuse, R161 ;  /* 0x000000a110a17220 */ /* 0x040fe20000400000 */
[--C-:B------:R-:W-:Y:S01]  /*12060*/  HADD2.F32 R7, -RZ, R6.reuse.H0_H0 ;  /* 0x20000006ff077230 */ /* 0x100fe20000004100 */
[----:B------:R-:W-:Y:S01]  /*12070*/  MOV R27, 0x3aae005b ;  /* 0x3aae005b001b7802 */ /* 0x000fe20000000f00 */
[----:B------:R-:W-:Y:S01]  /*12080*/  HADD2.F32 R6, -RZ, R6.H1_H1 ;  /* 0x30000006ff067230 */ /* 0x000fe20000004100 */
[----:B------:R-:W-:Y:S01]  /*12090*/  MOV R26, 0x3c09919f ;  /* 0x3c09919f001a7802 */ /* 0x000fe20000000f00 */
[----:B------:R-:W-:Y:S01]  /*120a0*/  FMUL R163, R16, R163 ;  /* 0x000000a310a37220 */ /* 0x000fe20000400000 */
[C---:B------:R-:W-:Y:S01]  /*120b0*/  FFMA R8, R2.reuse, R7, R8 ;  /* 0x0000000702087223 */ /* 0x040fe20000000008 */
[----:B------:R-:W-:Y:S01]  /*120c0*/  MOV R25, 0x3d24d99a ;  /* 0x3d24d99a00197802 */ /* 0x000fe20000000f00 */
[----:B------:R-:W-:Y:S01]  /*120d0*/  FFMA R9, R2, R6, R9 ;  /* 0x0000000602097223 */ /* 0x000fe20000000009 */
[----:B------:R-:W-:Y:S01]  /*120e0*/  MOV R21, 0x3e235519 ;  /* 0x3e23551900157802 */ /* 0x000fe20000000f00 */
[C---:B------:R-:W-:Y:S01]  /*120f0*/  FMUL R7, R8.reuse, 0.70710676908493041992 ;  /* 0x3f3504f308077820 */ /* 0x040fe20000400000 */
[----:B------:R-:W-:Y:S01]  /*12100*/  MOV R20, 0x3f69b4f9 ;  /* 0x3f69b4f900147802 */ /* 0x000fe20000000f00 */
[----:B------:R-:W-:Y:S01]  /*12110*/  FMUL R8, R8, 0.5 ;  /* 0x3f00000008087820 */ /* 0x000fe20000400000 */
[----:B------:R-:W-:Y:S01]  /*12120*/  MOV R15, 0x3f210a14 ;  /* 0x3f210a14000f7802 */ /* 0x000fe20000000f00 */
[C---:B------:R-:W-:Y:S01]  /*12130*/  FMUL R6, R7.reuse, R7 ;  /* 0x0000000707067220 */ /* 0x040fe20000400000 */
[C---:B------:R-:W-:Y:S01]  /*12140*/  FSETP.GE.AND P0, PT, |R7|.reuse, 1.0029599666595458984, PT ;  /* 0x3f8060fe0700780b */ /* 0x040fe20003f06200 */
[----:B------:R-:W1:Y:S03]  /*12150*/  S2R R36, SR_TID.X ;  /* 0x0000000000247919 */ /* 0x000e660000002100 */
[----:B------:R-:W-:-:S02]  /*12160*/  FSEL R6, |R7|, R6, P0 ;  /* 0x0000000607067208 */ /* 0x000fc40000000200 */
[----:B------:R-:W-:Y:S02]  /*12170*/  FSEL R11, R28, 8.4834944573231041431e-05, P0 ;  /* 0x38b1e96a1c0b7808 */ /* 0x000fe40000000000 */
[----:B------:R-:W-:-:S05]  /*12180*/  FSEL R10, -R27, -0.00082130916416645050049, P0 ;  /* 0xba574d201b0a7808 */ /* 0x000fca0000000100 */
[----:B------:R-:W-:Y:S01]  /*12190*/  FFMA R11, R6, R11, R10 ;  /* 0x0000000b060b7223 */ /* 0x000fe2000000000a */
[----:B------:R-:W-:-:S05]  /*121a0*/  FSEL R10, R26, 0.0052134888246655464172, P0 ;  /* 0x3baad5ea1a0a7808 */ /* 0x000fca0000000000 */
[----:B------:R-:W-:Y:S01]  /*121b0*/  FFMA R11, R6, R11, R10 ;  /* 0x0000000b060b7223 */ /* 0x000fe2000000000a */
[----:B------:R-:W-:-:S05]  /*121c0*/  FSEL R10, -R25, -0.026868773624300956726, P0 ;  /* 0xbcdc1be7190a7808 */ /* 0x000fca0000000100 */
[----:B------:R-:W-:Y:S01]  /*121d0*/  FFMA R11, R6, R11, R10 ;  /* 0x0000000b060b7223 */ /* 0x000fe2000000000a */
[----:B------:R-:W-:-:S05]  /*121e0*/  FSEL R10, R21, 0.11284004896879196167, P0 ;  /* 0x3de718af150a7808 */ /* 0x000fca0000000000 */
[----:B------:R-:W-:Y:S01]  /*121f0*/  FFMA R11, R6, R11, R10 ;  /* 0x0000000b060b7223 */ /* 0x000fe2000000000a */
[----:B------:R-:W-:Y:S02]  /*12200*/  FSEL R10, R20, -0.37612664699554443359, P0 ;  /* 0xbec093ac140a7808 */ /* 0x000fe40000000000 */
[----:B-1----:R-:W-:-:S03]  /*12210*/  LOP3.LUT R36, R36, 0xff, RZ, 0xc0, !PT ;  /* 0x000000ff24247812 */ /* 0x002fc600078ec0ff */
[----:B------:R-:W-:Y:S01]  /*12220*/  FFMA R11, R6, R11, R10 ;  /* 0x0000000b060b7223 */ /* 0x000fe2000000000a */
[----:B------:R-:W-:Y:S02]  /*12230*/  FSEL R10, R15, 0.12837915122509002686, P0 ;  /* 0x3e0375d30f0a7808 */ /* 0x000fe40000000000 */
[----:B------:R-:W-:-:S03]  /*12240*/  IADD3 R36, R36, 0x1f, RZ ;  /* 0x0000001f24247810 */ /* 0x000fc60007ffe0ff */
[----:B------:R-:W-:Y:S01]  /*12250*/  FFMA R10, R6, R11, R10 ;  /* 0x0000000b060a7223 */ /* 0x000fe2000000000a */
[----:B------:R-:W-:-:S05]  /*12260*/  FSEL R6, -|R7|, R7, P0 ;  /* 0x0000000707067208 */ /* 0x000fca0000000300 */
[----:B------:R-:W-:-:S04]  /*12270*/  FFMA R6, R10, R6, R6 ;  /* 0x000000060a067223 */ /* 0x000fc80000000006 */
[----:B------:R-:W1:Y:S02]  /*12280*/  @P0 MUFU.EX2 R10, R6 ;  /* 0x00000006000a0308 */ /* 0x000e640000000800 */
[----:B-1----:R-:W-:-:S05]  /*12290*/  @P0 FADD R10, -R10, 1 ;  /* 0x3f8000000a0a0421 */ /* 0x002fca0000000100 */
[----:B------:R-:W-:Y:S01]  /*122a0*/  @P0 LOP3.LUT R6, R10, 0x80000000, R7, 0xb8, !PT ;  /* 0x800000000a060812 */ /* 0x000fe200078eb807 */
[C---:B------:R-:W-:Y:S01]  /*122b0*/  FMUL R7, R9.reuse, 0.70710676908493041992 ;  /* 0x3f3504f309077820 */ /* 0x040fe20000400000 */
[----:B------:R-:W-:-:S03]  /*122c0*/  FMUL R9, R9, 0.5 ;  /* 0x3f00000009097820 */ /* 0x000fc60000400000 */
[----:B------:R-:W-:Y:S01]  /*122d0*/  FADD R6, R6, 1 ;  /* 0x3f80000006067421 */ /* 0x000fe20000000000 */
[----:B------:R-:W-:-:S03]  /*122e0*/  FSETP.GE.AND P0, PT, |R7|, 1.0029599666595458984, PT ;  /* 0x3f8060fe0700780b */ /* 0x000fc60003f06200 */
[----:B------:R-:W-:Y:S01]  /*122f0*/  FMUL R11, R6, R8 ;  /* 0x00000008060b7220 */ /* 0x000fe20000400000 */
[----:B------:R-:W-:Y:S01]  /*12300*/  FMUL R6, R7, R7 ;  /* 0x0000000707067220 */ /* 0x000fe20000400000 */
[----:B------:R-:W-:Y:S02]  /*12310*/  FSEL R10, R28, 8.4834944573231041431e-05, P0 ;  /* 0x38b1e96a1c0a7808 */ /* 0x000fe40000000000 */
[----:B------:R-:W-:Y:S02]  /*12320*/  FSEL R8, -R27, -0.00082130916416645050049, P0 ;  /* 0xba574d201b087808 */ /* 0x000fe40000000100 */
[----:B------:R-:W-:-:S05]  /*12330*/  FSEL R6, |R7|, R6, P0 ;  /* 0x0000000607067208 */ /* 0x000fca0000000200 */
[----:B------:R-:W-:Y:S01]  /*12340*/  FFMA R10, R6, R10, R8 ;  /* 0x0000000a060a7223 */ /* 0x000fe20000000008 */
[----:B------:R-:W-:-:S05]  /*12350*/  FSEL R8, R26, 0.0052134888246655464172, P0 ;  /* 0x3baad5ea1a087808 */ /* 0x000fca0000000000 */
[----:B------:R-:W-:Y:S01]  /*12360*/  FFMA R10, R6, R10, R8 ;  /* 0x0000000a060a7223 */ /* 0x000fe20000000008 */
[----:B------:R-:W-:-:S05]  /*12370*/  FSEL R8, -R25, -0.026868773624300956726, P0 ;  /* 0xbcdc1be719087808 */ /* 0x000fca0000000100 */
[----:B------:R-:W-:Y:S01]  /*12380*/  FFMA R10, R6, R10, R8 ;  /* 0x0000000a060a7223 */ /* 0x000fe20000000008 */
[----:B------:R-:W-:-:S05]  /*12390*/  FSEL R8, R21, 0.11284004896879196167, P0 ;  /* 0x3de718af15087808 */ /* 0x000fca0000000000 */
[----:B------:R-:W-:Y:S01]  /*123a0*/  FFMA R10, R6, R10, R8 ;  /* 0x0000000a060a7223 */ /* 0x000fe20000000008 */
[----:B------:R-:W-:-:S05]  /*123b0*/  FSEL R8, R20, -0.37612664699554443359, P0 ;  /* 0xbec093ac14087808 */ /* 0x000fca0000000000 */
[----:B------:R-:W-:Y:S01]  /*123c0*/  FFMA R10, R6, R10, R8 ;  /* 0x0000000a060a7223 */ /* 0x000fe20000000008 */
[----:B------:R-:W-:-:S05]  /*123d0*/  FSEL R8, R15, 0.12837915122509002686, P0 ;  /* 0x3e0375d30f087808 */ /* 0x000fca0000000000 */
[----:B------:R-:W-:Y:S01]  /*123e0*/  FFMA R8, R6, R10, R8 ;  /* 0x0000000a06087223 */ /* 0x000fe20000000008 */
[----:B------:R-:W-:-:S05]  /*123f0*/  FSEL R6, -|R7|, R7, P0 ;  /* 0x0000000707067208 */ /* 0x000fca0000000300 */
[----:B------:R-:W-:-:S04]  /*12400*/  FFMA R6, R8, R6, R6 ;  /* 0x0000000608067223 */ /* 0x000fc80000000006 */
[----:B------:R-:W1:Y:S02]  /*12410*/  @P0 MUFU.EX2 R8, R6 ;  /* 0x0000000600080308 */ /* 0x000e640000000800 */
[----:B-1----:R-:W-:-:S05]  /*12420*/  @P0 FADD R8, -R8, 1 ;  /* 0x3f80000008080421 */ /* 0x002fca0000000100 */
[----:B------:R-:W-:Y:S01]  /*12430*/  @P0 LOP3.LUT R6, R8, 0x80000000, R7, 0xb8, !PT ;  /* 0x8000000008060812 */ /* 0x000fe200078eb807 */
[----:B------:R-:W-:-:S04]  /*12440*/  FMUL R8, R16, R154 ;  /* 0x0000009a10087220 */ /* 0x000fc80000400000 */
[----:B------:R-:W-:-:S04]  /*12450*/  FADD R6, R6, 1 ;  /* 0x3f80000006067421 */ /* 0x000fc80000000000 */
[----:B------:R-:W-:Y:S01]  /*12460*/  FMUL R6, R6, R9 ;  /* 0x0000000906067220 */ /* 0x000fe20000400000 */
[----:B------:R-:W-:-:S04]  /*12470*/  FMUL R9, R16, R155 ;  /* 0x0000009b10097220 */ /* 0x000fc80000400000 */
[----:B------:R-:W-:Y:S02]  /*12480*/  F2FP.SATFINITE.E4M3.F32.PACK_AB_MERGE_C R35, R6, R11, RZ ;  /* 0x0000000b0623723e */ /* 0x000fe400048070ff */
[----:B------:R-:W-:-:S05]  /*12490*/  F2FP.F16.E4M3.UNPACK_B R6, R3 ;  /* 0x00000003ff06723e */ /* 0x000fca00020006ff */
[--C-:B------:R-:W-:Y:S02]  /*124a0*/  HADD2.F32 R7, -RZ, R6.reuse.H0_H0 ;  /* 0x20000006ff077230 */ /* 0x100fe40000004100 */
[----:B------:R-:W-:-:S03]  /*124b0*/  HADD2.F32 R6, -RZ, R6.H1_H1 ;  /* 0x30000006ff067230 */ /* 0x000fc60000004100 */
[C---:B------:R-:W-:Y:S02]  /*124c0*/  FFMA R8, R2.reuse, R7, R8 ;  /* 0x0000000702087223 */ /* 0x040fe40000000008 */
[----:B------:R-:W-:Y:S02]  /*124d0*/  FFMA R9, R2, R6, R9 ;  /* 0x0000000602097223 */ /* 0x000fe40000000009 */
[C---:B------:R-:W-:Y:S01]  /*124e0*/  FMUL R7, R8.reuse, 0.70710676908493041992 ;  /* 0x3f3504f308077820 */ /* 0x040fe20000400000 */
[----:B------:R-:W-:-:S03]  /*124f0*/  FMUL R8, R8, 0.5 ;  /* 0x3f00000008087820 */ /* 0x000fc60000400000 */
[C---:B------:R-:W-:Y:S01]  /*12500*/  FMUL R6, R7.reuse, R7 ;  /* 0x0000000707067220 */ /* 0x040fe20000400000 */
[----:B------:R-:W-:-:S04]  /*12510*/  FSETP.GE.AND P0, PT, |R7|, 1.0029599666595458984, PT ;  /* 0x3f8060fe0700780b */ /* 0x000fc80003f06200 */
[----:B------:R-:W-:Y:S02]  /*12520*/  FSEL R6, |R7|, R6, P0 ;  /* 0x0000000607067208 */ /* 0x000fe40000000200 */
        /* <DEDUP_REMOVED lines=46> */
[----:B------:R-:W-:-:S04]  /*12810*/  F2FP.F16.E4M3.UNPACK_B R6, R3.H1 ;  /* 0x00000003ff06723e */ /* 0x000fc800030006ff */
[----:B------:R-:W-:Y:S01]  /*12820*/  F2FP.SATFINITE.E4M3.F32.PACK_AB_MERGE_C R34, R7, R11, RZ ;  /* 0x0000000b0722723e */ /* 0x000fe200048070ff */
[--C-:B------:R-:W-:Y:S02]  /*12830*/  HADD2.F32 R9, -RZ, R6.reuse.H0_H0 ;  /* 0x20000006ff097230 */ /* 0x100fe40000004100 */
[----:B------:R-:W-:-:S03]  /*12840*/  HADD2.F32 R6, -RZ, R6.H1_H1 ;  /* 0x30000006ff067230 */ /* 0x000fc60000004100 */
[----:B------:R-:W-:Y:S01]  /*12850*/  FFMA R8, R2, R9, R8 ;  /* 0x0000000902087223 */ /* 0x000fe20000000008 */
[----:B------:R-:W-:-:S03]  /*12860*/  FMUL R9, R16, R157 ;  /* 0x0000009d10097220 */ /* 0x000fc60000400000 */
[----:B------:R-:W-:Y:S01]  /*12870*/  FMUL R7, R8, 0.70710676908493041992 ;  /* 0x3f3504f308077820 */ /* 0x000fe20000400000 */
[----:B------:R-:W-:Y:S01]  /*12880*/  FFMA R9, R2, R6, R9 ;  /* 0x0000000602097223 */ /* 0x000fe20000000009 */
[----:B------:R-:W-:Y:S02]  /*12890*/  FMUL R8, R8, 0.5 ;  /* 0x3f00000008087820 */ /* 0x000fe40000400000 */
        /* <DEDUP_REMOVED lines=46> */
[----:B------:R-:W-:Y:S01]  /*12b80*/  FMUL R8, R16, R158 ;  /* 0x0000009e10087220 */ /* 0x000fe20000400000 */
[----:B------:R-:W-:-:S03]  /*12b90*/  F2FP.F16.E4M3.UNPACK_B R7, R4 ;  /* 0x00000004ff07723e */ /* 0x000fc600020006ff */
[----:B------:R-:W-:Y:S02]  /*12ba0*/  FADD R6, R6, 1 ;  /* 0x3f80000006067421 */ /* 0x000fe40000000000 */
[--C-:B------:R-:W-:Y:S02]  /*12bb0*/  HADD2.F32 R10, -RZ, R7.reuse.H0_H0 ;  /* 0x20000007ff0a7230 */ /* 0x100fe40000004100 */
[----:B------:R-:W-:Y:S01]  /*12bc0*/  FMUL R6, R6, R9 ;  /* 0x0000000906067220 */ /* 0x000fe20000400000 */
[----:B------:R-:W-:Y:S02]  /*12bd0*/  HADD2.F32 R7, -RZ, R7.H1_H1 ;  /* 0x30000007ff077230 */ /* 0x000fe40000004100 */
[----:B------:R-:W-:Y:S01]  /*12be0*/  FMUL R9, R16, R159 ;  /* 0x0000009f10097220 */ /* 0x000fe20000400000 */
[----:B------:R-:W-:Y:S01]  /*12bf0*/  FFMA R8, R2, R10, R8 ;  /* 0x0000000a02087223 */ /* 0x000fe20000000008 */
[----:B------:R-:W-:Y:S02]  /*12c00*/  F2FP.SATFINITE.E4M3.F32.PACK_AB_MERGE_C R33, R6, R11, RZ ;  /* 0x0000000b0621723e */ /* 0x000fe400048070ff */
[----:B------:R-:W-:Y:S01]  /*12c10*/  FFMA R9, R2, R7, R9 ;  /* 0x0000000702097223 */ /* 0x000fe20000000009 */
        /* <DEDUP_REMOVED lines=23> */
[----:B------:R-:W-:-:S04]  /*12d90*/  FMUL R7, R9, 0.70710676908493041992 ;  /* 0x3f3504f309077820 */ /* 0x000fc80000400000 */
        /* <DEDUP_REMOVED lines=24> */
[----:B------:R-:W-:-:S03]  /*12f20*/  F2FP.F16.E4M3.UNPACK_B R7, R4.H1 ;  /* 0x00000004ff07723e */ /* 0x000fc600030006ff */
[----:B------:R-:W-:Y:S02]  /*12f30*/  FADD R6, R6, 1 ;  /* 0x3f80000006067421 */ /* 0x000fe40000000000 */
[----:B------:R-:W-:-:S05]  /*12f40*/  HADD2.F32 R10, -RZ, R7.H0_H0 ;  /* 0x20000007ff0a7230 */ /* 0x000fca0000004100 */
[----:B------:R-:W-:Y:S01]  /*12f50*/  FFMA R8, R2, R10, R8 ;  /* 0x0000000a02087223 */ /* 0x000fe20000000008 */
[----:B------:R-:W-:Y:S02]  /*12f60*/  HADD2.F32 R10, -RZ, R7.H1_H1 ;  /* 0x30000007ff0a7230 */ /* 0x000fe40000004100 */
[----:B------:R-:W-:-:S04]  /*12f70*/  FMUL R7, R9, 0.5 ;  /* 0x3f00000009077820 */ /* 0x000fc80000400000 */
[----:B------:R-:W-:Y:S01]  /*12f80*/  FMUL R31, R6, R7 ;  /* 0x00000007061f7220 */ /* 0x000fe20000400000 */
        /* <DEDUP_REMOVED lines=108> */
[--C-:B------:R-:W-:Y:S02]  /*13650*/  HADD2.F32 R10, -RZ, R7.reuse.H0_H0 ;  /* 0x20000007ff0a7230 */ /* 0x100fe40000004100 */
[----:B------:R-:W-:Y:S02]  /*13660*/  HADD2.F32 R7, -RZ, R7.H1_H1 ;  /* 0x30000007ff077230 */ /* 0x000fe40000004100 */
[----:B------:R-:W-:Y:S01]  /*13670*/  FMUL R14, R6, R9 ;  /* 0x00000009060e7220 */ /* 0x000fe20000400000 */
[----:B------:R-:W-:Y:S01]  /*13680*/  FFMA R8, R2, R10, R8 ;  /* 0x0000000a02087223 */ /* 0x000fe20000000008 */
[----:B------:R-:W-:-:S04]  /*13690*/  FMUL R10, R16, R165 ;  /* 0x000000a5100a7220 */ /* 0x000fc80000400000 */
        /* <DEDUP_REMOVED lines=44> */
[----:B------:R-:W-:Y:S01]  /*13960*/  FSEL R6, -|R7|, R7, P0 ;  /* 0x0000000707067208 */ /* 0x000fe20000000300 */
[----:B------:R-:W-:-:S04]  /*13970*/  FMUL R9, R16, R22 ;  /* 0x0000001610097220 */ /* 0x000fc80000400000 */
[----:B------:R-:W-:-:S04]  /*13980*/  FFMA R6, R8, R6, R6 ;  /* 0x0000000608067223 */ /* 0x000fc80000000006 */
[----:B------:R-:W1:Y:S02]  /*13990*/  @P0 MUFU.EX2 R8, R6 ;  /* 0x0000000600080308 */ /* 0x000e640000000800 */
[----:B-1----:R-:W-:-:S05]  /*139a0*/  @P0 FADD R8, -R8, 1 ;  /* 0x3f80000008080421 */ /* 0x002fca0000000100 */
[----:B------:R-:W-:Y:S02]  /*139b0*/  @P0 LOP3.LUT R6, R8, 0x80000000, R7, 0xb8, !PT ;  /* 0x8000000008060812 */ /* 0x000fe400078eb807 */
[----:B------:R-:W-:-:S03]  /*139c0*/  F2FP.F16.E4M3.UNPACK_B R7, R0 ;  /* 0x00000000ff07723e */ /* 0x000fc600020006ff */
        /* <DEDUP_REMOVED lines=50> */
[----:B------:R-:W-:Y:S02]  /*13cf0*/  FSEL R6, -|R7|, R7, P0 ;  /* 0x0000000707067208 */ /* 0x000fe40000000300 */
[----:B------:R-:W-:-:S03]  /*13d00*/  F2FP.SATFINITE.E4M3.F32.PACK_AB_MERGE_C R10, R31, R32, RZ ;  /* 0x000000201f0a723e */ /* 0x000fc600048070ff */
[----:B------:R-:W-:-:S04]  /*13d10*/  FFMA R6, R9, R6, R6 ;  /* 0x0000000609067223 */ /* 0x000fc80000000006 */
[----:B------:R-:W1:Y:S02]  /*13d20*/  @P0 MUFU.EX2 R9, R6 ;  /* 0x0000000600090308 */ /* 0x000e640000000800 */
[----:B-1----:R-:W-:-:S05]  /*13d30*/  @P0 FADD R9, -R9, 1 ;  /* 0x3f80000009090421 */ /* 0x002fca0000000100 */
[----:B------:R-:W-:Y:S02]  /*13d40*/  @P0 LOP3.LUT R6, R9, 0x80000000, R7, 0xb8, !PT ;  /* 0x8000000009060812 */ /* 0x000fe400078eb807 */
[----:B------:R-:W-:Y:S02]  /*13d50*/  ISETP.GT.U32.AND P0, PT, R36, 0x3e, PT ;  /* 0x0000003e2400780c */ /* 0x000fe40003f04070 */
[----:B------:R-:W-:Y:S01]  /*13d60*/  F2FP.SATFINITE.E4M3.F32.PACK_AB_MERGE_C R9, R29, R30, RZ ;  /* 0x0000001e1d09723e */ /* 0x000fe200048070ff */
[----:B------:R-:W-:Y:S01]  /*13d70*/  FADD R6, R6, 1 ;  /* 0x3f80000006067421 */ /* 0x000fe20000000000 */
[----:B------:R-:W-:-:S03]  /*13d80*/  F2FP.SATFINITE.E4M3.F32.PACK_AB_MERGE_C R7, R12, R13, RZ ;  /* 0x0000000d0c07723e */ /* 0x000fc600048070ff */
[----:B------:R-:W-:Y:S01]  /*13d90*/  FMUL R6, R6, R8 ;  /* 0x0000000806067220 */ /* 0x000fe20000400000 */
[----:B------:R-:W-:-:S04]  /*13da0*/  F2FP.SATFINITE.E4M3.F32.PACK_AB_MERGE_C R8, R14, R24, RZ ;  /* 0x000000180e08723e */ /* 0x000fc800048070ff */
[----:B------:R-:W-:Y:S01]  /*13db0*/  F2FP.SATFINITE.E4M3.F32.PACK_AB_MERGE_C R6, R6, R11, RZ ;  /* 0x0000000b0606723e */ /* 0x000fe200048070ff */
[----:B------:R-:W-:Y:S06]  /*13dc0*/  @P0 BRA `(.L_x_60) ;  /* 0x0000000000040947 */ /* 0x000fec0003800000 */
[----:B------:R-:W-:-:S04]  /*13dd0*/  DEPBAR.LE SB0, 0x1 ;  /* 0x000080400000791a */ /* 0x000fc80000000000 */
.L_x_60:
[----:B------:R-:W1:Y:S01]  /*13de0*/  S2R R11, SR_TID.X ;  /* 0x00000000000b7919 */ /* 0x000e620000002100 */
[----:B------:R-:W-:Y:S05]  /*13df0*/  WARPSYNC.ALL ;  /* 0x0000000000007948 */ /* 0x000fea0003800000 */
[----:B------:R-:W-:Y:S06]  /*13e00*/  BAR.SYNC.DEFER_BLOCKING 0x1, 0x100 ;  /* 0x0044000000007b1d */ /* 0x000fec0000010000 */
[----:B------:R-:W-:Y:S01]  /*13e10*/  BSSY B0, `(.L_x_61) ;  /* 0x000001c000007945 */ /* 0x000fe20003800000 */
[----:B------:R3:W-:Y:S01]  /*13e20*/  STS.U16 [R17+UR48+0x4100], R6 ;  /* 0x0041000611007988 */ /* 0x0007e20008000430 */
[----:B-1----:R-:W-:-:S03]  /*13e30*/  SHF.R.U32.HI R11, RZ, 0x4, R11 ;  /* 0x00000004ff0b7819 */ /* 0x002fc6000001160b */
[----:B------:R1:W-:Y:S01]  /*13e40*/  STS.U16 [R17+UR48+0x4200], R35 ;  /* 0x0042002311007988 */ /* 0x0003e20008000430 */
[----:B------:R-:W-:Y:S02]  /*13e50*/  LOP3.LUT P1, RZ, R11, 0x1, RZ, 0xc0, !PT ;  /* 0x000000010bff7812 */ /* 0x000fe4000782c0ff */
[----:B------:R-:W-:Y:S01]  /*13e60*/  MOV R11, 0x8 ;  /* 0x00000008000b7802 */ /* 0x000fe20000000f00 */
[----:B------:R1:W-:Y:S01]  /*13e70*/  STS.U16 [R17+UR48+0x4108], R34 ;  /* 0x0041082211007988 */ /* 0x0003e20008000430 */
[----:B---3--:R-:W-:Y:S02]  /*13e80*/  IADD3 R6, R17, UR48, RZ ;  /* 0x0000003011067c10 */ /* 0x008fe4000fffe0ff */
[----:B------:R-:W-:Y:S01]  /*13e90*/  SEL R11, R11, 0xfffffff8, !P1 ;  /* 0xfffffff80b0b7807 */ /* 0x000fe20004800000 */
[----:B------:R1:W-:Y:S03]  /*13ea0*/  STS.U16 [R17+UR48+0x4208], R33 ;  /* 0x0042082111007988 */ /* 0x0003e60008000430 */
[----:B------:R-:W-:-:S05]  /*13eb0*/  LEA R6, R11, R6, 0x1 ;  /* 0x000000060b067211 */ /* 0x000fca00078e08ff */
[----:B------:R1:W-:Y:S04]  /*13ec0*/  STS.U16 [R6+0x4100], R10 ;  /* 0x0041000a06007388 */ /* 0x0003e80000000400 */
[----:B------:R1:W-:Y:S04]  /*13ed0*/  STS.U16 [R6+0x4200], R9 ;  /* 0x0042000906007388 */ /* 0x0003e80000000400 */
[----:B------:R1:W-:Y:S04]  /*13ee0*/  STS.U16 [R6+0x4108], R8 ;  /* 0x0041080806007388 */ /* 0x0003e80000000400 */
[----:B------:R1:W-:Y:S01]  /*13ef0*/  STS.U16 [R6+0x4208], R7 ;  /* 0x0042080706007388 */ /* 0x0003e20000000400 */
[----:B------:R-:W-:Y:S01]  /*13f00*/  @!PT LDS RZ, [RZ] ;  /* 0x00000000fffff984 */ /* 0x000fe20000000800 */
[----:B------:R-:W-:Y:S01]  /*13f10*/  @!PT LDS RZ, [RZ] ;  /* 0x00000000fffff984 */ /* 0x000fe20000000800 */
[----:B------:R-:W-:Y:S01]  /*13f20*/  @!PT LDS RZ, [RZ] ;  /* 0x00000000fffff984 */ /* 0x000fe20000000800 */
[----:B------:R-:W-:Y:S01]  /*13f30*/  @!PT LDS RZ, [RZ] ;  /* 0x00000000fffff984 */ /* 0x000fe20000000800 */
[----:B------:R3:W-:Y:S06]  /*13f40*/  MEMBAR.ALL.CTA ;  /* 0x0000000000007992 */ /* 0x0007ec0000008000 */
[----:B---3--:R-:W3:Y:S02]  /*13f50*/  FENCE.VIEW.ASYNC.S ;  /* 0x00000000000073c6 */ /* 0x008ee40000000000 */
[----:B---3--:R-:W-:Y:S06]  /*13f60*/  BAR.SYNC.DEFER_BLOCKING 0x1, 0x100 ;  /* 0x0044000000007b1d */ /* 0x008fec0000010000 */
[----:B------:R-:W-:Y:S05]  /*13f70*/  @P0 BRA `(.L_x_62) ;  /* 0x0000000000140947 */ /* 0x000fea0003800000 */
[----:B------:R-:W-:Y:S02]  /*13f80*/  UIADD3 UR4, UP0, UR58, 0x4f0, URZ ;  /* 0x000004f03a047890 */ /* 0x000fe4000ff1e03f */
[----:B------:R-:W-:Y:S02]  /*13f90*/  UIADD3 UR40, UR48, 0x4100, URZ ;  /* 0x0000410030287890 */ /* 0x000fe4000fffe03f */
[----:B------:R-:W-:-:S09]  /*13fa0*/  UIADD3.X UR5, URZ, UR59, URZ, UP0, !UPT ;  /* 0x0000003b3f057290 */ /* 0x000fd200087fe43f */
[----:B------:R3:W-:Y:S02]  /*13fb0*/  UTMASTG.3D [UR40], [UR4] ;  /* 0x00000028040073b5 */ /* 0x0007e40008010000 */
[----:B---3--:R0:W-:Y:S02]  /*13fc0*/  UTMACMDFLUSH ;  /* 0x00000000000079b7 */ /* 0x0081e40000000000 */
.L_x_62:
[----:B------:R-:W-:Y:S05]  /*13fd0*/  BSYNC B0 ;  /* 0x0000000000007941 */ /* 0x000fea0003800000 */
.L_x_61:
[----:B------:R-:W-:Y:S04]  /*13fe0*/  BSSY B0, `(.L_x_63) ;  /* 0x0000034000007945 */ /* 0x000fe80003800000 */
[----:B------:R-:W-:Y:S05]  /*13ff0*/  @P2 BRA `(.L_x_64) ;  /* 0x0000000000c82947 */ /* 0x000fea0003800000 */
[----:B-1----:R-:W-:-:S04]  /*14000*/  MOV R7, UR44 ;  /* 0x0000002c00077c02 */ /* 0x002fc80008000f00 */
[----:B------:R-:W-:-:S13]  /*14010*/  ISETP.NE.AND P4, PT, R7, 0x3, PT ;  /* 0x000000030700780c */ /* 0x000fda0003f85270 */
[----:B------:R-:W-:Y:S05]  /*14020*/  @!P4 BRA `(.L_x_65) ;  /* 0x000000000004c947 */ /* 0x000fea0003800000 */
[----:B------:R-:W-:Y:S01]  /*14030*/  BPT.TRAP 0x1 ;  /* 0x000000040000795c */ /* 0x000fe20000300000 */
.L_x_65:
[----:B------:R-:W-:Y:S01]  /*14040*/  LEA R7, R18, UR48, 0x3 ;  /* 0x0000003012077c11 */ /* 0x000fe2000f8e18ff */
[----:B------:R-:W-:Y:S01]  /*14050*/  BSSY B1, `(.L_x_66) ;  /* 0x0000004000017945 */ /* 0x000fe20003800000 */
[----:B------:R-:W-:-:S04]  /*14060*/  SHF.L.U32 R8, R19, 0x1f, RZ ;  /* 0x0000001f13087819 */ /* 0x000fc800000006ff */
[----:B------:R-:W1:Y:S02]  /*14070*/  SYNCS.PHASECHK.TRANS64.TRYWAIT P1, [R7+URZ+0x60], R8 ;  /* 0x00006008070075a7 */ /* 0x000e64000802017f */
[----:B-1----:R-:W-:Y:S05]  /*14080*/  @!P1 BRA `(.L_x_67) ;  /* 0x0000025000f89947 */ /* 0x002fea0003800000 */
.L_x_378:
[----:B------:R-:W-:Y:S05]  /*14090*/  BSYNC B1 ;  /* 0x0000000000017941 */ /* 0x000fea0003800000 */
.L_x_66:
[----:B------:R-:W-:Y:S04]  /*140a0*/  BSSY B1, `(.L_x_68) ;  /* 0x0000016000017945 */ /* 0x000fe80003800000 */
[----:B------:R-:W-:Y:S05]  /*140b0*/  @P3 BRA `(.L_x_69) ;  /* 0x0000000000503947 */ /* 0x000fea0003800000 */
[----:B------:R-:W-:Y:S01]  /*140c0*/  LEA R3, R18, R17, 0xc ;  /* 0x0000001112037211 */ /* 0x000fe200078e60ff */
[----:B------:R-:W3:Y:S03]  /*140d0*/  S2R R9, SR_TID.X ;  /* 0x0000000000097919 */ /* 0x000ee60000002100 */
[----:B------:R-:W-:Y:S01]  /*140e0*/  IADD3 R5, R3, UR48, RZ ;  /* 0x0000003003057c10 */ /* 0x000fe2000fffe0ff */
[----:B------:R-:W-:Y:S04]  /*140f0*/  LDS.U16 R4, [R3+UR48+0x200] ;  /* 0x0002003003047984 */ /* 0x000fe80008000400 */
[----:B------:R-:W4:Y:S04]  /*14100*/  LDS.U16 R0, [R3+UR48+0x100] ;  /* 0x0001003003007984 */ /* 0x000f280008000400 */
[----:B-1----:R-:W-:Y:S01]  /*14110*/  LDS.U16 R8, [R3+UR48+0x208] ;  /* 0x0002083003087984 */ /* 0x002fe20008000400 */
[----:B---3--:R-:W-:-:S04]  /*14120*/  SHF.R.U32.HI R9, RZ, 0x4, R9 ;  /* 0x00000004ff097819 */ /* 0x008fc80000011609 */
[----:B------:R-:W-:Y:S02]  /*14130*/  LOP3.LUT P1, RZ, R9, 0x1, RZ, 0xc0, !PT ;  /* 0x0000000109ff7812 */ /* 0x000fe4000782c0ff */
[----:B------:R-:W-:-:S04]  /*14140*/  MOV R9, 0x8 ;  /* 0x0000000800097802 */ /* 0x000fc80000000f00 */
[----:B------:R-:W-:-:S04]  /*14150*/  SEL R9, R9, 0xfffffff8, !P1 ;  /* 0xfffffff809097807 */ /* 0x000fc80004800000 */
[----:B------:R-:W-:Y:S02]  /*14160*/  LEA R5, R9, R5, 0x1 ;  /* 0x0000000509057211 */ /* 0x000fe400078e08ff */
[----:B----4-:R-:W-:Y:S02]  /*14170*/  PRMT R0, R0, 0x5410, R4 ;  /* 0x0000541000007816 */ /* 0x010fe40000000004 */
        /* <DEDUP_REMOVED lines=8> */
.L_x_69:
[----:B------:R-:W-:Y:S05]  /*14200*/  BSYNC B1 ;  /* 0x0000000000017941 */ /* 0x000fea0003800000 */
.L_x_68:
[----:B------:R-:W-:Y:S01]  /*14210*/  @!PT LDS RZ, [RZ] ;  /* 0x00000000fffff984 */ /* 0x000fe20000000800 */
[----:B------:R-:W-:Y:S01]  /*14220*/  @!PT LDS RZ, [RZ] ;  /* 0x00000000fffff984 */ /* 0x000fe20000000800 */
[----:B------:R-:W-:Y:S01]  /*14230*/  @!PT LDS RZ, [RZ] ;  /* 0x00000000fffff984 */ /* 0x000fe20000000800 */
[----:B------:R-:W-:Y:S01]  /*14240*/  @!PT LDS RZ, [RZ] ;  /* 0x00000000fffff984 */ /* 0x000fe20000000800 */
[----:B------:R3:W-:Y:S06]  /*14250*/  MEMBAR.ALL.CTA ;  /* 0x0000000000007992 */ /* 0x0007ec0000008000 */
[----:B---3--:R-:W3:Y:S01]  /*14260*/  FENCE.VIEW.ASYNC.S ;  /* 0x00000000000073c6 */ /* 0x008ee20000000000 */
[----:B------:R-:W-:Y:S05]  /*14270*/  @!P4 BRA `(.L_x_70) ;  /* 0x000000000004c947 */ /* 0x000fea0003800000 */
[----:B------:R-:W-:Y:S01]  /*14280*/  BPT.TRAP 0x1 ;  /* 0x000000040000795c */ /* 0x000fe20000300000 */
.L_x_70:
[----:B-1----:R-:W1:Y:S01]  /*14290*/  S2R R8, SR_CgaCtaId ;  /* 0x0000000000087919 */ /* 0x002e620000008800 */
[----:B------:R-:W-:Y:S02]  /*142a0*/  IADD3 R7, R7, 0x80, RZ ;  /* 0x0000008007077810 */ /* 0x000fe40007ffe0ff */
[----:B------:R-:W-:-:S04]  /*142b0*/  IADD3 R18, R18, 0x1, RZ ;  /* 0x0000000112127810 */ /* 0x000fc80007ffe0ff */
[----:B------:R-:W-:-:S04]  /*142c0*/  ISETP.NE.AND P1, PT, R18, 0x4, PT ;  /* 0x000000041200780c */ /* 0x000fc80003f25270 */
[----:B------:R-:W-:Y:S02]  /*142d0*/  SEL R18, R18, RZ, P1 ;  /* 0x000000ff12127207 */ /* 0x000fe40000800000 */
[----:B-1----:R-:W-:-:S04]  /*142e0*/  PRMT R7, R8, 0x654, R7 ;  /* 0x0000065408077816 */ /* 0x002fc80000000007 */
[----:B---3--:R1:W-:Y:S02]  /*142f0*/  SYNCS.ARRIVE.TRANS64.RED.A1T0 RZ, [R7+URZ], RZ ;  /* 0x000000ff07ff79a7 */ /* 0x0083e4000810043f */
[----:B-1----:R-:W-:-:S04]  /*14300*/  SEL R7, RZ, 0x1, P1 ;  /* 0x00000001ff077807 */ /* 0x002fc80000800000 */
[----:B------:R-:W-:-:S07]  /*14310*/  LOP3.LUT R19, R19, R7, RZ, 0x3c, !PT ;  /* 0x0000000713137212 */ /* 0x000fce00078e3cff */
.L_x_64:
[----:B------:R-:W-:Y:S05]  /*14320*/  BSYNC B0 ;  /* 0x0000000000007941 */ /* 0x000fea0003800000 */
.L_x_63:
[----:B-1----:R-:W3:Y:S04]  /*14330*/  LDL.LU R8, [R1+0x2a8] ;  /* 0x0002a80001087983 */ /* 0x002ee80000300800 */
[----:B------:R-:W4:Y:S01]  /*14340*/  LDL.LU R10, [R1+0x2ac] ;  /* 0x0002ac00010a7983 */ /* 0x000f220000300800 */
[----:B------:R-:W-:-:S03]  /*14350*/  F2FP.F16.E4M3.UNPACK_B R7, R0.H1 ;  /* 0x00000000ff07723e */ /* 0x000fc600030006ff */
[----:B------:R-:W5:Y:S04]  /*14360*/  LDL.LU R14, [R1+0x2b0] ;  /* 0x0002b000010e7983 */ /* 0x000f680000300800 */
[----:B------:R-:W2:Y:S01]  /*14370*/  LDL.LU R13, [R1+0x2b4] ;  /* 0x0002b400010d7983 */ /* 0x000ea20000300800 */
[C---:B---3--:R-:W-:Y:S01]  /*14380*/  FMUL R9, R16.reuse, R8 ;  /* 0x0000000810097220 */ /* 0x048fe20000400000 */
[--C-:B------:R-:W-:Y:S02]  /*14390*/  HADD2.F32 R8, -RZ, R7.reuse.H0_H0 ;  /* 0x20000007ff087230 */ /* 0x100fe40000004100 */
[----:B------:R-:W-:Y:S02]  /*143a0*/  HADD2.F32 R7, -RZ, R7.H1_H1 ;  /* 0x30000007ff077230 */ /* 0x000fe40000004100 */
[----:B----4-:R-:W-:Y:S01]  /*143b0*/  FMUL R10, R16, R10 ;  /* 0x0000000a100a7220 */ /* 0x010fe20000400000 */
[----:B------:R-:W-:-:S04]  /*143c0*/  FFMA R9, R2, R8, R9 ;  /* 0x0000000802097223 */ /* 0x000fc80000000009 */
[----:B------:R-:W-:Y:S01]  /*143d0*/  FMUL R8, R9, 0.70710676908493041992 ;  /* 0x3f3504f309087820 */ /* 0x000fe20000400000 */
[----:B------:R-:W-:-:S03]  /*143e0*/  FFMA R10, R2, R7, R10 ;  /* 0x00000007020a7223 */ /* 0x000fc6000000000a */
        /* <DEDUP_REMOVED lines=18> */
[----:B------:R-:W1:Y:S01]  /*14510*/  @P1 MUFU.EX2 R11, R7 ;  /* 0x00000007000b1308 */ /* 0x000e620000000800 */
[----:B------:R-:W-:Y:S01]  /*14520*/  FMUL R9, R9, 0.5 ;  /* 0x3f00000009097820 */ /* 0x000fe20000400000 */
        /* <DEDUP_REMOVED lines=27> */
[----:B-----5:R-:W-:Y:S02]  /*146e0*/  FMUL R9, R16, R14 ;  /* 0x0000000e10097220 */ /* 0x020fe40000400000 */
[----:B------:R-:W3:Y:S02]  /*146f0*/  LDL.LU R14, [R1+0x2b8] ;  /* 0x0002b800010e7983 */ /* 0x000ee40000300800 */
[----:B------:R-:W-:-:S04]  /*14700*/  FADD R7, R7, 1 ;  /* 0x3f80000007077421 */ /* 0x000fc80000000000 */
[----:B------:R-:W-:Y:S01]  /*14710*/  FMUL R7, R7, R10 ;  /* 0x0000000a07077220 */ /* 0x000fe20000400000 */
[----:B--2---:R-:W-:Y:S02]  /*14720*/  FMUL R10, R16, R13 ;  /* 0x0000000d100a7220 */ /* 0x004fe40000400000 */
[----:B------:R-:W2:Y:S02]  /*14730*/  LDL.LU R13, [R1+0x2bc] ;  /* 0x0002bc00010d7983 */ /* 0x000ea40000300800 */
[----:B------:R-:W-:Y:S02]  /*14740*/  F2FP.SATFINITE.E4M3.F32.PACK_AB_MERGE_C R34, R7, R12, RZ ;  /* 0x0000000c0722723e */ /* 0x000fe400048070ff */
[----:B------:R-:W-:-:S05]  /*14750*/  F2FP.F16.E4M3.UNPACK_B R7, R3 ;  /* 0x00000003ff07723e */ /* 0x000fca00020006ff */
[--C-:B------:R-:W-:Y:S02]  /*14760*/  HADD2.F32 R8, -RZ, R7.reuse.H0_H0 ;  /* 0x20000007ff087230 */ /* 0x100fe40000004100 */
[----:B------:R-:W-:-:S03]  /*14770*/  HADD2.F32 R7, -RZ, R7.H1_H1 ;  /* 0x30000007ff077230 */ /* 0x000fc60000004100 */
        /* <DEDUP_REMOVED lines=49> */
[----:B------:R-:W-:-:S05]  /*14a90*/  @P1 LOP3.LUT R7, R9, 0x80000000, R8, 0xb8, !PT ;  /* 0x8000000009071812 */ /* 0x000fca00078eb808 */
[----:B------:R-:W-:-:S04]  /*14aa0*/  FADD R7, R7, 1 ;  /* 0x3f80000007077421 */ /* 0x000fc80000000000 */
[----:B------:R-:W-:Y:S01]  /*14ab0*/  FMUL R8, R7, R10 ;  /* 0x0000000a07087220 */ /* 0x000fe20000400000 */
[----:B------:R-:W-:-:S05]  /*14ac0*/  F2FP.F16.E4M3.UNPACK_B R7, R3.H1 ;  /* 0x00000003ff07723e */ /* 0x000fca00030006ff */
[--C-:B------:R-:W-:Y:S02]  /*14ad0*/  HADD2.F32 R10, -RZ, R7.reuse.H0_H0 ;  /* 0x20000007ff0a7230 */ /* 0x100fe40000004100 */
[----:B---3--:R-:W-:Y:S02]  /*14ae0*/  FMUL R9, R16, R14 ;  /* 0x0000000e10097220 */ /* 0x008fe40000400000 */
[----:B------:R-:W3:Y:S02]  /*14af0*/  LDL.LU R14, [R1+0x2c0] ;  /* 0x0002c000010e7983 */ /* 0x000ee40000300800 */
[----:B------:R-:W-:Y:S01]  /*14b00*/  FFMA R9, R2, R10, R9 ;  /* 0x0000000a02097223 */ /* 0x000fe20000000009 */
[----:B--2---:R-:W-:Y:S02]  /*14b10*/  FMUL R10, R16, R13 ;  /* 0x0000000d100a7220 */ /* 0x004fe40000400000 */
[----:B------:R-:W2:Y:S01]  /*14b20*/  LDL.LU R13, [R1+0x2c4] ;  /* 0x0002c400010d7983 */ /* 0x000ea20000300800 */
[----:B------:R-:W-:Y:S01]  /*14b30*/  HADD2.F32 R7, -RZ, R7.H1_H1 ;  /* 0x30000007ff077230 */ /* 0x000fe20000004100 */
[----:B------:R-:W-:Y:S01]  /*14b40*/  F2FP.SATFINITE.E4M3.F32.PACK_AB_MERGE_C R33, R8, R12, RZ ;  /* 0x0000000c0821723e */ /* 0x000fe200048070ff */
[----:B------:R-:W-:-:S03]  /*14b50*/  FMUL R8, R9, 0.70710676908493041992 ;  /* 0x3f3504f309087820 */ /* 0x000fc60000400000 */
[----:B------:R-:W-:Y:S01]  /*14b60*/  FFMA R10, R2, R7, R10 ;  /* 0x00000007020a7223 */ /* 0x000fe2000000000a */
        /* <DEDUP_REMOVED lines=49> */
[C---:B---3--:R-:W-:Y:S02]  /*14e80*/  FMUL R9, R16.reuse, R14 ;  /* 0x0000000e10097220 */ /* 0x048fe40000400000 */
[----:B------:R-:W3:Y:S01]  /*14e90*/  LDL.LU R14, [R1+0x2c8] ;  /* 0x0002c800010e7983 */ /* 0x000ee20000300800 */
[----:B--2---:R-:W-:-:S03]  /*14ea0*/  FMUL R10, R16, R13 ;  /* 0x0000000d100a7220 */ /* 0x004fc60000400000 */
[----:B------:R-:W2:Y:S01]  /*14eb0*/  LDL.LU R13, [R1+0x2cc] ;  /* 0x0002cc00010d7983 */ /* 0x000ea20000300800 */
[----:B------:R-:W-:-:S05]  /*14ec0*/  F2FP.F16.E4M3.UNPACK_B R8, R4 ;  /* 0x00000004ff08723e */ /* 0x000fca00020006ff */
[--C-:B------:R-:W-:Y:S02]  /*14ed0*/  HADD2.F32 R11, -RZ, R8.reuse.H0_H0 ;  /* 0x20000008ff0b7230 */ /* 0x100fe40000004100 */
[----:B------:R-:W-:-:S03]  /*14ee0*/  HADD2.F32 R8, -RZ, R8.H1_H1 ;  /* 0x30000008ff087230 */ /* 0x000fc60000004100 */
[C---:B------:R-:W-:Y:S02]  /*14ef0*/  FFMA R9, R2.reuse, R11, R9 ;  /* 0x0000000b02097223 */ /* 0x040fe40000000009 */
[----:B------:R-:W-:Y:S02]  /*14f00*/  FFMA R10, R2, R8, R10 ;  /* 0x00000008020a7223 */ /* 0x000fe4000000000a */
[----:B------:R-:W-:Y:S01]  /*14f10*/  FMUL R8, R9, 0.70710676908493041992 ;  /* 0x3f3504f309087820 */ /* 0x000fe20000400000 */
[----:B------:R-:W-:-:S03]  /*14f20*/  F2FP.SATFINITE.E4M3.F32.PACK_AB_MERGE_C R32, R7, R12, RZ ;  /* 0x0000000c0720723e */ /* 0x000fc600048070ff */
        /* <DEDUP_REMOVED lines=45> */
[----:B------:R-:W-:Y:S02]  /*15200*/  @P1 LOP3.LUT R7, R9, 0x80000000, R8, 0xb8, !PT ;  /* 0x8000000009071812 */ /* 0x000fe400078eb808 */
[----:B------:R-:W-:-:S05]  /*15210*/  F2FP.F16.E4M3.UNPACK_B R8, R4.H1 ;  /* 0x00000004ff08723e */ /* 0x000fca00030006ff */
[--C-:B------:R-:W-:Y:S02]  /*15220*/  HADD2.F32 R11, -RZ, R8.reuse.H0_H0 ;  /* 0x20000008ff0b7230 */ /* 0x100fe40000004100 */
[----:B---3--:R-:W-:Y:S02]  /*15230*/  FMUL R9, R16, R14 ;  /* 0x0000000e10097220 */ /* 0x008fe40000400000 */
[----:B------:R-:W3:Y:S02]  /*15240*/  LDL.LU R14, [R1+0x2d0] ;  /* 0x0002d000010e7983 */ /* 0x000ee40000300800 */
[----:B------:R-:W-:Y:S01]  /*15250*/  FFMA R9, R2, R11, R9 ;  /* 0x0000000b02097223 */ /* 0x000fe20000000009 */
[----:B--2---:R-:W-:Y:S02]  /*15260*/  FMUL R11, R16, R13 ;  /* 0x0000000d100b7220 */ /* 0x004fe40000400000 */
[----:B------:R-:W2:Y:S01]  /*15270*/  LDL.LU R13, [R1+0x2d4] ;  /* 0x0002d400010d7983 */ /* 0x000ea20000300800 */
[----:B------:R-:W-:-:S02]  /*15280*/  HADD2.F32 R12, -RZ, R8.H1_H1 ;  /* 0x30000008ff0c7230 */ /* 0x000fc40000004100 */
[----:B------:R-:W-:Y:S01]  /*15290*/  FMUL R8, R10, 0.5 ;  /* 0x3f0000000a087820 */ /* 0x000fe20000400000 */
[----:B------:R-:W-:-:S04]  /*152a0*/  FADD R7, R7, 1 ;  /* 0x3f80000007077421 */ /* 0x000fc80000000000 */
[----:B------:R-:W-:Y:S01]  /*152b0*/  FMUL R30, R7, R8 ;  /* 0x00000008071e7220 */ /* 0x000fe20000400000 */
[----:B------:R-:W-:-:S04]  /*152c0*/  FMUL R8, R9, 0.70710676908493041992 ;  /* 0x3f3504f309087820 */ /* 0x000fc80000400000 */
[C---:B------:R-:W-:Y:S01]  /*152d0*/  FMUL R7, R8.reuse, R8 ;  /* 0x0000000808077220 */ /* 0x040fe20000400000 */
[----:B------:R-:W-:Y:S01]  /*152e0*/  FSETP.GE.AND P1, PT, |R8|, 1.0029599666595458984, PT ;  /* 0x3f8060fe0800780b */ /* 0x000fe20003f26200 */
[----:B------:R-:W-:-:S03]  /*152f0*/  FFMA R10, R2, R12, R11 ;  /* 0x0000000c020a7223 */ /* 0x000fc6000000000b */
        /* <DEDUP_REMOVED lines=44> */
[----:B------:R-:W-:-:S05]  /*155c0*/  F2FP.F16.E4M3.UNPACK_B R8, R5 ;  /* 0x00000005ff08723e */ /* 0x000fca00020006ff */
        /* <DEDUP_REMOVED lines=8> */
[----:B------:R-:W-:Y:S01]  /*15650*/  FADD R7, R7, 1 ;  /* 0x3f80000007077421 */ /* 0x000fe20000000000 */
[----:B------:R-:W4:Y:S03]  /*15660*/  LDL.LU R35, [R1+0x2a0] ;  /* 0x0002a00001237983 */ /* 0x000f260000300800 */
        /* <DEDUP_REMOVED lines=50> */
[----:B------:R-:W-:Y:S02]  /*15990*/  HADD2.F32 R11, -RZ, R8.H0_H0 ;  /* 0x20000008ff0b7230 */ /* 0x000fe40000004100 */
[----:B---3--:R-:W-:-:S04]  /*159a0*/  FMUL R9, R16, R14 ;  /* 0x0000000e10097220 */ /* 0x008fc80000400000 */
[----:B------:R-:W-:Y:S01]  /*159b0*/  FFMA R9, R2, R11, R9 ;  /* 0x0000000b02097223 */ /* 0x000fe20000000009 */
[----:B--2---:R-:W-:Y:S02]  /*159c0*/  FMUL R11, R16, R13 ;  /* 0x0000000d100b7220 */ /* 0x004fe40000400000 */
[----:B------:R-:W2:Y:S01]  /*159d0*/  LDL.LU R13, [R1+0x2a4] ;  /* 0x0002a400010d7983 */ /* 0x000ea20000300800 */
[----:B------:R-:W-:Y:S02]  /*159e0*/  HADD2.F32 R8, -RZ, R8.H1_H1 ;  /* 0x30000008ff087230 */ /* 0x000fe40000004100 */
[----:B------:R-:W-:Y:S01]  /*159f0*/  FMUL R10, R10, 0.5 ;  /* 0x3f0000000a0a7820 */ /* 0x000fe20000400000 */
[----:B------:R-:W-:Y:S02]  /*15a00*/  FADD R7, R7, 1 ;  /* 0x3f80000007077421 */ /* 0x000fe40000000000 */
[----:B------:R-:W-:Y:S01]  /*15a10*/  FFMA R11, R2, R8, R11 ;  /* 0x00000008020b7223 */ /* 0x000fe2000000000b */
[----:B------:R-:W-:Y:S01]  /*15a20*/  FMUL R8, R9, 0.70710676908493041992 ;  /* 0x3f3504f309087820 */ /* 0x000fe20000400000 */
[----:B------:R-:W-:-:S03]  /*15a30*/  FMUL R22, R7, R10 ;  /* 0x0000000a07167220 */ /* 0x000fc60000400000 */
        /* <DEDUP_REMOVED lines=44> */
[----:B----4-:R-:W-:Y:S01]  /*15d00*/  FMUL R10, R16, R35 ;  /* 0x00000023100a7220 */ /* 0x010fe20000400000 */
[----:B-1----:R-:W-:-:S05]  /*15d10*/  @P1 FADD R9, -R9, 1 ;  /* 0x3f80000009091421 */ /* 0x002fca0000000100 */
[----:B------:R-:W-:Y:S02]  /*15d20*/  @P1 LOP3.LUT R7, R9, 0x80000000, R8, 0xb8, !PT ;  /* 0x8000000009071812 */ /* 0x000fe400078eb808 */
[----:B------:R-:W-:-:S05]  /*15d30*/  F2FP.F16.E4M3.UNPACK_B R8, R0 ;  /* 0x00000000ff08723e */ /* 0x000fca00020006ff */
[--C-:B------:R-:W-:Y:S02]  /*15d40*/  HADD2.F32 R9, -RZ, R8.reuse.H0_H0 ;  /* 0x20000008ff097230 */ /* 0x100fe40000004100 */
[----:B------:R-:W-:-:S03]  /*15d50*/  HADD2.F32 R8, -RZ, R8.H1_H1 ;  /* 0x30000008ff087230 */ /* 0x000fc60000004100 */
[----:B------:R-:W-:Y:S01]  /*15d60*/  FFMA R10, R2, R9, R10 ;  /* 0x00000009020a7223 */ /* 0x000fe2000000000a */
[----:B------:R-:W-:Y:S01]  /*15d70*/  FMUL R11, R11, 0.5 ;  /* 0x3f0000000b0b7820 */ /* 0x000fe20000400000 */
[----:B------:R-:W-:Y:S01]  /*15d80*/  FADD R7, R7, 1 ;  /* 0x3f80000007077421 */ /* 0x000fe20000000000 */
[----:B--2---:R-:W-:-:S04]  /*15d90*/  FMUL R9, R16, R13 ;  /* 0x0000000d10097220 */ /* 0x004fc80000400000 */
        /* <DEDUP_REMOVED lines=52> */
[----:B------:R-:W-:Y:S02]  /*160e0*/  F2FP.SATFINITE.E4M3.F32.PACK_AB_MERGE_C R11, R30, R31, RZ ;  /* 0x0000001f1e0b723e */ /* 0x000fe400048070ff */
[----:B------:R-:W-:Y:S02]  /*160f0*/  F2FP.SATFINITE.E4M3.F32.PACK_AB_MERGE_C R10, R24, R29, RZ ;  /* 0x0000001d180a723e */ /* 0x000fe400048070ff */
[----:B------:R-:W-:Y:S02]  /*16100*/  F2FP.SATFINITE.E4M3.F32.PACK_AB_MERGE_C R9, R22, R23, RZ ;  /* 0x000000171609723e */ /* 0x000fe400048070ff */
[----:B------:R-:W-:Y:S02]  /*16110*/  F2FP.SATFINITE.E4M3.F32.PACK_AB_MERGE_C R8, R13, R14, RZ ;  /* 0x0000000e0d08723e */ /* 0x000fe400048070ff */
[----:B------:R-:W-:Y:S01]  /*16120*/  F2FP.SATFINITE.E4M3.F32.PACK_AB_MERGE_C R7, R7, R12, RZ ;  /* 0x0000000c0707723e */ /* 0x000fe200048070ff */
[----:B------:R-:W-:Y:S06]  /*16130*/  @P0 BRA `(.L_x_71) ;  /* 0x0000000000040947 */ /* 0x000fec0003800000 */
[----:B------:R-:W-:-:S04]  /*16140*/  DEPBAR.LE SB0, 0x1 ;  /* 0x000080400000791a */ /* 0x000fc80000000000 */
.L_x_71:
[----:B------:R-:W-:Y:S05]  /*16150*/  WARPSYNC.ALL ;  /* 0x0000000000007948 */ /* 0x000fea0003800000 */
[----:B------:R-:W-:Y:S06]  /*16160*/  BAR.SYNC.DEFER_BLOCKING 0x1, 0x100 ;  /* 0x0044000000007b1d */ /* 0x000fec0000010000 */
[----:B------:R-:W-:Y:S01]  /*16170*/  BSSY B0, `(.L_x_72) ;  /* 0x0000019000007945 */ /* 0x000fe20003800000 */
[----:B------:R1:W-:Y:S04]  /*16180*/  STS.U16 [R17+UR48+0x5100], R7 ;  /* 0x0051000711007988 */ /* 0x0003e80008000430 */
[----:B------:R1:W-:Y:S04]  /*16190*/  STS.U16 [R17+UR48+0x5200], R34 ;  /* 0x0052002211007988 */ /* 0x0003e80008000430 */
[----:B------:R1:W-:Y:S04]  /*161a0*/  STS.U16 [R17+UR48+0x5108], R33 ;  /* 0x0051082111007988 */ /* 0x0003e80008000430 */
[----:B------:R1:W-:Y:S04]  /*161b0*/  STS.U16 [R17+UR48+0x5208], R32 ;  /* 0x0052082011007988 */ /* 0x0003e80008000430 */
        /* <DEDUP_REMOVED lines=9> */
[----:B--2---:R-:W2:Y:S02]  /*16250*/  FENCE.VIEW.ASYNC.S ;  /* 0x00000000000073c6 */ /* 0x004ea40000000000 */
[----:B--2---:R-:W-:Y:S06]  /*16260*/  BAR.SYNC.DEFER_BLOCKING 0x1, 0x100 ;  /* 0x0044000000007b1d */ /* 0x004fec0000010000 */
[----:B-1----:R-:W-:Y:S05]  /*16270*/  @P0 BRA `(.L_x_73) ;  /* 0x0000000000200947 */ /* 0x002fea0003800000 */
[----:B------:R-:W-:Y:S02]  /*16280*/  UIADD3 UR8, UP0, UR58, 0x4f0, URZ ;  /* 0x000004f03a087890 */ /* 0x000fe4000ff1e03f */
[----:B------:R-:W-:Y:S02]  /*16290*/  UIADD3 UR6, UR42, 0x80, URZ ;  /* 0x000000802a067890 */ /* 0x000fe4000fffe03f */
[----:B------:R-:W-:Y:S02]  /*162a0*/  UIADD3 UR4, UR48, 0x5100, URZ ;  /* 0x0000510030047890 */ /* 0x000fe4000fffe03f */
[----:B------:R-:W-:Y:S01]  /*162b0*/  UIADD3.X UR9, URZ, UR59, URZ, UP0, !UPT ;  /* 0x0000003b3f097290 */ /* 0x000fe200087fe43f */
[----:B------:R-:W-:Y:S01]  /*162c0*/  UMOV UR5, UR41 ;  /* 0x0000002900057c82 */ /* 0x000fe20008000000 */
[----:B------:R-:W-:-:S07]  /*162d0*/  UMOV UR7, UR43 ;  /* 0x0000002b00077c82 */ /* 0x000fce0008000000 */
[----:B------:R1:W-:Y:S02]  /*162e0*/  UTMASTG.3D [UR4], [UR8] ;  /* 0x00000004080073b5 */ /* 0x0003e40008010000 */
[----:B-1----:R0:W-:Y:S02]  /*162f0*/  UTMACMDFLUSH ;  /* 0x00000000000079b7 */ /* 0x0021e40000000000 */
.L_x_73:
[----:B------:R-:W-:Y:S05]  /*16300*/  BSYNC B0 ;  /* 0x0000000000007941 */ /* 0x000fea0003800000 */
.L_x_72:
[----:B------:R-:W-:Y:S01]  /*16310*/  BSSY B0, `(.L_x_74) ;  /* 0x0000038000007945 */ /* 0x000fe20003800000 */
[----:B------:R-:W-:Y:S02]  /*16320*/  MOV R7, R18 ;  /* 0x0000001200077202 */ /* 0x000fe40000000f00 */
[----:B------:R-:W-:Y:S01]  /*16330*/  MOV R8, R19 ;  /* 0x0000001300087202 */ /* 0x000fe20000000f00 */
[----:B------:R-:W-:Y:S06]  /*16340*/  @P2 BRA `(.L_x_75) ;  /* 0x0000000000d02947 */ /* 0x000fec0003800000 */
[----:B------:R-:W-:-:S04]  /*16350*/  MOV R7, UR44 ;  /* 0x0000002c00077c02 */ /* 0x000fc80008000f00 */
[----:B------:R-:W-:-:S13]  /*16360*/  ISETP.NE.AND P4, PT, R7, 0x3, PT ;  /* 0x000000030700780c */ /* 0x000fda0003f85270 */
[----:B------:R-:W-:Y:S05]  /*16370*/  @!P4 BRA `(.L_x_76) ;  /* 0x000000000004c947 */ /* 0x000fea0003800000 */
[----:B------:R-:W-:Y:S01]  /*16380*/  BPT.TRAP 0x1 ;  /* 0x000000040000795c */ /* 0x000fe20000300000 */
.L_x_76:
[----:B------:R-:W-:Y:S01]  /*16390*/  LEA R7, R18, UR48, 0x3 ;  /* 0x0000003012077c11 */ /* 0x000fe2000f8e18ff */
[----:B------:R-:W-:Y:S01]  /*163a0*/  BSSY B1, `(.L_x_77) ;  /* 0x0000004000017945 */ /* 0x000fe20003800000 */
[----:B------:R-:W-:-:S04]  /*163b0*/  SHF.L.U32 R8, R19, 0x1f, RZ ;  /* 0x0000001f13087819 */ /* 0x000fc800000006ff */
[----:B------:R-:W1:Y:S02]  /*163c0*/  SYNCS.PHASECHK.TRANS64.TRYWAIT P1, [R7+URZ+0x60], R8 ;  /* 0x00006008070075a7 */ /* 0x000e64000802017f */
[----:B-1----:R-:W-:Y:S05]  /*163d0*/  @!P1 BRA `(.L_x_78) ;  /* 0x0000023000389947 */ /* 0x002fea0003800000 */
.L_x_379:
[----:B------:R-:W-:Y:S05]  /*163e0*/  BSYNC B1 ;  /* 0x0000000000017941 */ /* 0x000fea0003800000 */
.L_x_77:
[----:B------:R-:W-:Y:S04]  /*163f0*/  BSSY B1, `(.L_x_79) ;  /* 0x0000016000017945 */ /* 0x000fe80003800000 */
[----:B------:R-:W-:Y:S05]  /*16400*/  @P3 BRA `(.L_x_80) ;  /* 0x0000000000503947 */ /* 0x000fea0003800000 */
[----:B------:R-:W-:Y:S01]  /*16410*/  LEA R3, R18, R17, 0xc ;  /* 0x0000001112037211 */ /* 0x000fe200078e60ff */
[----:B------:R-:W2:Y:S03]  /*16420*/  S2R R9, SR_TID.X ;  /* 0x0000000000097919 */ /* 0x000ea60000002100 */
[----:B------:R-:W-:Y:S01]  /*16430*/  IADD3 R5, R3, UR48, RZ ;  /* 0x0000003003057c10 */ /* 0x000fe2000fffe0ff */
[----:B------:R-:W-:Y:S04]  /*16440*/  LDS.U16 R4, [R3+UR48+0x200] ;  /* 0x0002003003047984 */ /* 0x000fe80008000400 */
[----:B------:R-:W3:Y:S04]  /*16450*/  LDS.U16 R0, [R3+UR48+0x100] ;  /* 0x0001003003007984 */ /* 0x000ee80008000400 */
[----:B-1----:R-:W-:Y:S01]  /*16460*/  LDS.U16 R8, [R3+UR48+0x208] ;  /* 0x0002083003087984 */ /* 0x002fe20008000400 */
[----:B--2---:R-:W-:-:S04]  /*16470*/  SHF.R.U32.HI R9, RZ, 0x4, R9 ;  /* 0x00000004ff097819 */ /* 0x004fc80000011609 */
        /* <DEDUP_REMOVED lines=13> */
.L_x_80:
[----:B------:R-:W-:Y:S05]  /*16550*/  BSYNC B1 ;  /* 0x0000000000017941 */ /* 0x000fea0003800000 */
.L_x_79:
[----:B------:R-:W-:Y:S01]  /*16560*/  @!PT LDS RZ, [RZ] ;  /* 0x00000000fffff984 */ /* 0x000fe20000000800 */
[----:B------:R-:W-:Y:S01]  /*16570*/  @!PT LDS RZ, [RZ] ;  /* 0x00000000fffff984 */ /* 0x000fe20000000800 */
[----:B------:R-:W-:Y:S01]  /*16580*/  @!PT LDS RZ, [RZ] ;  /* 0x00000000fffff984 */ /* 0x000fe20000000800 */
[----:B------:R-:W-:Y:S01]  /*16590*/  @!PT LDS RZ, [RZ] ;  /* 0x00000000fffff984 */ /* 0x000fe20000000800 */
[----:B------:R2:W-:Y:S06]  /*165a0*/  MEMBAR.ALL.CTA ;  /* 0x0000000000007992 */ /* 0x0005ec0000008000 */
[----:B--2---:R-:W2:Y:S01]  /*165b0*/  FENCE.VIEW.ASYNC.S ;  /* 0x00000000000073c6 */ /* 0x004ea20000000000 */
[----:B------:R-:W-:Y:S05]  /*165c0*/  @!P4 BRA `(.L_x_81) ;  /* 0x000000000004c947 */ /* 0x000fea0003800000 */
[----:B------:R-:W-:Y:S01]  /*165d0*/  BPT.TRAP 0x1 ;  /* 0x000000040000795c */ /* 0x000fe20000300000 */
.L_x_81:
[----:B-1----:R-:W1:Y:S01]  /*165e0*/  S2R R8, SR_CgaCtaId ;  /* 0x0000000000087919 */ /* 0x002e620000008800 */
[----:B------:R-:W-:-:S04]  /*165f0*/  IADD3 R7, R7, 0x80, RZ ;  /* 0x0000008007077810 */ /* 0x000fc80007ffe0ff */
[----:B-1----:R-:W-:-:S04]  /*16600*/  PRMT R7, R8, 0x654, R7 ;  /* 0x0000065408077816 */ /* 0x002fc80000000007 */
[----:B--2---:R1:W-:Y:S02]  /*16610*/  SYNCS.ARRIVE.TRANS64.RED.A1T0 RZ, [R7+URZ], RZ ;  /* 0x000000ff07ff79a7 */ /* 0x0043e4000810043f */
[----:B-1----:R-:W-:-:S04]  /*16620*/  IADD3 R7, R18, 0x1, RZ ;  /* 0x0000000112077810 */ /* 0x002fc80007ffe0ff */
[----:B------:R-:W-:-:S04]  /*16630*/  ISETP.NE.AND P1, PT, R7, 0x4, PT ;  /* 0x000000040700780c */ /* 0x000fc80003f25270 */
[----:B------:R-:W-:Y:S02]  /*16640*/  SEL R8, RZ, 0x1, P1 ;  /* 0x00000001ff087807 */ /* 0x000fe40000800000 */
[----:B------:R-:W-:Y:S02]  /*16650*/  SEL R7, R7, RZ, P1 ;  /* 0x000000ff07077207 */ /* 0x000fe40000800000 */
[----:B------:R-:W-:Y:S02]  /*16660*/  LOP3.LUT R8, R19, R8, RZ, 0x3c, !PT ;  /* 0x0000000813087212 */ /* 0x000fe400078e3cff */
[----:B------:R-:W-:Y:S02]  /*16670*/  MOV R18, R7 ;  /* 0x0000000700127202 */ /* 0x000fe40000000f00 */
[----:B------:R-:W-:-:S07]  /*16680*/  MOV R19, R8 ;  /* 0x0000000800137202 */ /* 0x000fce0000000f00 */
.L_x_75:
[----:B------:R-:W-:Y:S05]  /*16690*/  BSYNC B0 ;  /* 0x0000000000007941 */ /* 0x000fea0003800000 */
.L_x_74:
[----:B------:R-:W-:Y:S01]  /*166a0*/  F2FP.F16.E4M3.UNPACK_B R9, R0.H1 ;  /* 0x00000000ff09723e */ /* 0x000fe200030006ff */
[C---:B------:R-:W-:Y:S01]  /*166b0*/  FMUL R11, R16.reuse, R168 ;  /* 0x000000a8100b7220 */ /* 0x040fe20000400000 */
[C---:B------:R-:W-:Y:S01]  /*166c0*/  FMUL R12, R16.reuse, R169 ;  /* 0x000000a9100c7220 */ /* 0x040fe20000400000 */
[C---:B------:R-:W-:Y:S01]  /*166d0*/  FMUL R174, R16.reuse, R174 ;  /* 0x000000ae10ae7220 */ /* 0x040fe20000400000 */
[C---:B------:R-:W-:Y:S01]  /*166e0*/  FMUL R177, R16.reuse, R177 ;  /* 0x000000b110b17220 */ /* 0x040fe20000400000 */
[--C-:B------:R-:W-:Y:S02]  /*166f0*/  HADD2.F32 R10, -RZ, R9.reuse.H0_H0 ;  /* 0x20000009ff0a7230 */ /* 0x100fe40000004100 */
[C---:B------:R-:W-:Y:S01]  /*16700*/  FMUL R179, R16.reuse, R179 ;  /* 0x000000b310b37220 */ /* 0x040fe20000400000 */
[----:B------:R-:W-:Y:S02]  /*16710*/  HADD2.F32 R9, -RZ, R9.H1_H1 ;  /* 0x30000009ff097230 */ /* 0x000fe40000004100 */
[C---:B------:R-:W-:Y:S01]  /*16720*/  FMUL R181, R16.reuse, R181 ;  /* 0x000000b510b57220 */ /* 0x040fe20000400000 */
[----:B------:R-:W-:Y:S01]  /*16730*/  FMUL R167, R16, R167 ;  /* 0x000000a710a77220 */ /* 0x000fe20000400000 */
[C---:B------:R-:W-:Y:S01]  /*16740*/  FFMA R11, R2.reuse, R10, R11 ;  /* 0x0000000a020b7223 */ /* 0x040fe2000000000b */
[----:B------:R-:W-:-:S03]  /*16750*/  FFMA R12, R2, R9, R12 ;  /* 0x00000009020c7223 */ /* 0x000fc6000000000c */
        /* <DEDUP_REMOVED lines=108> */
[----:B------:R-:W-:-:S04]  /*16e20*/  FADD R10, R10, 1 ;  /* 0x3f8000000a0a7421 */ /* 0x000fc80000000000 */
[----:B------:R-:W-:Y:S01]  /*16e30*/  FMUL R10, R10, R12 ;  /* 0x0000000c0a0a7220 */ /* 0x000fe20000400000 */
[--C-:B------:R-:W-:Y:S02]  /*16e40*/  HADD2.F32 R12, -RZ, R9.reuse.H0_H0 ;  /* 0x20000009ff0c7230 */ /* 0x100fe40000004100 */
[----:B------:R-:W-:Y:S02]  /*16e50*/  HADD2.F32 R9, -RZ, R9.H1_H1 ;  /* 0x30000009ff097230 */ /* 0x000fe40000004100 */
[----:B------:R-:W-:Y:S01]  /*16e60*/  F2FP.SATFINITE.E4M3.F32.PACK_AB_MERGE_C R35, R10, R14, RZ ;  /* 0x0000000e0a23723e */ /* 0x000fe200048070ff */
        /* <DEDUP_REMOVED lines=51> */
[----:B------:R-:W-:-:S03]  /*171a0*/  F2FP.F16.E4M3.UNPACK_B R9, R4 ;  /* 0x00000004ff09723e */ /* 0x000fc600020006ff */
[----:B------:R-:W-:Y:S02]  /*171b0*/  FADD R11, R10, 1 ;  /* 0x3f8000000a0b7421 */ /* 0x000fe40000000000 */
[--C-:B------:R-:W-:Y:S02]  /*171c0*/  HADD2.F32 R13, -RZ, R9.reuse.H0_H0 ;  /* 0x20000009ff0d7230 */ /* 0x100fe40000004100 */
[----:B------:R-:W-:Y:S01]  /*171d0*/  FMUL R11, R11, R12 ;  /* 0x0000000c0b0b7220 */ /* 0x000fe20000400000 */
[----:B------:R-:W-:Y:S02]  /*171e0*/  HADD2.F32 R12, -RZ, R9.H1_H1 ;  /* 0x30000009ff0c7230 */ /* 0x000fe40000004100 */
[----:B------:R-:W-:Y:S01]  /*171f0*/  FMUL R9, R16, R175 ;  /* 0x000000af10097220 */ /* 0x000fe20000400000 */
[C---:B------:R-:W-:Y:S01]  /*17200*/  FFMA R10, R2.reuse, R13, R174 ;  /* 0x0000000d020a7223 */ /* 0x040fe200000000ae */
        /* <DEDUP_REMOVED lines=24> */
[----:B------:R-:W-:-:S05]  /*17390*/  @P1 LOP3.LUT R11, R13, 0x80000000, R12, 0xb8, !PT ;  /* 0x800000000d0b1812 */ /* 0x000fca00078eb80c */
[----:B------:R-:W-:-:S04]  /*173a0*/  FADD R11, R11, 1 ;  /* 0x3f8000000b0b7421 */ /* 0x000fc80000000000 */
[----:B------:R-:W-:Y:S01]  /*173b0*/  FMUL R33, R11, R10 ;  /* 0x0000000a0b217220 */ /* 0x000fe20000400000 */
[----:B------:R-:W-:-:S04]  /*173c0*/  FMUL R10, R9, 0.70710676908493041992 ;  /* 0x3f3504f3090a7820 */ /* 0x000fc80000400000 */
        /* <DEDUP_REMOVED lines=145> */
[C---:B------:R-:W-:Y:S02]  /*17ce0*/  FSETP.GE.AND P1, PT, |R12|.reuse, 1.0029599666595458984, PT ;  /* 0x3f8060fe0c00780b */ /* 0x040fe40003f26200 */
[----:B------:R-:W-:Y:S02]  /*17cf0*/  F2FP.SATFINITE.E4M3.F32.PACK_AB_MERGE_C R11, R11, R29, RZ ;  /* 0x0000001d0b0b723e */ /* 0x000fe400048070ff */
        /* <DEDUP_REMOVED lines=101> */
[----:B------:R-:W-:-:S03]  /*18350*/  F2FP.SATFINITE.E4M3.F32.PACK_AB_MERGE_C R14, R32, R33, RZ ;  /* 0x00000021200e723e */ /* 0x000fc600048070ff */
[----:B------:R-:W-:-:S04]  /*18360*/  FADD R22, R22, 1 ;  /* 0x3f80000016167421 */ /* 0x000fc80000000000 */
[----:B------:R-:W-:Y:S01]  /*18370*/  FMUL R22, R22, R9 ;  /* 0x0000000916167220 */ /* 0x000fe20000400000 */
[----:B------:R-:W-:-:S04]  /*18380*/  F2FP.SATFINITE.E4M3.F32.PACK_AB_MERGE_C R9, R30, R31, RZ ;  /* 0x0000001f1e09723e */ /* 0x000fc800048070ff */
[----:B------:R-:W-:Y:S01]  /*18390*/  F2FP.SATFINITE.E4M3.F32.PACK_AB_MERGE_C R12, R22, R12, RZ ;  /* 0x0000000c160c723e */ /* 0x000fe200048070ff */
[----:B------:R-:W-:Y:S06]  /*183a0*/  @P0 BRA `(.L_x_82) ;  /* 0x0000000000040947 */ /* 0x000fec0003800000 */
[----:B------:R-:W-:-:S04]  /*183b0*/  DEPBAR.LE SB0, 0x1 ;  /* 0x000080400000791a */ /* 0x000fc80000000000 */
.L_x_82:
        /* <DEDUP_REMOVED lines=27> */
.L_x_84:
[----:B------:R-:W-:Y:S05]  /*18570*/  BSYNC B0 ;  /* 0x0000000000007941 */ /* 0x000fea0003800000 */
.L_x_83:
[----:B------:R-:W-:Y:S04]  /*18580*/  BSSY B0, `(.L_x_85) ;  /* 0x000003a000007945 */ /* 0x000fe80003800000 */
[----:B------:R-:W-:Y:S05]  /*18590*/  @P2 BRA `(.L_x_86) ;  /* 0x0000000000e02947 */ /* 0x000fea0003800000 */
[----:B------:R-:W-:-:S04]  /*185a0*/  MOV R9, UR44 ;  /* 0x0000002c00097c02 */ /* 0x000fc80008000f00 */
[----:B------:R-:W-:-:S13]  /*185b0*/  ISETP.NE.AND P4, PT, R9, 0x3, PT ;  /* 0x000000030900780c */ /* 0x000fda0003f85270 */
[----:B------:R-:W-:Y:S05]  /*185c0*/  @!P4 BRA `(.L_x_87) ;  /* 0x000000000004c947 */ /* 0x000fea0003800000 */
[----:B------:R-:W-:Y:S01]  /*185d0*/  BPT.TRAP 0x1 ;  /* 0x000000040000795c */ /* 0x000fe20000300000 */
.L_x_87:
[----:B------:R-:W-:Y:S01]  /*185e0*/  LEA R9, R18, UR48, 0x3 ;  /* 0x0000003012097c11 */ /* 0x000fe2000f8e18ff */
[----:B------:R-:W-:Y:S01]  /*185f0*/  BSSY B1, `(.L_x_88) ;  /* 0x0000004000017945 */ /* 0x000fe20003800000 */
[----:B------:R-:W-:-:S04]  /*18600*/  SHF.L.U32 R10, R19, 0x1f, RZ ;  /* 0x0000001f130a7819 */ /* 0x000fc800000006ff */
[----:B------:R-:W1:Y:S02]  /*18610*/  SYNCS.PHASECHK.TRANS64.TRYWAIT P1, [R9+URZ+0x60], R10 ;  /* 0x0000600a090075a7 */ /* 0x000e64000802017f */
[----:B-1----:R-:W-:Y:S05]  /*18620*/  @!P1 BRA `(.L_x_89) ;  /* 0x0000020c00b89947 */ /* 0x002fea0003800000 */
.L_x_380:
[----:B------:R-:W-:Y:S05]  /*18630*/  BSYNC B1 ;  /* 0x0000000000017941 */ /* 0x000fea0003800000 */
.L_x_88:
[----:B------:R-:W-:Y:S04]  /*18640*/  BSSY B1, `(.L_x_90) ;  /* 0x0000016000017945 */ /* 0x000fe80003800000 */
[----:B------:R-:W-:Y:S05]  /*18650*/  @P3 BRA `(.L_x_91) ;  /* 0x0000000000503947 */ /* 0x000fea0003800000 */
[----:B------:R-:W-:Y:S01]  /*18660*/  LEA R11, R18, R17, 0xc ;  /* 0x00000011120b7211 */ /* 0x000fe200078e60ff */
[----:B------:R-:W2:Y:S03]  /*18670*/  S2R R12, SR_TID.X ;  /* 0x00000000000c7919 */ /* 0x000ea60000002100 */
[----:B------:R-:W-:Y:S01]  /*18680*/  IADD3 R5, R11, UR48, RZ ;  /* 0x000000300b057c10 */ /* 0x000fe2000fffe0ff */
[----:B------:R-:W-:Y:S04]  /*18690*/  LDS.U16 R0, [R11+UR48+0x200] ;  /* 0x000200300b007984 */ /* 0x000fe80008000400 */
[----:B------:R-:W3:Y:S04]  /*186a0*/  LDS.U16 R3, [R11+UR48+0x100] ;  /* 0x000100300b037984 */ /* 0x000ee80008000400 */
[----:B------:R-:W-:Y:S01]  /*186b0*/  LDS.U16 R4, [R11+UR48+0x108] ;  /* 0x000108300b047984 */ /* 0x000fe20008000400 */
[----:B--2---:R-:W-:-:S04]  /*186c0*/  SHF.R.U32.HI R12, RZ, 0x4, R12 ;  /* 0x00000004ff0c7819 */ /* 0x004fc8000001160c */
[----:B------:R-:W-:Y:S02]  /*186d0*/  LOP3.LUT P1, RZ, R12, 0x1, RZ, 0xc0, !PT ;  /* 0x000000010cff7812 */ /* 0x000fe4000782c0ff */
[----:B------:R-:W-:-:S04]  /*186e0*/  MOV R12, 0x8 ;  /* 0x00000008000c7802 */ /* 0x000fc80000000f00 */
[----:B------:R-:W-:-:S04]  /*186f0*/  SEL R12, R12, 0xfffffff8, !P1 ;  /* 0xfffffff80c0c7807 */ /* 0x000fc80004800000 */
[----:B------:R-:W-:Y:S02]  /*18700*/  LEA R5, R12, R5, 0x1 ;  /* 0x000000050c057211 */ /* 0x000fe400078e08ff */
[----:B---3--:R-:W-:Y:S02]  /*18710*/  PRMT R0, R3, 0x5410, R0 ;  /* 0x0000541003007816 */ /* 0x008fe40000000000 */
[----:B------:R-:W2:Y:S04]  /*18720*/  LDS.U16 R3, [R11+UR48+0x208] ;  /* 0x000208300b037984 */ /* 0x000ea80008000400 */
[----:B-1----:R-:W-:Y:S04]  /*18730*/  LDS.U16 R9, [R5+0x100] ;  /* 0x0001000005097984 */ /* 0x002fe80000000400 */
[----:B------:R-:W-:Y:S01]  /*18740*/  LDS.U16 R10, [R5+0x108] ;  /* 0x00010800050a7984 */ /* 0x000fe20000000400 */
[----:B--2---:R-:W-:-:S03]  /*18750*/  PRMT R3, R4, 0x5410, R3 ;  /* 0x0000541004037816 */ /* 0x004fc60000000003 */
[----:B------:R-:W1:Y:S02]  /*18760*/  LDS.U16 R4, [R5+0x200] ;  /* 0x0002000005047984 */ /* 0x000e640000000400 */
[----:B-1----:R-:W-:Y:S02]  /*18770*/  PRMT R4, R9, 0x5410, R4 ;  /* 0x0000541009047816 */ /* 0x002fe40000000004 */
[----:B------:R-:W1:Y:S02]  /*18780*/  LDS.U16 R9, [R5+0x208] ;  /* 0x0002080005097984 */ /* 0x000e640000000400 */
[----:B-1----:R-:W-:-:S07]  /*18790*/  PRMT R5, R10, 0x5410, R9 ;  /* 0x000054100a057816 */ /* 0x002fce0000000009 */
.L_x_91:
[----:B------:R-:W-:Y:S05]  /*187a0*/  BSYNC B1 ;  /* 0x0000000000017941 */ /* 0x000fea0003800000 */
.L_x_90:
        /* <DEDUP_REMOVED lines=8> */
.L_x_92:
[----:B-1----:R-:W1:Y:S01]  /*18830*/  S2R R9, SR_CgaCtaId ;  /* 0x0000000000097919 */ /* 0x002e620000008800 */
[C---:B------:R-:W-:Y:S02]  /*18840*/  LEA R10, R7.reuse, UR48, 0x3 ;  /* 0x00000030070a7c11 */ /* 0x040fe4000f8e18ff */
[----:B------:R-:W-:Y:S02]  /*18850*/  IADD3 R7, R7, 0x1, RZ ;  /* 0x0000000107077810 */ /* 0x000fe40007ffe0ff */
[----:B------:R-:W-:Y:S02]  /*18860*/  IADD3 R10, R10, 0x80, RZ ;  /* 0x000000800a0a7810 */ /* 0x000fe40007ffe0ff */
[----:B------:R-:W-:Y:S02]  /*18870*/  IADD3 R18, R18, 0x1, RZ ;  /* 0x0000000112127810 */ /* 0x000fe40007ffe0ff */
[----:B------:R-:W-:Y:S02]  /*18880*/  ISETP.NE.AND P1, PT, R7, 0x4, PT ;  /* 0x000000040700780c */ /* 0x000fe40003f25270 */
[----:B------:R-:W-:-:S02]  /*18890*/  ISETP.NE.AND P4, PT, R18, 0x4, PT ;  /* 0x000000041200780c */ /* 0x000fc40003f85270 */
[----:B------:R-:W-:Y:S02]  /*188a0*/  SEL R7, R7, RZ, P1 ;  /* 0x000000ff07077207 */ /* 0x000fe40000800000 */
[----:B------:R-:W-:Y:S02]  /*188b0*/  SEL R18, R18, RZ, P4 ;  /* 0x000000ff12127207 */ /* 0x000fe40002000000 */
[----:B-1----:R-:W-:Y:S02]  /*188c0*/  PRMT R9, R9, 0x654, R10 ;  /* 0x0000065409097816 */ /* 0x002fe4000000000a */
[----:B------:R-:W-:Y:S02]  /*188d0*/  SEL R10, RZ, 0x1, P4 ;  /* 0x00000001ff0a7807 */ /* 0x000fe40002000000 */
[----:B--2---:R1:W-:Y:S02]  /*188e0*/  SYNCS.ARRIVE.TRANS64.RED.A1T0 RZ, [R9+URZ], RZ ;  /* 0x000000ff09ff79a7 */ /* 0x0043e4000810043f */
[----:B------:R-:W-:-:S02]  /*188f0*/  LOP3.LUT R19, R19, R10, RZ, 0x3c, !PT ;  /* 0x0000000a13137212 */ /* 0x000fc400078e3cff */
[----:B-1----:R-:W-:-:S04]  /*18900*/  SEL R9, RZ, 0x1, P1 ;  /* 0x00000001ff097807 */ /* 0x002fc80000800000 */
[----:B------:R-:W-:-:S07]  /*18910*/  LOP3.LUT R8, R8, R9, RZ, 0x3c, !PT ;  /* 0x0000000908087212 */ /* 0x000fce00078e3cff */
.L_x_86:
[----:B------:R-:W-:Y:S05]  /*18920*/  BSYNC B0 ;  /* 0x0000000000007941 */ /* 0x000fea0003800000 */
.L_x_85:
[----:B------:R-:W2:Y:S04]  /*18930*/  LDL.LU R9, [R1+0x2e8] ;  /* 0x0002e80001097983 */ /* 0x000ea80000300800 */
[----:B------:R-:W3:Y:S01]  /*18940*/  LDL.LU R12, [R1+0x2ec] ;  /* 0x0002ec00010c7983 */ /* 0x000ee20000300800 */
[----:B------:R-:W-:-:S03]  /*18950*/  F2FP.F16.E4M3.UNPACK_B R10, R0.H1 ;  /* 0x00000000ff0a723e */ /* 0x000fc600030006ff */
[----:B------:R-:W4:Y:S02]  /*18960*/  LDL.LU R23, [R1+0x2f0] ;  /* 0x0002f00001177983 */ /* 0x000f240000300800 */
[--C-:B------:R-:W-:Y:S02]  /*18970*/  HADD2.F32 R11, -RZ, R10.reuse.H0_H0 ;  /* 0x2000000aff0b7230 */ /* 0x100fe40000004100 */
[----:B------:R-:W5:Y:S01]  /*18980*/  LDL.LU R22, [R1+0x2f4] ;  /* 0x0002f40001167983 */ /* 0x000f620000300800 */
[----:B------:R-:W-:Y:S02]  /*18990*/  HADD2.F32 R10, -RZ, R10.H1_H1 ;  /* 0x3000000aff0a7230 */ /* 0x000fe40000004100 */
[----:B--2---:R-:W-:-:S04]  /*189a0*/  FMUL R9, R16, R9 ;  /* 0x0000000910097220 */ /* 0x004fc80000400000 */
[----:B------:R-:W-:Y:S01]  /*189b0*/  FFMA R9, R2, R11, R9 ;  /* 0x0000000b02097223 */ /* 0x000fe20000000009 */
[----:B---3--:R-:W-:-:S04]  /*189c0*/  FMUL R11, R16, R12 ;  /* 0x0000000c100b7220 */ /* 0x008fc80000400000 */
[----:B------:R-:W-:Y:S01]  /*189d0*/  FFMA R10, R2, R10, R11 ;  /* 0x0000000a020a7223 */ /* 0x000fe2000000000b */
        /* <DEDUP_REMOVED lines=28> */
[----:B------:R-:W-:-:S04]  /*18ba0*/  FSEL R13, R28, 8.4834944573231041431e-05, P1 ;  /* 0x38b1e96a1c0d7808 */ /* 0x000fc80000800000 */
[----:B------:R-:W-:Y:S02]  /*18bb0*/  FSEL R12, |R11|, R14, P1 ;  /* 0x0000000e0b0c7208 */ /* 0x000fe40000800200 */
        /* <DEDUP_REMOVED lines=17> */
[----:B----4-:R-:W-:Y:S02]  /*18cd0*/  FMUL R13, R16, R23 ;  /* 0x00000017100d7220 */ /* 0x010fe40000400000 */
[----:B------:R-:W2:Y:S04]  /*18ce0*/  LDL.LU R23, [R1+0x2f8] ;  /* 0x0002f80001177983 */ /* 0x000ea80000300800 */
[----:B------:R-:W3:Y:S01]  /*18cf0*/  LDL.LU R24, [R1+0x2fc] ;  /* 0x0002fc0001187983 */ /* 0x000ee20000300800 */
[----:B------:R-:W-:Y:S01]  /*18d00*/  FMUL R11, R10, 0.5 ;  /* 0x3f0000000a0b7820 */ /* 0x000fe20000400000 */
[----:B------:R-:W-:Y:S02]  /*18d10*/  FADD R10, R12, 1 ;  /* 0x3f8000000c0a7421 */ /* 0x000fe40000000000 */
[----:B------:R-:W4:Y:S02]  /*18d20*/  LDL.LU R30, [R1+0x300] ;  /* 0x00030000011e7983 */ /* 0x000f240000300800 */
[----:B------:R-:W-:Y:S01]  /*18d30*/  FMUL R10, R10, R11 ;  /* 0x0000000b0a0a7220 */ /* 0x000fe20000400000 */
[----:B------:R-:W-:-:S04]  /*18d40*/  F2FP.F16.E4M3.UNPACK_B R11, R3 ;  /* 0x00000003ff0b723e */ /* 0x000fc800020006ff */
[----:B------:R-:W-:Y:S01]  /*18d50*/  F2FP.SATFINITE.E4M3.F32.PACK_AB_MERGE_C R9, R10, R9, RZ ;  /* 0x000000090a09723e */ /* 0x000fe200048070ff */
[--C-:B------:R-:W-:Y:S02]  /*18d60*/  HADD2.F32 R10, -RZ, R11.reuse.H0_H0 ;  /* 0x2000000bff0a7230 */ /* 0x100fe40000004100 */
[----:B------:R-:W-:Y:S02]  /*18d70*/  HADD2.F32 R12, -RZ, R11.H1_H1 ;  /* 0x3000000bff0c7230 */ /* 0x000fe40000004100 */
[----:B-----5:R-:W-:Y:S01]  /*18d80*/  FMUL R11, R16, R22 ;  /* 0x00000016100b7220 */ /* 0x020fe20000400000 */
[----:B------:R-:W-:-:S03]  /*18d90*/  FFMA R10, R2, R10, R13 ;  /* 0x0000000a020a7223 */ /* 0x000fc6000000000d */
        /* <DEDUP_REMOVED lines=23> */
[----:B------:R-:W-:Y:S01]  /*18f10*/  FMUL R13, R10, 0.5 ;  /* 0x3f0000000a0d7820 */ /* 0x000fe20000400000 */
[----:B------:R-:W-:-:S03]  /*18f20*/  FMUL R12, R11, 0.70710676908493041992 ;  /* 0x3f3504f30b0c7820 */ /* 0x000fc60000400000 */
[----:B------:R-:W-:Y:S02]  /*18f30*/  FADD R10, R22, 1 ;  /* 0x3f800000160a7421 */ /* 0x000fe40000000000 */
[----:B------:R-:W-:Y:S02]  /*18f40*/  FSETP.GE.AND P1, PT, |R12|, 1.0029599666595458984, PT ;  /* 0x3f8060fe0c00780b */ /* 0x000fe40003f26200 */
        /* <DEDUP_REMOVED lines=22> */
[----:B------:R-:W-:-:S03]  /*190b0*/  F2FP.F16.E4M3.UNPACK_B R11, R3.H1 ;  /* 0x00000003ff0b723e */ /* 0x000fc600030006ff */
[----:B------:R-:W-:Y:S02]  /*190c0*/  FADD R13, R14, 1 ;  /* 0x3f8000000e0d7421 */ /* 0x000fe40000000000 */
[--C-:B------:R-:W-:Y:S02]  /*190d0*/  HADD2.F32 R22, -RZ, R11.reuse.H1_H1 ;  /* 0x3000000bff167230 */ /* 0x100fe40000004100 */
[----:B------:R-:W-:Y:S01]  /*190e0*/  FMUL R13, R13, R12 ;  /* 0x0000000c0d0d7220 */ /* 0x000fe20000400000 */
[----:B------:R-:W-:-:S04]  /*190f0*/  HADD2.F32 R12, -RZ, R11.H0_H0 ;  /* 0x2000000bff0c7230 */ /* 0x000fc80000004100 */
[----:B------:R-:W-:Y:S01]  /*19100*/  F2FP.SATFINITE.E4M3.F32.PACK_AB_MERGE_C R10, R13, R10, RZ ;  /* 0x0000000a0d0a723e */ /* 0x000fe200048070ff */
[C---:B---3--:R-:W-:Y:S02]  /*19110*/  FMUL R11, R16.reuse, R24 ;  /* 0x00000018100b7220 */ /* 0x048fe40000400000 */
[----:B------:R-:W3:Y:S01]  /*19120*/  LDL.LU R24, [R1+0x304] ;  /* 0x0003040001187983 */ /* 0x000ee20000300800 */
[----:B--2---:R-:W-:Y:S01]  /*19130*/  FMUL R23, R16, R23 ;  /* 0x0000001710177220 */ /* 0x004fe20000400000 */
[C---:B------:R-:W-:Y:S02]  /*19140*/  FFMA R11, R2.reuse, R22, R11 ;  /* 0x00000016020b7223 */ /* 0x040fe4000000000b */
[----:B------:R-:W2:Y:S01]  /*19150*/  LDL.LU R31, [R1+0x308] ;  /* 0x00030800011f7983 */ /* 0x000ea20000300800 */
[----:B------:R-:W-:-:S04]  /*19160*/  FFMA R12, R2, R12, R23 ;  /* 0x0000000c020c7223 */ /* 0x000fc80000000017 */
[----:B------:R-:W-:-:S04]  /*19170*/  FMUL R13, R12, 0.70710676908493041992 ;  /* 0x3f3504f30c0d7820 */ /* 0x000fc80000400000 */
[C---:B------:R-:W-:Y:S01]  /*19180*/  FMUL R14, R13.reuse, R13 ;  /* 0x0000000d0d0e7220 */ /* 0x040fe20000400000 */
[----:B------:R-:W-:-:S04]  /*19190*/  FSETP.GE.AND P1, PT, |R13|, 1.0029599666595458984, PT ;  /* 0x3f8060fe0d00780b */ /* 0x000fc80003f26200 */
[----:B------:R-:W-:Y:S02]  /*191a0*/  FSEL R14, |R13|, R14, P1 ;  /* 0x0000000e0d0e7208 */ /* 0x000fe40000800200 */
[----:B------:R-:W-:Y:S02]  /*191b0*/  FSEL R23, R28, 8.4834944573231041431e-05, P1 ;  /* 0x38b1e96a1c177808 */ /* 0x000fe40000800000 */
[----:B------:R-:W-:Y:S02]  /*191c0*/  FSEL R29, -R27, -0.00082130916416645050049, P1 ;  /* 0xba574d201b1d7808 */ /* 0x000fe40000800100 */
[----:B------:R-:W-:-:S03]  /*191d0*/  FSEL R22, R26, 0.0052134888246655464172, P1 ;  /* 0x3baad5ea1a167808 */ /* 0x000fc60000800000 */
[----:B------:R-:W-:-:S04]  /*191e0*/  FFMA R23, R14, R23, R29 ;  /* 0x000000170e177223 */ /* 0x000fc8000000001d */
        /* <DEDUP_REMOVED lines=14> */
[----:B------:R-:W-:-:S04]  /*192d0*/  FMUL R13, R12, 0.5 ;  /* 0x3f0000000c0d7820 */ /* 0x000fc80000400000 */
[----:B------:R-:W-:-:S04]  /*192e0*/  FADD R12, R14, 1 ;  /* 0x3f8000000e0c7421 */ /* 0x000fc80000000000 */
[----:B------:R-:W-:Y:S01]  /*192f0*/  FMUL R12, R12, R13 ;  /* 0x0000000d0c0c7220 */ /* 0x000fe20000400000 */
        /* <DEDUP_REMOVED lines=18> */
[----:B------:R-:W-:Y:S01]  /*19420*/  FFMA R14, R14, R23, R23 ;  /* 0x000000170e0e7223 */ /* 0x000fe20000000017 */
[----:B----4-:R-:W-:Y:S02]  /*19430*/  FMUL R23, R16, R30 ;  /* 0x0000001e10177220 */ /* 0x010fe40000400000 */
[----:B------:R-:W4:Y:S01]  /*19440*/  LDL.LU R30, [R1+0x30c] ;  /* 0x00030c00011e7983 */ /* 0x000f220000300800 */
[----:B------:R-:W1:Y:S03]  /*19450*/  @P1 MUFU.EX2 R22, R14 ;  /* 0x0000000e00161308 */ /* 0x000e660000000800 */
[----:B------:R-:W5:Y:S04]  /*19460*/  LDL.LU R33, [R1+0x310] ;  /* 0x0003100001217983 */ /* 0x000f680000300800 */
[----:B------:R-:W5:Y:S04]  /*19470*/  LDL.LU R32, [R1+0x314] ;  /* 0x0003140001207983 */ /* 0x000f680000300800 */
[----:B------:R-:W5:Y:S04]  /*19480*/  LDL.LU R35, [R1+0x318] ;  /* 0x0003180001237983 */ /* 0x000f680000300800 */
[----:B------:R-:W5:Y:S01]  /*19490*/  LDL.LU R34, [R1+0x31c] ;  /* 0x00031c0001227983 */ /* 0x000f620000300800 */
[----:B-1----:R-:W-:-:S03]  /*194a0*/  @P1 FADD R22, -R22, 1 ;  /* 0x3f80000016161421 */ /* 0x002fc60000000100 */
[----:B------:R-:W5:Y:S02]  /*194b0*/  LDL.LU R36, [R1+0x2e0] ;  /* 0x0002e00001247983 */ /* 0x000f640000300800 */
[----:B------:R-:W-:Y:S02]  /*194c0*/  @P1 LOP3.LUT R14, R22, 0x80000000, R13, 0xb8, !PT ;  /* 0x80000000160e1812 */ /* 0x000fe400078eb80d */
[----:B------:R-:W5:Y:S01]  /*194d0*/  LDL.LU R37, [R1+0x2e4] ;  /* 0x0002e40001257983 */ /* 0x000f620000300800 */
[----:B------:R-:W-:Y:S01]  /*194e0*/  F2FP.F16.E4M3.UNPACK_B R13, R4 ;  /* 0x00000004ff0d723e */ /* 0x000fe200020006ff */
[----:B------:R-:W-:-:S04]  /*194f0*/  FMUL R22, R11, 0.5 ;  /* 0x3f0000000b167820 */ /* 0x000fc80000400000 */
[----:B------:R-:W-:Y:S02]  /*19500*/  HADD2.F32 R11, -RZ, R13.H0_H0 ;  /* 0x2000000dff0b7230 */ /* 0x000fe40000004100 */
[----:B------:R-:W-:-:S03]  /*19510*/  FADD R29, R14, 1 ;  /* 0x3f8000000e1d7421 */ /* 0x000fc60000000000 */
[----:B------:R-:W-:Y:S01]  /*19520*/  FFMA R11, R2, R11, R23 ;  /* 0x0000000b020b7223 */ /* 0x000fe20000000017 */
[----:B------:R-:W-:-:S03]  /*19530*/  FMUL R29, R29, R22 ;  /* 0x000000161d1d7220 */ /* 0x000fc60000400000 */
[----:B------:R-:W-:Y:S01]  /*19540*/  FMUL R14, R11, 0.70710676908493041992 ;  /* 0x3f3504f30b0e7820 */ /* 0x000fe20000400000 */
[----:B------:R-:W-:-:S03]  /*19550*/  HADD2.F32 R22, -RZ, R13.H1_H1 ;  /* 0x3000000dff167230 */ /* 0x000fc60000004100 */
[C---:B------:R-:W-:Y:S01]  /*19560*/  FMUL R23, R14.reuse, R14 ;  /* 0x0000000e0e177220 */ /* 0x040fe20000400000 */
[----:B------:R-:W-:Y:S02]  /*19570*/  FSETP.GE.AND P1, PT, |R14|, 1.0029599666595458984, PT ;  /* 0x3f8060fe0e00780b */ /* 0x000fe40003f26200 */
[----:B------:R-:W-:Y:S02]  /*19580*/  F2FP.SATFINITE.E4M3.F32.PACK_AB_MERGE_C R12, R29, R12, RZ ;  /* 0x0000000c1d0c723e */ /* 0x000fe400048070ff */
[----:B------:R-:W-:Y:S01]  /*19590*/  FSEL R29, -R27, -0.00082130916416645050049, P1 ;  /* 0xba574d201b1d7808 */ /* 0x000fe20000800100 */
[----:B---3--:R-:W-:-:S04]  /*195a0*/  FMUL R13, R16, R24 ;  /* 0x00000018100d7220 */ /* 0x008fc80000400000 */
[----:B------:R-:W-:Y:S01]  /*195b0*/  FFMA R13, R2, R22, R13 ;  /* 0x00000016020d7223 */ /* 0x000fe2000000000d */
[----:B------:R-:W-:Y:S02]  /*195c0*/  FSEL R22, |R14|, R23, P1 ;  /* 0x000000170e167208 */ /* 0x000fe40000800200 */
[----:B------:R-:W-:Y:S02]  /*195d0*/  FSEL R23, R28, 8.4834944573231041431e-05, P1 ;  /* 0x38b1e96a1c177808 */ /* 0x000fe40000800000 */
        /* <DEDUP_REMOVED lines=41> */
[----:B------:R-:W-:Y:S01]  /*19870*/  F2FP.F16.E4M3.UNPACK_B R14, R4.H1 ;  /* 0x00000004ff0e723e */ /* 0x000fe200030006ff */
[----:B--2---:R-:W-:-:S04]  /*19880*/  FMUL R23, R16, R31 ;  /* 0x0000001f10177220 */ /* 0x004fc80000400000 */
[----:B------:R-:W-:Y:S02]  /*19890*/  HADD2.F32 R24, -RZ, R14.H0_H0 ;  /* 0x2000000eff187230 */ /* 0x000fe40000004100 */
[----:B------:R-:W-:-:S03]  /*198a0*/  FMUL R13, R13, 0.5 ;  /* 0x3f0000000d0d7820 */ /* 0x000fc60000400000 */
[----:B------:R-:W-:Y:S01]  /*198b0*/  FFMA R23, R2, R24, R23 ;  /* 0x0000001802177223 */ /* 0x000fe20000000017 */
[----:B------:R-:W-:Y:S02]  /*198c0*/  HADD2.F32 R24, -RZ, R14.H1_H1 ;  /* 0x3000000eff187230 */ /* 0x000fe40000004100 */
[----:B------:R-:W-:Y:S01]  /*198d0*/  FADD R14, R22, 1 ;  /* 0x3f800000160e7421 */ /* 0x000fe20000000000 */
[----:B----4-:R-:W-:-:S03]  /*198e0*/  FMUL R29, R16, R30 ;  /* 0x0000001e101d7220 */ /* 0x010fc60000400000 */
[----:B------:R-:W-:Y:S01]  /*198f0*/  FMUL R14, R14, R13 ;  /* 0x0000000d0e0e7220 */ /* 0x000fe20000400000 */
[----:B------:R-:W-:Y:S01]  /*19900*/  FMUL R13, R23, 0.70710676908493041992 ;  /* 0x3f3504f3170d7820 */ /* 0x000fe20000400000 */
[----:B------:R-:W-:-:S03]  /*19910*/  FFMA R22, R2, R24, R29 ;  /* 0x0000001802167223 */ /* 0x000fc6000000001d */
        /* <DEDUP_REMOVED lines=29> */
[----:B------:R-:W-:-:S02]  /*19af0*/  FSEL R24, |R23|, R24, P1 ;  /* 0x0000001817187208 */ /* 0x000fc40000800200 */
        /* <DEDUP_REMOVED lines=15> */
[----:B-1----:R-:W-:Y:S01]  /*19bf0*/  @P1 FADD R30, -R29, 1 ;  /* 0x3f8000001d1e1421 */ /* 0x002fe20000000100 */
[----:B------:R-:W-:-:S04]  /*19c00*/  F2FP.F16.E4M3.UNPACK_B R29, R5 ;  /* 0x00000005ff1d723e */ /* 0x000fc800020006ff */
[----:B------:R-:W-:Y:S01]  /*19c10*/  @P1 LOP3.LUT R24, R30, 0x80000000, R23, 0xb8, !PT ;  /* 0x800000001e181812 */ /* 0x000fe200078eb817 */
[----:B------:R-:W-:Y:S02]  /*19c20*/  HADD2.F32 R30, -RZ, R29.H0_H0 ;  /* 0x2000001dff1e7230 */ /* 0x000fe40000004100 */
[----:B-----5:R-:W-:-:S04]  /*19c30*/  FMUL R23, R16, R33 ;  /* 0x0000002110177220 */ /* 0x020fc80000400000 */
[----:B------:R-:W-:Y:S01]  /*19c40*/  FFMA R23, R2, R30, R23 ;  /* 0x0000001e02177223 */ /* 0x000fe20000000017 */
[----:B------:R-:W-:Y:S02]  /*19c50*/  HADD2.F32 R30, -RZ, R29.H1_H1 ;  /* 0x3000001dff1e7230 */ /* 0x000fe40000004100 */
[----:B------:R-:W-:Y:S01]  /*19c60*/  FMUL R29, R16, R32 ;  /* 0x00000020101d7220 */ /* 0x000fe20000400000 */
[----:B------:R-:W-:-:S03]  /*19c70*/  FADD R22, R24, 1 ;  /* 0x3f80000018167421 */ /* 0x000fc60000000000 */
[----:B------:R-:W-:Y:S01]  /*19c80*/  FFMA R24, R2, R30, R29 ;  /* 0x0000001e02187223 */ /* 0x000fe2000000001d */
[----:B------:R-:W-:-:S04]  /*19c90*/  FMUL R29, R23, 0.70710676908493041992 ;  /* 0x3f3504f3171d7820 */ /* 0x000fc80000400000 */
[C---:B------:R-:W-:Y:S01]  /*19ca0*/  FMUL R30, R29.reuse, R29 ;  /* 0x0000001d1d1e7220 */ /* 0x040fe20000400000 */
[----:B------:R-:W-:Y:S01]  /*19cb0*/  FSETP.GE.AND P1, PT, |R29|, 1.0029599666595458984, PT ;  /* 0x3f8060fe1d00780b */ /* 0x000fe20003f26200 */
[----:B------:R-:W-:-:S03]  /*19cc0*/  FMUL R22, R22, R31 ;  /* 0x0000001f16167220 */ /* 0x000fc60000400000 */
        /* <DEDUP_REMOVED lines=44> */
[----:B------:R-:W-:-:S04]  /*19f90*/  F2FP.F16.E4M3.UNPACK_B R31, R5.H1 ;  /* 0x00000005ff1f723e */ /* 0x000fc800030006ff */
[----:B------:R-:W-:Y:S01]  /*19fa0*/  @P1 LOP3.LUT R30, R32, 0x80000000, R29, 0xb8, !PT ;  /* 0x80000000201e1812 */ /* 0x000fe200078eb81d */
[----:B------:R-:W-:Y:S02]  /*19fb0*/  HADD2.F32 R32, -RZ, R31.H0_H0 ;  /* 0x2000001fff207230 */ /* 0x000fe40000004100 */
[----:B------:R-:W-:-:S04]  /*19fc0*/  FMUL R29, R16, R35 ;  /* 0x00000023101d7220 */ /* 0x000fc80000400000 */
        /* <DEDUP_REMOVED lines=55> */
[--C-:B------:R-:W-:Y:S02]  /*1a340*/  HADD2.F32 R34, -RZ, R33.reuse.H0_H0 ;  /* 0x20000021ff227230 */ /* 0x100fe40000004100 */
[C---:B------:R-:W-:Y:S01]  /*1a350*/  FMUL R31, R16.reuse, R36 ;  /* 0x00000024101f7220 */ /* 0x040fe20000400000 */
[----:B------:R-:W-:Y:S02]  /*1a360*/  HADD2.F32 R36, -RZ, R33.H1_H1 ;  /* 0x30000021ff247230 */ /* 0x000fe40000004100 */
[----:B------:R-:W-:Y:S01]  /*1a370*/  FMUL R33, R16, R37 ;  /* 0x0000002510217220 */ /* 0x000fe20000400000 */
[----:B------:R-:W-:Y:S01]  /*1a380*/  FFMA R31, R2, R34, R31 ;  /* 0x00000022021f7223 */ /* 0x000fe2000000001f */
        /* <DEDUP_REMOVED lines=60> */
.L_x_93:
        /* <DEDUP_REMOVED lines=22> */
[----:B------:R-:W-:Y:S02]  /*1a8b0*/  UIADD3 UR4, UR48, 0x5100, URZ ;  /* 0x0000510030047890 */ /* 0x000fe4000fffe03f */
[----:B------:R-:W-:Y:S01]  /*1a8c0*/  UIADD3.X UR9, URZ, UR59, URZ, UP0, !UPT ;  /* 0x0000003b3f097290 */ /* 0x000fe200087fe43f */
[----:B------:R-:W-:-:S08]  /*1a8d0*/  UMOV UR7, UR43 ;  /* 0x0000002b00077c82 */ /* 0x000fd00008000000 */
[----:B------:R1:W-:Y:S02]  /*1a8e0*/  UTMASTG.3D [UR4], [UR8] ;  /* 0x00000004080073b5 */ /* 0x0003e40008010000 */
[----:B-1----:R0:W-:Y:S02]  /*1a8f0*/  UTMACMDFLUSH ;  /* 0x00000000000079b7 */ /* 0x0021e40000000000 */
.L_x_95:
[----:B------:R-:W-:Y:S05]  /*1a900*/  BSYNC B0 ;  /* 0x0000000000007941 */ /* 0x000fea0003800000 */
.L_x_94:
[----:B------:R-:W-:Y:S04]  /*1a910*/  BSSY B0, `(.L_x_96) ;  /* 0x000003a000007945 */ /* 0x000fe80003800000 */
[----:B------:R-:W-:Y:S05]  /*1a920*/  @P2 BRA `(.L_x_97) ;  /* 0x0000000000e02947 */ /* 0x000fea0003800000 */
[----:B------:R-:W-:-:S04]  /*1a930*/  MOV R9, UR44 ;  /* 0x0000002c00097c02 */ /* 0x000fc80008000f00 */
[----:B------:R-:W-:-:S13]  /*1a940*/  ISETP.NE.AND P4, PT, R9, 0x3, PT ;  /* 0x000000030900780c */ /* 0x000fda0003f85270 */
[----:B------:R-:W-:Y:S05]  /*1a950*/  @!P4 BRA `(.L_x_98) ;  /* 0x000000000004c947 */ /* 0x000fea0003800000 */
[----:B------:R-:W-:Y:S01]  /*1a960*/  BPT.TRAP 0x1 ;  /* 0x000000040000795c */ /* 0x000fe20000300000 */
.L_x_98:
[----:B------:R-:W-:Y:S01]  /*1a970*/  LEA R9, R18, UR48, 0x3 ;  /* 0x0000003012097c11 */ /* 0x000fe2000f8e18ff */
[----:B------:R-:W-:Y:S01]  /*1a980*/  BSSY B1, `(.L_x_99) ;  /* 0x0000004000017945 */ /* 0x000fe20003800000 */
[----:B------:R-:W-:-:S04]  /*1a990*/  SHF.L.U32 R10, R19, 0x1f, RZ ;  /* 0x0000001f130a7819 */ /* 0x000fc800000006ff */
[----:B------:R-:W1:Y:S02]  /*1a9a0*/  SYNCS.PHASECHK.TRANS64.TRYWAIT P1, [R9+URZ+0x60], R10 ;  /* 0x0000600a090075a7 */ /* 0x000e64000802017f */
[----:B-1----:R-:W-:Y:S05]  /*1a9b0*/  @!P1 BRA `(.L_x_100) ;  /* 0x000001e800e89947 */ /* 0x002fea0003800000 */
.L_x_381:
[----:B------:R-:W-:Y:S05]  /*1a9c0*/  BSYNC B1 ;  /* 0x0000000000017941 */ /* 0x000fea0003800000 */
.L_x_99:
[----:B------:R-:W-:Y:S04]  /*1a9d0*/  BSSY B1, `(.L_x_101) ;  /* 0x0000016000017945 */ /* 0x000fe80003800000 */
[----:B------:R-:W-:Y:S05]  /*1a9e0*/  @P3 BRA `(.L_x_102) ;  /* 0x0000000000503947 */ /* 0x000fea0003800000 */
[----:B------:R-:W2:Y:S01]  /*1a9f0*/  S2R R11, SR_TID.X ;  /* 0x00000000000b7919 */ /* 0x000ea20000002100 */
[----:B------:R-:W-:-:S04]  /*1aa00*/  LEA R13, R18, R17, 0xc ;  /* 0x00000011120d7211 */ /* 0x000fc800078e60ff */
[----:B------:R-:W-:Y:S01]  /*1aa10*/  IADD3 R0, R13, UR48, RZ ;  /* 0x000000300d007c10 */ /* 0x000fe2000fffe0ff */
[----:B------:R-:W-:Y:S04]  /*1aa20*/  LDS.U16 R3, [R13+UR48+0x100] ;  /* 0x000100300d037984 */ /* 0x000fe80008000400 */
[----:B------:R-:W-:Y:S04]  /*1aa30*/  LDS.U16 R4, [R13+UR48+0x208] ;  /* 0x000208300d047984 */ /* 0x000fe80008000400 */
[----:B------:R-:W-:Y:S01]  /*1aa40*/  LDS.U16 R5, [R13+UR48+0x108] ;  /* 0x000108300d057984 */ /* 0x000fe20008000400 */
[----:B--2---:R-:W-:-:S04]  /*1aa50*/  SHF.R.U32.HI R11, RZ, 0x4, R11 ;  /* 0x00000004ff0b7819 */ /* 0x004fc8000001160b */
[----:B------:R-:W-:Y:S02]  /*1aa60*/  LOP3.LUT P1, RZ, R11, 0x1, RZ, 0xc0, !PT ;  /* 0x000000010bff7812 */ /* 0x000fe4000782c0ff */
[----:B------:R-:W-:-:S04]  /*1aa70*/  MOV R11, 0x8 ;  /* 0x00000008000b7802 */ /* 0x000fc80000000f00 */
[----:B------:R-:W-:-:S04]  /*1aa80*/  SEL R11, R11, 0xfffffff8, !P1 ;  /* 0xfffffff80b0b7807 */ /* 0x000fc80004800000 */
[----:B------:R-:W-:Y:S02]  /*1aa90*/  LEA R14, R11, R0, 0x1 ;  /* 0x000000000b0e7211 */ /* 0x000fe400078e08ff */
[----:B------:R-:W2:Y:S04]  /*1aaa0*/  LDS.U16 R0, [R13+UR48+0x200] ;  /* 0x000200300d007984 */ /* 0x000ea80008000400 */
[----:B-1----:R-:W-:Y:S04]  /*1aab0*/  LDS.U16 R9, [R14+0x200] ;  /* 0x000200000e097984 */ /* 0x002fe80000000400 */
[----:B------:R-:W1:Y:S04]  /*1aac0*/  LDS.U16 R10, [R14+0x100] ;  /* 0x000100000e0a7984 */ /* 0x000e680000000400 */
[----:B------:R-:W-:Y:S04]  /*1aad0*/  LDS.U16 R11, [R14+0x208] ;  /* 0x000208000e0b7984 */ /* 0x000fe80000000400 */
[----:B------:R-:W3:Y:S01]  /*1aae0*/  LDS.U16 R12, [R14+0x108] ;  /* 0x000108000e0c7984 */ /* 0x000ee20000000400 */
[----:B--2---:R-:W-:-:S02]  /*1aaf0*/  PRMT R0, R3, 0x5410, R0 ;  /* 0x0000541003007816 */ /* 0x004fc40000000000 */
[----:B------:R-:W-:Y:S02]  /*1ab00*/  PRMT R3, R5, 0x5410, R4 ;  /* 0x0000541005037816 */ /* 0x000fe40000000004 */
[----:B-1----:R-:W-:Y:S02]  /*1ab10*/  PRMT R4, R10, 0x5410, R9 ;  /* 0x000054100a047816 */ /* 0x002fe40000000009 */
[----:B---3--:R-:W-:-:S07]  /*1ab20*/  PRMT R5, R12, 0x5410, R11 ;  /* 0x000054100c057816 */ /* 0x008fce000000000b */
.L_x_102:
[----:B------:R-:W-:Y:S05]  /*1ab30*/  BSYNC B1 ;  /* 0x0000000000017941 */ /* 0x000fea0003800000 */
.L_x_101:
        /* <DEDUP_REMOVED lines=8> */
.L_x_103:
        /* <DEDUP_REMOVED lines=15> */
.L_x_97:
[----:B------:R-:W-:Y:S05]  /*1acb0*/  BSYNC B0 ;  /* 0x0000000000007941 */ /* 0x000fea0003800000 */
.L_x_96:
        /* <DEDUP_REMOVED lines=12> */
[----:B------:R-:W-:-:S04]  /*1ad80*/  FMUL R13, R9, 0.70710676908493041992 ;  /* 0x3f3504f3090d7820 */ /* 0x000fc80000400000 */
[C---:B------:R-:W-:Y:S01]  /*1ad90*/  FMUL R12, R13.reuse, R13 ;  /* 0x0000000d0d0c7220 */ /* 0x040fe20000400000 */
[----:B------:R-:W-:-:S04]  /*1ada0*/  FSETP.GE.AND P1, PT, |R13|, 1.0029599666595458984, PT ;  /* 0x3f8060fe0d00780b */ /* 0x000fc80003f26200 */
[----:B------:R-:W-:Y:S02]  /*1adb0*/  FSEL R12, |R13|, R12, P1 ;  /* 0x0000000c0d0c7208 */ /* 0x000fe40000800200 */
[----:B------:R-:W-:Y:S02]  /*1adc0*/  FSEL R11, R28, 8.4834944573231041431e-05, P1 ;  /* 0x38b1e96a1c0b7808 */ /* 0x000fe40000800000 */
[----:B------:R-:W-:Y:S02]  /*1add0*/  FSEL R23, -R27, -0.00082130916416645050049, P1 ;  /* 0xba574d201b177808 */ /* 0x000fe40000800100 */
[----:B------:R-:W-:-:S03]  /*1ade0*/  FSEL R14, R26, 0.0052134888246655464172, P1 ;  /* 0x3baad5ea1a0e7808 */ /* 0x000fc60000800000 */
[----:B------:R-:W-:Y:S01]  /*1adf0*/  FFMA R11, R12, R11, R23 ;  /* 0x0000000b0c0b7223 */ /* 0x000fe20000000017 */
[----:B------:R-:W-:-:S03]  /*1ae00*/  FMUL R23, R10, 0.70710676908493041992 ;  /* 0x3f3504f30a177820 */ /* 0x000fc60000400000 */
[----:B------:R-:W-:Y:S01]  /*1ae10*/  FFMA R11, R12, R11, R14 ;  /* 0x0000000b0c0b7223 */ /* 0x000fe2000000000e */
[----:B------:R-:W-:Y:S02]  /*1ae20*/  FSEL R14, -R25, -0.026868773624300956726, P1 ;  /* 0xbcdc1be7190e7808 */ /* 0x000fe40000800100 */
[----:B------:R-:W-:-:S03]  /*1ae30*/  FSETP.GE.AND P4, PT, |R23|, 1.0029599666595458984, PT ;  /* 0x3f8060fe1700780b */ /* 0x000fc60003f86200 */
[----:B------:R-:W-:Y:S01]  /*1ae40*/  FFMA R11, R12, R11, R14 ;  /* 0x0000000b0c0b7223 */ /* 0x000fe2000000000e */
[----:B------:R-:W-:Y:S02]  /*1ae50*/  FSEL R14, R21, 0.11284004896879196167, P1 ;  /* 0x3de718af150e7808 */ /* 0x000fe40000800000 */
[----:B------:R-:W-:Y:S02]  /*1ae60*/  FSEL R29, R28, 8.4834944573231041431e-05, P4 ;  /* 0x38b1e96a1c1d7808 */ /* 0x000fe40002000000 */
[----:B------:R-:W-:Y:S01]  /*1ae70*/  FSEL R31, -R27, -0.00082130916416645050049, P4 ;  /* 0xba574d201b1f7808 */ /* 0x000fe20002000100 */
[----:B------:R-:W-:Y:S01]  /*1ae80*/  FFMA R11, R12, R11, R14 ;  /* 0x0000000b0c0b7223 */ /* 0x000fe2000000000e */
[----:B------:R-:W-:Y:S02]  /*1ae90*/  FSEL R14, R20, -0.37612664699554443359, P1 ;  /* 0xbec093ac140e7808 */ /* 0x000fe40000800000 */
[----:B------:R-:W-:-:S03]  /*1aea0*/  FSEL R24, R26, 0.0052134888246655464172, P4 ;  /* 0x3baad5ea1a187808 */ /* 0x000fc60002000000 */
[----:B------:R-:W-:Y:S01]  /*1aeb0*/  FFMA R11, R12, R11, R14 ;  /* 0x0000000b0c0b7223 */ /* 0x000fe2000000000e */
[----:B------:R-:W-:-:S05]  /*1aec0*/  FSEL R14, R15, 0.12837915122509002686, P1 ;  /* 0x3e0375d30f0e7808 */ /* 0x000fca0000800000 */
[----:B------:R-:W-:Y:S01]  /*1aed0*/  FFMA R12, R12, R11, R14 ;  /* 0x0000000b0c0c7223 */ /* 0x000fe2000000000e */
[----:B------:R-:W-:Y:S01]  /*1aee0*/  F2FP.F16.E4M3.UNPACK_B R14, R3 ;  /* 0x00000003ff0e723e */ /* 0x000fe200020006ff */
[----:B------:R-:W-:-:S04]  /*1aef0*/  FMUL R11, R16, R186 ;  /* 0x000000ba100b7220 */ /* 0x000fc80000400000 */
[--C-:B------:R-:W-:Y:S02]  /*1af00*/  HADD2.F32 R22, -RZ, R14.reuse.H0_H0 ;  /* 0x2000000eff167230 */ /* 0x100fe40000004100 */
[----:B------:R-:W-:-:S03]  /*1af10*/  HADD2.F32 R14, -RZ, R14.H1_H1 ;  /* 0x3000000eff0e7230 */ /* 0x000fc60000004100 */
[C---:B------:R-:W-:Y:S01]  /*1af20*/  FFMA R11, R2.reuse, R22, R11 ;  /* 0x00000016020b7223 */ /* 0x040fe2000000000b */
[----:B------:R-:W-:Y:S01]  /*1af30*/  FMUL R22, R23, R23 ;  /* 0x0000001717167220 */ /* 0x000fe20000400000 */
[----:B------:R-:W-:-:S04]  /*1af40*/  FFMA R14, R2, R14, R187 ;  /* 0x0000000e020e7223 */ /* 0x000fc800000000bb */
[----:B------:R-:W-:-:S05]  /*1af50*/  FSEL R22, |R23|, R22, P4 ;  /* 0x0000001617167208 */ /* 0x000fca0002000200 */
        /* <DEDUP_REMOVED lines=10> */
[----:B------:R-:W-:-:S04]  /*1b000*/  FMUL R24, R11, 0.70710676908493041992 ;  /* 0x3f3504f30b187820 */ /* 0x000fc80000400000 */
[C---:B------:R-:W-:Y:S01]  /*1b010*/  FMUL R29, R24.reuse, R24 ;  /* 0x00000018181d7220 */ /* 0x040fe20000400000 */
[----:B------:R-:W-:-:S04]  /*1b020*/  FSETP.GE.AND P5, PT, |R24|, 1.0029599666595458984, PT ;  /* 0x3f8060fe1800780b */ /* 0x000fc80003fa6200 */
[----:B------:R-:W-:Y:S02]  /*1b030*/  FSEL R29, |R24|, R29, P5 ;  /* 0x0000001d181d7208 */ /* 0x000fe40002800200 */
[----:B------:R-:W-:Y:S02]  /*1b040*/  FSEL R30, R28, 8.4834944573231041431e-05, P5 ;  /* 0x38b1e96a1c1e7808 */ /* 0x000fe40002800000 */
[----:B------:R-:W-:Y:S02]  /*1b050*/  FSEL R32, -R27, -0.00082130916416645050049, P5 ;  /* 0xba574d201b207808 */ /* 0x000fe40002800100 */
[----:B------:R-:W-:Y:S02]  /*1b060*/  FSEL R31, R26, 0.0052134888246655464172, P5 ;  /* 0x3baad5ea1a1f7808 */ /* 0x000fe40002800000 */
[----:B------:R-:W-:Y:S01]  /*1b070*/  FSEL R33, -R25, -0.026868773624300956726, P5 ;  /* 0xbcdc1be719217808 */ /* 0x000fe20002800100 */
[----:B------:R-:W-:-:S04]  /*1b080*/  FFMA R30, R29, R30, R32 ;  /* 0x0000001e1d1e7223 */ /* 0x000fc80000000020 */
[----:B------:R-:W-:Y:S01]  /*1b090*/  FFMA R30, R29, R30, R31 ;  /* 0x0000001e1d1e7223 */ /* 0x000fe2000000001f */
[----:B------:R-:W-:-:S03]  /*1b0a0*/  FSEL R31, -|R13|, R13, P1 ;  /* 0x0000000d0d1f7208 */ /* 0x000fc60000800300 */
[----:B------:R-:W-:Y:S02]  /*1b0b0*/  FFMA R30, R29, R30, R33 ;  /* 0x0000001e1d1e7223 */ /* 0x000fe40000000021 */
[----:B------:R-:W-:Y:S01]  /*1b0c0*/  FFMA R12, R12, R31, R31 ;  /* 0x0000001f0c0c7223 */ /* 0x000fe2000000001f */
[----:B------:R-:W-:-:S05]  /*1b0d0*/  FSEL R31, R21, 0.11284004896879196167, P5 ;  /* 0x3de718af151f7808 */ /* 0x000fca0002800000 */
[C---:B------:R-:W-:Y:S01]  /*1b0e0*/  FFMA R32, R29.reuse, R30, R31 ;  /* 0x0000001e1d207223 */ /* 0x040fe2000000001f */
[----:B------:R-:W-:Y:S01]  /*1b0f0*/  FSEL R31, R20, -0.37612664699554443359, P5 ;  /* 0xbec093ac141f7808 */ /* 0x000fe20002800000 */
[----:B------:R-:W1:Y:S04]  /*1b100*/  @P1 MUFU.EX2 R30, R12 ;  /* 0x0000000c001e1308 */ /* 0x000e680000000800 */
[----:B------:R-:W-:Y:S01]  /*1b110*/  FFMA R32, R29, R32, R31 ;  /* 0x000000201d207223 */ /* 0x000fe2000000001f */
[----:B------:R-:W-:-:S05]  /*1b120*/  FSEL R31, R15, 0.12837915122509002686, P5 ;  /* 0x3e0375d30f1f7808 */ /* 0x000fca0002800000 */
[----:B------:R-:W-:Y:S01]  /*1b130*/  FFMA R29, R29, R32, R31 ;  /* 0x000000201d1d7223 */ /* 0x000fe2000000001f */
[----:B-1----:R-:W-:-:S05]  /*1b140*/  @P1 FADD R30, -R30, 1 ;  /* 0x3f8000001e1e1421 */ /* 0x002fca0000000100 */
[----:B------:R-:W-:Y:S01]  /*1b150*/  @P1 LOP3.LUT R12, R30, 0x80000000, R13, 0xb8, !PT ;  /* 0x800000001e0c1812 */ /* 0x000fe200078eb80d */
[----:B------:R-:W-:-:S04]  /*1b160*/  FMUL R30, R14, 0.70710676908493041992 ;  /* 0x3f3504f30e1e7820 */ /* 0x000fc80000400000 */
[C---:B------:R-:W-:Y:S01]  /*1b170*/  FMUL R31, R30.reuse, R30 ;  /* 0x0000001e1e1f7220 */ /* 0x040fe20000400000 */
[----:B------:R-:W-:-:S04]  /*1b180*/  FSETP.GE.AND P1, PT, |R30|, 1.0029599666595458984, PT ;  /* 0x3f8060fe1e00780b */ /* 0x000fc80003f26200 */
[----:B------:R-:W-:Y:S02]  /*1b190*/  FSEL R31, |R30|, R31, P1 ;  /* 0x0000001f1e1f7208 */ /* 0x000fe40000800200 */
[----:B------:R-:W-:Y:S02]  /*1b1a0*/  FSEL R32, R28, 8.4834944573231041431e-05, P1 ;  /* 0x38b1e96a1c207808 */ /* 0x000fe40000800000 */
[----:B------:R-:W-:Y:S02]  /*1b1b0*/  FSEL R34, -R27, -0.00082130916416645050049, P1 ;  /* 0xba574d201b227808 */ /* 0x000fe40000800100 */
[----:B------:R-:W-:Y:S02]  /*1b1c0*/  FSEL R13, R26, 0.0052134888246655464172, P1 ;  /* 0x3baad5ea1a0d7808 */ /* 0x000fe40000800000 */
[----:B------:R-:W-:Y:S01]  /*1b1d0*/  FSEL R33, R20, -0.37612664699554443359, P1 ;  /* 0xbec093ac14217808 */ /* 0x000fe20000800000 */
[----:B------:R-:W-:Y:S01]  /*1b1e0*/  FFMA R32, R31, R32, R34 ;  /* 0x000000201f207223 */ /* 0x000fe20000000022 */
[----:B------:R-:W-:-:S03]  /*1b1f0*/  F2FP.F16.E4M3.UNPACK_B R34, R3.H1 ;  /* 0x00000003ff22723e */ /* 0x000fc600030006ff */
[----:B------:R-:W-:Y:S01]  /*1b200*/  FFMA R32, R31, R32, R13 ;  /* 0x000000201f207223 */ /* 0x000fe2000000000d */
[----:B------:R-:W-:-:S05]  /*1b210*/  FSEL R13, -R25, -0.026868773624300956726, P1 ;  /* 0xbcdc1be7190d7808 */ /* 0x000fca0000800100 */
[----:B------:R-:W-:Y:S01]  /*1b220*/  FFMA R32, R31, R32, R13 ;  /* 0x000000201f207223 */ /* 0x000fe2000000000d */
[----:B------:R-:W-:-:S05]  /*1b230*/  FSEL R13, R21, 0.11284004896879196167, P1 ;  /* 0x3de718af150d7808 */ /* 0x000fca0000800000 */
[----:B------:R-:W-:Y:S01]  /*1b240*/  FFMA R32, R31, R32, R13 ;  /* 0x000000201f207223 */ /* 0x000fe2000000000d */
[----:B------:R-:W-:-:S03]  /*1b250*/  FSEL R13, -|R23|, R23, P4 ;  /* 0x00000017170d7208 */ /* 0x000fc60002000300 */
[----:B------:R-:W-:Y:S01]  /*1b260*/  FFMA R32, R31, R32, R33 ;  /* 0x000000201f207223 */ /* 0x000fe20000000021 */
[----:B------:R-:W-:Y:S01]  /*1b270*/  FSEL R33, R15, 0.12837915122509002686, P1 ;  /* 0x3e0375d30f217808 */ /* 0x000fe20000800000 */
[----:B------:R-:W-:Y:S01]  /*1b280*/  FFMA R13, R22, R13, R13 ;  /* 0x0000000d160d7223 */ /* 0x000fe2000000000d */
[--C-:B------:R-:W-:Y:S02]  /*1b290*/  HADD2.F32 R22, -RZ, R34.reuse.H0_H0 ;  /* 0x20000022ff167230 */ /* 0x100fe40000004100 */
[----:B------:R-:W-:Y:S02]  /*1b2a0*/  HADD2.F32 R34, -RZ, R34.H1_H1 ;  /* 0x30000022ff227230 */ /* 0x000fe40000004100 */
[----:B------:R-:W-:Y:S01]  /*1b2b0*/  FFMA R31, R31, R32, R33 ;  /* 0x000000201f1f7223 */ /* 0x000fe20000000021 */
[----:B------:R-:W-:Y:S01]  /*1b2c0*/  FMUL R33, R16, R188 ;  /* 0x000000bc10217220 */ /* 0x000fe20000400000 */
[----:B------:R-:W1:Y:S03]  /*1b2d0*/  @P4 MUFU.EX2 R32, R13 ;  /* 0x0000000d00204308 */ /* 0x000e660000000800 */
        /* <DEDUP_REMOVED lines=12> */
[----:B------:R-:W-:Y:S02]  /*1b3a0*/  FSEL R23, -R25, -0.026868773624300956726, P4 ;  /* 0xbcdc1be719177808 */ /* 0x000fe40002000100 */
[----:B------:R-:W-:-:S03]  /*1b3b0*/  FSEL R36, -|R24|, R24, P5 ;  /* 0x0000001818247208 */ /* 0x000fc60002800300 */
[----:B------:R-:W-:Y:S02]  /*1b3c0*/  FFMA R38, R33, R38, R23 ;  /* 0x0000002621267223 */ /* 0x000fe40000000017 */
[----:B------:R-:W-:Y:S01]  /*1b3d0*/  FFMA R23, R29, R36, R36 ;  /* 0x000000241d177223 */ /* 0x000fe20000000024 */
[----:B------:R-:W-:-:S03]  /*1b3e0*/  FSEL R29, R21, 0.11284004896879196167, P4 ;  /* 0x3de718af151d7808 */ /* 0x000fc60002000000 */
[----:B------:R-:W1:Y:S02]  /*1b3f0*/  @P5 MUFU.EX2 R35, R23 ;  /* 0x0000001700235308 */ /* 0x000e640000000800 */
[----:B------:R-:W-:Y:S01]  /*1b400*/  FFMA R38, R33, R38, R29 ;  /* 0x0000002621267223 */ /* 0x000fe2000000001d */
[----:B------:R-:W-:-:S05]  /*1b410*/  FSEL R29, R20, -0.37612664699554443359, P4 ;  /* 0xbec093ac141d7808 */ /* 0x000fca0002000000 */
[----:B------:R-:W-:Y:S01]  /*1b420*/  FFMA R38, R33, R38, R29 ;  /* 0x0000002621267223 */ /* 0x000fe2000000001d */
[----:B------:R-:W-:-:S05]  /*1b430*/  FSEL R29, R15, 0.12837915122509002686, P4 ;  /* 0x3e0375d30f1d7808 */ /* 0x000fca0002000000 */
[----:B------:R-:W-:Y:S01]  /*1b440*/  FFMA R33, R33, R38, R29 ;  /* 0x0000002621217223 */ /* 0x000fe2000000001d */
[----:B------:R-:W-:Y:S01]  /*1b450*/  FMUL R29, R16, R189 ;  /* 0x000000bd101d7220 */ /* 0x000fe20000400000 */
[----:B-1----:R-:W-:-:S03]  /*1b460*/  @P5 FADD R35, -R35, 1 ;  /* 0x3f80000023235421 */ /* 0x002fc60000000100 */
[----:B------:R-:W-:Y:S02]  /*1b470*/  FFMA R29, R2, R34, R29 ;  /* 0x00000022021d7223 */ /* 0x000fe4000000001d */
[----:B------:R-:W-:Y:S02]  /*1b480*/  @P5 LOP3.LUT R23, R35, 0x80000000, R24, 0xb8, !PT ;  /* 0x8000000023175812 */ /* 0x000fe400078eb818 */
        /* <DEDUP_REMOVED lines=8> */
[----:B------:R-:W-:-:S04]  /*1b510*/  FFMA R37, R34, R37, R39 ;  /* 0x0000002522257223 */ /* 0x000fc80000000027 */
        /* <DEDUP_REMOVED lines=9> */
[----:B------:R-:W-:-:S03]  /*1b5b0*/  FMUL R31, R16, R190 ;  /* 0x000000be101f7220 */ /* 0x000fc60000400000 */
[----:B------:R-:W-:Y:S01]  /*1b5c0*/  FFMA R34, R34, R37, R36 ;  /* 0x0000002522227223 */ /* 0x000fe20000000024 */
[----:B------:R-:W-:Y:S01]  /*1b5d0*/  F2FP.F16.E4M3.UNPACK_B R37, R4 ;  /* 0x00000004ff25723e */ /* 0x000fe200020006ff */
[----:B------:R-:W1:Y:S04]  /*1b5e0*/  @P1 MUFU.EX2 R36, R24 ;  /* 0x0000001800241308 */ /* 0x000e680000000800 */
[--C-:B------:R-:W-:Y:S02]  /*1b5f0*/  HADD2.F32 R38, -RZ, R37.reuse.H0_H0 ;  /* 0x20000025ff267230 */ /* 0x100fe40000004100 */
[----:B------:R-:W-:-:S03]  /*1b600*/  HADD2.F32 R37, -RZ, R37.H1_H1 ;  /* 0x30000025ff257230 */ /* 0x000fc60000004100 */
[----:B------:R-:W-:Y:S01]  /*1b610*/  FFMA R31, R2, R38, R31 ;  /* 0x00000026021f7223 */ /* 0x000fe2000000001f */
[----:B-1----:R-:W-:-:S03]  /*1b620*/  @P1 FADD R39, -R36, 1 ;  /* 0x3f80000024271421 */ /* 0x002fc60000000100 */
[C---:B------:R-:W-:Y:S01]  /*1b630*/  FMUL R36, R31.reuse, 0.70710676908493041992 ;  /* 0x3f3504f31f247820 */ /* 0x040fe20000400000 */
[----:B------:R-:W-:Y:S01]  /*1b640*/  FMUL R31, R31, 0.5 ;  /* 0x3f0000001f1f7820 */ /* 0x000fe20000400000 */
[----:B------:R-:W-:Y:S02]  /*1b650*/  @P1 LOP3.LUT R24, R39, 0x80000000, R30, 0xb8, !PT ;  /* 0x8000000027181812 */ /* 0x000fe400078eb81e */
        /* <DEDUP_REMOVED lines=10> */
[----:B------:R-:W-:Y:S01]  /*1b700*/  FFMA R39, R38, R39, R40 ;  /* 0x0000002726277223 */ /* 0x000fe20000000028 */
[----:B------:R-:W-:Y:S01]  /*1b710*/  FSEL R40, R21, 0.11284004896879196167, P1 ;  /* 0x3de718af15287808 */ /* 0x000fe20000800000 */
[----:B------:R-:W-:-:S04]  /*1b720*/  FFMA R30, R33, R30, R30 ;  /* 0x0000001e211e7223 */ /* 0x000fc8000000001e */
[----:B------:R-:W-:Y:S01]  /*1b730*/  FFMA R33, R38, R39, R40 ;  /* 0x0000002726217223 */ /* 0x000fe20000000028 */
[----:B------:R-:W-:Y:S01]  /*1b740*/  FSEL R40, R20, -0.37612664699554443359, P1 ;  /* 0xbec093ac14287808 */ /* 0x000fe20000800000 */
[----:B------:R-:W1:Y:S04]  /*1b750*/  @P4 MUFU.EX2 R39, R30 ;  /* 0x0000001e00274308 */ /* 0x000e680000000800 */
[----:B------:R-:W-:Y:S01]  /*1b760*/  FFMA R33, R38, R33, R40 ;  /* 0x0000002126217223 */ /* 0x000fe20000000028 */
[----:B------:R-:W-:-:S05]  /*1b770*/  FSEL R40, R15, 0.12837915122509002686, P1 ;  /* 0x3e0375d30f287808 */ /* 0x000fca0000800000 */
[----:B------:R-:W-:Y:S01]  /*1b780*/  FFMA R38, R38, R33, R40 ;  /* 0x0000002126267223 */ /* 0x000fe20000000028 */
[----:B------:R-:W-:-:S04]  /*1b790*/  FMUL R33, R16, R191 ;  /* 0x000000bf10217220 */ /* 0x000fc80000400000 */
        /* <DEDUP_REMOVED lines=24> */
[----:B------:R-:W-:Y:S01]  /*1b920*/  FSEL R41, -|R36|, R36, P1 ;  /* 0x0000002424297208 */ /* 0x000fe20000800300 */
[----:B-1----:R-:W-:-:S04]  /*1b930*/  @P5 FADD R40, -R32, 1 ;  /* 0x3f80000020285421 */ /* 0x002fc80000000100 */
[----:B------:R-:W-:Y:S01]  /*1b940*/  FFMA R32, R38, R41, R41 ;  /* 0x0000002926207223 */ /* 0x000fe20000000029 */
[----:B------:R-:W-:Y:S02]  /*1b950*/  F2FP.F16.E4M3.UNPACK_B R38, R4.H1 ;  /* 0x00000004ff26723e */ /* 0x000fe400030006ff */
[----:B------:R-:W-:Y:S01]  /*1b960*/  @P5 LOP3.LUT R34, R40, 0x80000000, R35, 0xb8, !PT ;  /* 0x8000000028225812 */ /* 0x000fe200078eb823 */
[----:B------:R-:W-:Y:S01]  /*1b970*/  FMUL R35, R16, R192 ;  /* 0x000000c010237220 */ /* 0x000fe20000400000 */
[----:B------:R-:W1:Y:S01]  /*1b980*/  @P1 MUFU.EX2 R40, R32 ;  /* 0x0000002000281308 */ /* 0x000e620000000800 */
[--C-:B------:R-:W-:Y:S02]  /*1b990*/  HADD2.F32 R41, -RZ, R38.reuse.H0_H0 ;  /* 0x20000026ff297230 */ /* 0x100fe40000004100 */
[----:B------:R-:W-:-:S03]  /*1b9a0*/  HADD2.F32 R38, -RZ, R38.H1_H1 ;  /* 0x30000026ff267230 */ /* 0x000fc60000004100 */
[C---:B------:R-:W-:Y:S02]  /*1b9b0*/  FFMA R35, R2.reuse, R41, R35 ;  /* 0x0000002902237223 */ /* 0x040fe40000000023 */
[----:B------:R-:W-:Y:S01]  /*1b9c0*/  FFMA R38, R2, R38, R193 ;  /* 0x0000002602267223 */ /* 0x000fe200000000c1 */
[----:B-1----:R-:W-:Y:S01]  /*1b9d0*/  @P1 FADD R41, -R40, 1 ;  /* 0x3f80000028291421 */ /* 0x002fe20000000100 */
[C---:B------:R-:W-:Y:S01]  /*1b9e0*/  FMUL R40, R35.reuse, 0.70710676908493041992 ;  /* 0x3f3504f323287820 */ /* 0x040fe20000400000 */
[----:B------:R-:W-:-:S03]  /*1b9f0*/  FMUL R35, R35, 0.5 ;  /* 0x3f00000023237820 */ /* 0x000fc60000400000 */
[----:B------:R-:W-:Y:S01]  /*1ba00*/  @P1 LOP3.LUT R32, R41, 0x80000000, R36, 0xb8, !PT ;  /* 0x8000000029201812 */ /* 0x000fe200078eb824 */
        /* <DEDUP_REMOVED lines=8> */
[----:B------:R-:W-:Y:S02]  /*1ba90*/  FSEL R36, -|R37|, R37, P4 ;  /* 0x0000002525247208 */ /* 0x000fe40002000300 */
[----:B------:R-:W-:-:S03]  /*1baa0*/  FSEL R43, -R25, -0.026868773624300956726, P1 ;  /* 0xbcdc1be7192b7808 */ /* 0x000fc60000800100 */
[----:B------:R-:W-:Y:S01]  /*1bab0*/  FFMA R36, R39, R36, R36 ;  /* 0x0000002427247223 */ /* 0x000fe20000000024 */
[----:B------:R-:W-:Y:S01]  /*1bac0*/  FSEL R39, R21, 0.11284004896879196167, P1 ;  /* 0x3de718af15277808 */ /* 0x000fe20000800000 */
[----:B------:R-:W-:Y:S01]  /*1bad0*/  FFMA R42, R41, R42, R43 ;  /* 0x0000002a292a7223 */ /* 0x000fe2000000002b */
[----:B------:R-:W-:-:S03]  /*1bae0*/  FSEL R43, R20, -0.37612664699554443359, P1 ;  /* 0xbec093ac142b7808 */ /* 0x000fc60000800000 */
[C---:B------:R-:W-:Y:S02]  /*1baf0*/  FFMA R42, R41.reuse, R42, R39 ;  /* 0x0000002a292a7223 */ /* 0x040fe40000000027 */
[----:B------:R-:W1:Y:S02]  /*1bb00*/  @P4 MUFU.EX2 R39, R36 ;  /* 0x0000002400274308 */ /* 0x000e640000000800 */
[----:B------:R-:W-:Y:S01]  /*1bb10*/  FFMA R42, R41, R42, R43 ;  /* 0x0000002a292a7223 */ /* 0x000fe2000000002b */
[----:B------:R-:W-:-:S05]  /*1bb20*/  FSEL R43, R15, 0.12837915122509002686, P1 ;  /* 0x3e0375d30f2b7808 */ /* 0x000fca0000800000 */
[----:B------:R-:W-:Y:S01]  /*1bb30*/  FFMA R41, R41, R42, R43 ;  /* 0x0000002a29297223 */ /* 0x000fe2000000002b */
[----:B-1----:R-:W-:-:S05]  /*1bb40*/  @P4 FADD R42, -R39, 1 ;  /* 0x3f800000272a4421 */ /* 0x002fca0000000100 */
[----:B------:R-:W-:Y:S01]  /*1bb50*/  @P4 LOP3.LUT R36, R42, 0x80000000, R37, 0xb8, !PT ;  /* 0x800000002a244812 */ /* 0x000fe200078eb825 */
[C---:B------:R-:W-:Y:S01]  /*1bb60*/  FMUL R42, R38.reuse, 0.70710676908493041992 ;  /* 0x3f3504f3262a7820 */ /* 0x040fe20000400000 */
[----:B------:R-:W-:-:S03]  /*1bb70*/  FMUL R38, R38, 0.5 ;  /* 0x3f00000026267820 */ /* 0x000fc60000400000 */
[C---:B------:R-:W-:Y:S01]  /*1bb80*/  FMUL R39, R42.reuse, R42 ;  /* 0x0000002a2a277220 */ /* 0x040fe20000400000 */
[----:B------:R-:W-:Y:S01]  /*1bb90*/  FSETP.GE.AND P4, PT, |R42|, 1.0029599666595458984, PT ;  /* 0x3f8060fe2a00780b */ /* 0x000fe20003f86200 */
[----:B------:R-:W-:-:S03]  /*1bba0*/  FADD R36, R36, 1 ;  /* 0x3f80000024247421 */ /* 0x000fc60000000000 */
[----:B------:R-:W-:Y:S02]  /*1bbb0*/  FSEL R39, |R42|, R39, P4 ;  /* 0x000000272a277208 */ /* 0x000fe40002000200 */
[----:B------:R-:W-:Y:S02]  /*1bbc0*/  FSEL R44, R28, 8.4834944573231041431e-05, P4 ;  /* 0x38b1e96a1c2c7808 */ /* 0x000fe40002000000 */
[----:B------:R-:W-:Y:S02]  /*1bbd0*/  FSEL R46, -R27, -0.00082130916416645050049, P4 ;  /* 0xba574d201b2e7808 */ /* 0x000fe40002000100 */
[----:B------:R-:W-:Y:S02]  /*1bbe0*/  FSEL R37, R26, 0.0052134888246655464172, P4 ;  /* 0x3baad5ea1a257808 */ /* 0x000fe40002000000 */
[----:B------:R-:W-:Y:S01]  /*1bbf0*/  FSEL R43, R20, -0.37612664699554443359, P4 ;  /* 0xbec093ac142b7808 */ /* 0x000fe20002000000 */
[----:B------:R-:W-:-:S04]  /*1bc00*/  FFMA R44, R39, R44, R46 ;  /* 0x0000002c272c7223 */ /* 0x000fc8000000002e */
[----:B------:R-:W-:Y:S01]  /*1bc10*/  FFMA R46, R39, R44, R37 ;  /* 0x0000002c272e7223 */ /* 0x000fe20000000025 */
[----:B------:R-:W-:Y:S02]  /*1bc20*/  FSEL R37, -R25, -0.026868773624300956726, P4 ;  /* 0xbcdc1be719257808 */ /* 0x000fe40002000100 */
[----:B------:R-:W-:-:S03]  /*1bc30*/  FSEL R44, -|R40|, R40, P1 ;  /* 0x00000028282c7208 */ /* 0x000fc60000800300 */
[----:B------:R-:W-:Y:S02]  /*1bc40*/  FFMA R46, R39, R46, R37 ;  /* 0x0000002e272e7223 */ /* 0x000fe40000000025 */
[----:B------:R-:W-:Y:S01]  /*1bc50*/  FFMA R37, R41, R44, R44 ;  /* 0x0000002c29257223 */ /* 0x000fe2000000002c */
[----:B------:R-:W-:Y:S02]  /*1bc60*/  FSEL R41, R21, 0.11284004896879196167, P4 ;  /* 0x3de718af15297808 */ /* 0x000fe40002000000 */
[----:B------:R-:W-:-:S03]  /*1bc70*/  FSEL R44, -|R42|, R42, P4 ;  /* 0x0000002a2a2c7208 */ /* 0x000fc60002000300 */
[C---:B------:R-:W-:Y:S02]  /*1bc80*/  FFMA R46, R39.reuse, R46, R41 ;  /* 0x0000002e272e7223 */ /* 0x040fe40000000029 */
[----:B------:R-:W1:Y:S02]  /*1bc90*/  @P1 MUFU.EX2 R41, R37 ;  /* 0x0000002500291308 */ /* 0x000e640000000800 */
[----:B------:R-:W-:Y:S01]  /*1bca0*/  FFMA R46, R39, R46, R43 ;  /* 0x0000002e272e7223 */ /* 0x000fe2000000002b */
[----:B------:R-:W-:-:S05]  /*1bcb0*/  FSEL R43, R15, 0.12837915122509002686, P4 ;  /* 0x3e0375d30f2b7808 */ /* 0x000fca0002000000 */
[----:B------:R-:W-:Y:S01]  /*1bcc0*/  FFMA R39, R39, R46, R43 ;  /* 0x0000002e27277223 */ /* 0x000fe2000000002b */
[----:B------:R-:W-:-:S03]  /*1bcd0*/  F2FP.F16.E4M3.UNPACK_B R43, R5 ;  /* 0x00000005ff2b723e */ /* 0x000fc600020006ff */
[----:B------:R-:W-:Y:S02]  /*1bce0*/  FFMA R39, R39, R44, R44 ;  /* 0x0000002c27277223 */ /* 0x000fe4000000002c */
[----:B------:R-:W-:Y:S02]  /*1bcf0*/  HADD2.F32 R44, -RZ, R43.H0_H0 ;  /* 0x2000002bff2c7230 */ /* 0x000fe40000004100 */
[----:B-1----:R-:W-:-:S05]  /*1bd00*/  @P1 FADD R41, -R41, 1 ;  /* 0x3f80000029291421 */ /* 0x002fca0000000100 */
[----:B------:R-:W-:Y:S01]  /*1bd10*/  @P1 LOP3.LUT R37, R41, 0x80000000, R40, 0xb8, !PT ;  /* 0x8000000029251812 */ /* 0x000fe200078eb828 */
[----:B------:R-:W-:Y:S01]  /*1bd20*/  FMUL R41, R16, R194 ;  /* 0x000000c210297220 */ /* 0x000fe20000400000 */
[----:B------:R-:W1:Y:S03]  /*1bd30*/  @P4 MUFU.EX2 R40, R39 ;  /* 0x0000002700284308 */ /* 0x000e660000000800 */
[----:B------:R-:W-:-:S04]  /*1bd40*/  FFMA R41, R2, R44, R41 ;  /* 0x0000002c02297223 */ /* 0x000fc80000000029 */
[C---:B------:R-:W-:Y:S01]  /*1bd50*/  FMUL R44, R41.reuse, 0.70710676908493041992 ;  /* 0x3f3504f3292c7820 */ /* 0x040fe20000400000 */
[----:B------:R-:W-:-:S04]  /*1bd60*/  FMUL R41, R41, 0.5 ;  /* 0x3f00000029297820 */ /* 0x000fc80000400000 */
[----:B------:R-:W-:-:S04]  /*1bd70*/  FSETP.GE.AND P1, PT, |R44|, 1.0029599666595458984, PT ;  /* 0x3f8060fe2c00780b */ /* 0x000fc80003f26200 */
[----:B------:R-:W-:Y:S01]  /*1bd80*/  FSEL R47, -R27, -0.00082130916416645050049, P1 ;  /* 0xba574d201b2f7808 */ /* 0x000fe20000800100 */
[----:B-1----:R-:W-:-:S05]  /*1bd90*/  @P4 FADD R45, -R40, 1 ;  /* 0x3f800000282d4421 */ /* 0x002fca0000000100 */
[----:B------:R-:W-:Y:S01]  /*1bda0*/  @P4 LOP3.LUT R39, R45, 0x80000000, R42, 0xb8, !PT ;  /* 0x800000002d274812 */ /* 0x000fe200078eb82a */
[----:B------:R-:W-:Y:S01]  /*1bdb0*/  FMUL R45, R44, R44 ;  /* 0x0000002c2c2d7220 */ /* 0x000fe20000400000 */
[----:B------:R-:W-:-:S04]  /*1bdc0*/  FSEL R42, R26, 0.0052134888246655464172, P1 ;  /* 0x3baad5ea1a2a7808 */ /* 0x000fc80000800000 */
[----:B------:R-:W-:Y:S02]  /*1bdd0*/  FSEL R40, |R44|, R45, P1 ;  /* 0x0000002d2c287208 */ /* 0x000fe40000800200 */
[----:B------:R-:W-:-:S05]  /*1bde0*/  FSEL R45, R28, 8.4834944573231041431e-05, P1 ;  /* 0x38b1e96a1c2d7808 */ /* 0x000fca0000800000 */
        /* <DEDUP_REMOVED lines=11> */
[----:B------:R-:W-:-:S04]  /*1bea0*/  HADD2.F32 R42, -RZ, R43.H1_H1 ;  /* 0x3000002bff2a7230 */ /* 0x000fc80000004100 */
[----:B------:R-:W-:Y:S01]  /*1beb0*/  FFMA R40, R40, R45, R45 ;  /* 0x0000002d28287223 */ /* 0x000fe2000000002d */
[----:B------:R-:W-:-:S03]  /*1bec0*/  FFMA R42, R2, R42, R195 ;  /* 0x0000002a022a7223 */ /* 0x000fc600000000c3 */
[----:B------:R-:W1:Y:S02]  /*1bed0*/  @P1 MUFU.EX2 R45, R40 ;  /* 0x00000028002d1308 */ /* 0x000e640000000800 */
[----:B-1----:R-:W-:-:S05]  /*1bee0*/  @P1 FADD R45, -R45, 1 ;  /* 0x3f8000002d2d1421 */ /* 0x002fca0000000100 */
[----:B------:R-:W-:Y:S01]  /*1bef0*/  @P1 LOP3.LUT R40, R45, 0x80000000, R44, 0xb8, !PT ;  /* 0x800000002d281812 */ /* 0x000fe200078eb82c */
[C---:B------:R-:W-:Y:S01]  /*1bf00*/  FMUL R44, R42.reuse, 0.70710676908493041992 ;  /* 0x3f3504f32a2c7820 */ /* 0x040fe20000400000 */
[----:B------:R-:W-:-:S03]  /*1bf10*/  FMUL R42, R42, 0.5 ;  /* 0x3f0000002a2a7820 */ /* 0x000fc60000400000 */
        /* <DEDUP_REMOVED lines=18> */
[----:B------:R-:W-:-:S03]  /*1c040*/  F2FP.F16.E4M3.UNPACK_B R46, R5.H1 ;  /* 0x00000005ff2e723e */ /* 0x000fc600030006ff */
[----:B------:R-:W1:Y:S02]  /*1c050*/  @P1 MUFU.EX2 R45, R43 ;  /* 0x0000002b002d1308 */ /* 0x000e640000000800 */
[----:B-1----:R-:W-:-:S05]  /*1c060*/  @P1 FADD R45, -R45, 1 ;  /* 0x3f8000002d2d1421 */ /* 0x002fca0000000100 */
[----:B------:R-:W-:Y:S01]  /*1c070*/  @P1 LOP3.LUT R43, R45, 0x80000000, R44, 0xb8, !PT ;  /* 0x800000002d2b1812 */ /* 0x000fe200078eb82c */
[--C-:B------:R-:W-:Y:S02]  /*1c080*/  HADD2.F32 R44, -RZ, R46.reuse.H0_H0 ;  /* 0x2000002eff2c7230 */ /* 0x100fe40000004100 */
[----:B------:R-:W-:Y:S01]  /*1c090*/  FMUL R45, R16, R196 ;  /* 0x000000c4102d7220 */ /* 0x000fe20000400000 */
        /* <DEDUP_REMOVED lines=26> */
[----:B------:R-:W-:Y:S01]  /*1c240*/  FMUL R47, R46, 0.70710676908493041992 ;  /* 0x3f3504f32e2f7820 */ /* 0x000fe20000400000 */
[----:B------:R-:W-:Y:S01]  /*1c250*/  FMUL R48, R9, 0.5 ;  /* 0x3f00000009307820 */ /* 0x000fe20000400000 */
[----:B------:R-:W-:Y:S02]  /*1c260*/  FADD R9, R12, 1 ;  /* 0x3f8000000c097421 */ /* 0x000fe40000000000 */
[C---:B------:R-:W-:Y:S01]  /*1c270*/  FMUL R12, R47.reuse, R47 ;  /* 0x0000002f2f0c7220 */ /* 0x040fe20000400000 */
[----:B------:R-:W-:Y:S01]  /*1c280*/  FSETP.GE.AND P1, PT, |R47|, 1.0029599666595458984, PT ;  /* 0x3f8060fe2f00780b */ /* 0x000fe20003f26200 */
[----:B------:R-:W-:Y:S01]  /*1c290*/  FMUL R9, R9, R48 ;  /* 0x0000003009097220 */ /* 0x000fe20000400000 */
[----:B------:R-:W-:Y:S02]  /*1c2a0*/  FADD R45, R45, 1 ;  /* 0x3f8000002d2d7421 */ /* 0x000fe40000000000 */
[----:B------:R-:W-:-:S02]  /*1c2b0*/  FSEL R12, |R47|, R12, P1 ;  /* 0x0000000c2f0c7208 */ /* 0x000fc40000800200 */
[----:B------:R-:W-:Y:S01]  /*1c2c0*/  FSEL R49, R28, 8.4834944573231041431e-05, P1 ;  /* 0x38b1e96a1c317808 */ /* 0x000fe20000800000 */
[----:B------:R-:W-:Y:S01]  /*1c2d0*/  FMUL R44, R45, R44 ;  /* 0x0000002c2d2c7220 */ /* 0x000fe20000400000 */
        /* <DEDUP_REMOVED lines=21> */
[----:B------:R-:W-:-:S03]  /*1c430*/  HADD2.F32 R48, -RZ, R48.H1_H1 ;  /* 0x30000030ff307230 */ /* 0x000fc60000004100 */
[----:B------:R-:W-:Y:S01]  /*1c440*/  FFMA R47, R2, R49, R47 ;  /* 0x00000031022f7223 */ /* 0x000fe2000000002f */
[----:B------:R-:W-:Y:S01]  /*1c450*/  FMUL R49, R10, 0.5 ;  /* 0x3f0000000a317820 */ /* 0x000fe20000400000 */
[----:B------:R-:W-:Y:S01]  /*1c460*/  FADD R10, R13, 1 ;  /* 0x3f8000000d0a7421 */ /* 0x000fe20000000000 */
[----:B------:R-:W-:-:S03]  /*1c470*/  FFMA R13, R2, R48, R183 ;  /* 0x00000030020d7223 */ /* 0x000fc600000000b7 */
[----:B------:R-:W-:Y:S01]  /*1c480*/  FMUL R10, R10, R49 ;  /* 0x000000310a0a7220 */ /* 0x000fe20000400000 */
[C---:B------:R-:W-:Y:S01]  /*1c490*/  FMUL R49, R47.reuse, 0.70710676908493041992 ;  /* 0x3f3504f32f317820 */ /* 0x040fe20000400000 */
[----:B------:R-:W-:-:S03]  /*1c4a0*/  FMUL R47, R47, 0.5 ;  /* 0x3f0000002f2f7820 */ /* 0x000fc60000400000 */
[C---:B------:R-:W-:Y:S01]  /*1c4b0*/  FMUL R48, R49.reuse, R49 ;  /* 0x0000003131307220 */ /* 0x040fe20000400000 */
[C---:B------:R-:W-:Y:S02]  /*1c4c0*/  FSETP.GE.AND P1, PT, |R49|.reuse, 1.0029599666595458984, PT ;  /* 0x3f8060fe3100780b */ /* 0x040fe40003f26200 */
[----:B------:R-:W-:Y:S02]  /*1c4d0*/  F2FP.SATFINITE.E4M3.F32.PACK_AB_MERGE_C R10, R10, R9, RZ ;  /* 0x000000090a0a723e */ /* 0x000fe400048070ff */
        /* <DEDUP_REMOVED lines=20> */
[----:B------:R-:W-:Y:S01]  /*1c620*/  FADD R11, R23, 1 ;  /* 0x3f800000170b7421 */ /* 0x000fe20000000000 */
[----:B------:R-:W-:Y:S02]  /*1c630*/  FMUL R49, R13, 0.70710676908493041992 ;  /* 0x3f3504f30d317820 */ /* 0x000fe40000400000 */
[----:B------:R-:W-:Y:S01]  /*1c640*/  FADD R48, R48, 1 ;  /* 0x3f80000030307421 */ /* 0x000fe20000000000 */
[----:B------:R-:W-:Y:S01]  /*1c650*/  FMUL R11, R11, R50 ;  /* 0x000000320b0b7220 */ /* 0x000fe20000400000 */
        /* <DEDUP_REMOVED lines=24> */
[----:B------:R-:W-:Y:S01]  /*1c7e0*/  FMUL R24, R29, 0.5 ;  /* 0x3f0000001d187820 */ /* 0x000fe20000400000 */
[----:B------:R-:W-:Y:S01]  /*1c7f0*/  FADD R29, R34, 1 ;  /* 0x3f800000221d7421 */ /* 0x000fe20000000000 */
[----:B------:R-:W-:Y:S01]  /*1c800*/  FADD R23, R23, 1 ;  /* 0x3f80000017177421 */ /* 0x000fe20000000000 */
[----:B------:R-:W-:Y:S01]  /*1c810*/  FMUL R14, R14, R49 ;  /* 0x000000310e0e7220 */ /* 0x000fe20000400000 */
[----:B------:R-:W-:Y:S01]  /*1c820*/  FMUL R49, R22, 0.5 ;  /* 0x3f00000016317820 */ /* 0x000fe20000400000 */
[----:B------:R-:W-:Y:S01]  /*1c830*/  FADD R22, R30, 1 ;  /* 0x3f8000001e167421 */ /* 0x000fe20000000000 */
[----:B------:R-:W-:Y:S01]  /*1c840*/  FMUL R29, R29, R24 ;  /* 0x000000181d1d7220 */ /* 0x000fe20000400000 */
[----:B------:R-:W-:Y:S01]  /*1c850*/  FADD R24, R32, 1 ;  /* 0x3f80000020187421 */ /* 0x000fe20000000000 */
[----:B------:R-:W-:Y:S01]  /*1c860*/  FADD R30, R37, 1 ;  /* 0x3f800000251e7421 */ /* 0x000fe20000000000 */
[----:B------:R-:W-:Y:S01]  /*1c870*/  FMUL R37, R46, 0.5 ;  /* 0x3f0000002e257820 */ /* 0x000fe20000400000 */
[----:B------:R-:W-:Y:S01]  /*1c880*/  FADD R32, R40, 1 ;  /* 0x3f80000028207421 */ /* 0x000fe20000000000 */
[----:B------:R-:W-:Y:S01]  /*1c890*/  FMUL R24, R24, R31 ;  /* 0x0000001f18187220 */ /* 0x000fe20000400000 */
[----:B------:R-:W-:Y:S01]  /*1c8a0*/  FMUL R31, R36, R33 ;  /* 0x00000021241f7220 */ /* 0x000fe20000400000 */
[----:B------:R-:W-:Y:S01]  /*1c8b0*/  FMUL R30, R30, R35 ;  /* 0x000000231e1e7220 */ /* 0x000fe20000400000 */
[----:B------:R-:W-:Y:S01]  /*1c8c0*/  FMUL R37, R12, R37 ;  /* 0x000000250c257220 */ /* 0x000fe20000400000 */
[----:B------:R-:W-:Y:S01]  /*1c8d0*/  FADD R33, R39, 1 ;  /* 0x3f80000027217421 */ /* 0x000fe20000000000 */
[----:B------:R-:W-:Y:S01]  /*1c8e0*/  FADD R35, R43, 1 ;  /* 0x3f8000002b237421 */ /* 0x000fe20000000000 */
[----:B------:R-:W-:Y:S01]  /*1c8f0*/  FMUL R12, R13, 0.5 ;  /* 0x3f0000000d0c7820 */ /* 0x000fe20000400000 */
[----:B------:R-:W-:Y:S01]  /*1c900*/  FMUL R22, R22, R49 ;  /* 0x0000003116167220 */ /* 0x000fe20000400000 */
[----:B------:R-:W-:Y:S01]  /*1c910*/  FMUL R33, R33, R38 ;  /* 0x0000002621217220 */ /* 0x000fe20000400000 */
[----:B------:R-:W-:Y:S01]  /*1c920*/  FMUL R32, R32, R41 ;  /* 0x0000002920207220 */ /* 0x000fe20000400000 */
[----:B------:R-:W-:Y:S01]  /*1c930*/  FMUL R35, R35, R42 ;  /* 0x0000002a23237220 */ /* 0x000fe20000400000 */
[----:B------:R-:W-:Y:S01]  /*1c940*/  FMUL R12, R23, R12 ;  /* 0x0000000c170c7220 */ /* 0x000fe20000400000 */
[----:B------:R-:W-:-:S02]  /*1c950*/  F2FP.SATFINITE.E4M3.F32.PACK_AB_MERGE_C R14, R14, R11, RZ ;  /* 0x0000000b0e0e723e */ /* 0x000fc400048070ff */
[----:B------:R-:W-:Y:S02]  /*1c960*/  F2FP.SATFINITE.E4M3.F32.PACK_AB_MERGE_C R22, R29, R22, RZ ;  /* 0x000000161d16723e */ /* 0x000fe400048070ff */
[----:B------:R-:W-:Y:S02]  /*1c970*/  F2FP.SATFINITE.E4M3.F32.PACK_AB_MERGE_C R31, R31, R24, RZ ;  /* 0x000000181f1f723e */ /* 0x000fe400048070ff */
[----:B------:R-:W-:Y:S02]  /*1c980*/  F2FP.SATFINITE.E4M3.F32.PACK_AB_MERGE_C R33, R33, R30, RZ ;  /* 0x0000001e2121723e */ /* 0x000fe400048070ff */
[----:B------:R-:W-:Y:S02]  /*1c990*/  F2FP.SATFINITE.E4M3.F32.PACK_AB_MERGE_C R35, R35, R32, RZ ;  /* 0x000000202323723e */ /* 0x000fe400048070ff */
[----:B------:R-:W-:Y:S02]  /*1c9a0*/  F2FP.SATFINITE.E4M3.F32.PACK_AB_MERGE_C R37, R37, R44, RZ ;  /* 0x0000002c2525723e */ /* 0x000fe400048070ff */
[----:B------:R-:W-:Y:S01]  /*1c9b0*/  F2FP.SATFINITE.E4M3.F32.PACK_AB_MERGE_C R12, R12, R47, RZ ;  /* 0x0000002f0c0c723e */ /* 0x000fe200048070ff */
[----:B------:R-:W-:Y:S06]  /*1c9c0*/  @P0 BRA `(.L_x_104) ;  /* 0x0000000000040947 */ /* 0x000fec0003800000 */
[----:B------:R-:W-:-:S04]  /*1c9d0*/  DEPBAR.LE SB0, 0x1 ;  /* 0x000080400000791a */ /* 0x000fc80000000000 */
.L_x_104:
        /* <DEDUP_REMOVED lines=27> */
.L_x_106:
[----:B------:R-:W-:Y:S05]  /*1cb90*/  BSYNC B0 ;  /* 0x0000000000007941 */ /* 0x000fea0003800000 */
.L_x_105:
[----:B------:R-:W-:Y:S04]  /*1cba0*/  BSSY B0, `(.L_x_107) ;  /* 0x000003a000007945 */ /* 0x000fe80003800000 */
[----:B------:R-:W-:Y:S05]  /*1cbb0*/  @P2 BRA `(.L_x_108) ;  /* 0x0000000000e02947 */ /* 0x000fea0003800000 */
[----:B------:R-:W-:-:S04]  /*1cbc0*/  MOV R9, UR44 ;  /* 0x0000002c00097c02 */ /* 0x000fc80008000f00 */
[----:B------:R-:W-:-:S13]  /*1cbd0*/  ISETP.NE.AND P4, PT, R9, 0x3, PT ;  /* 0x000000030900780c */ /* 0x000fda0003f85270 */
[----:B------:R-:W-:Y:S05]  /*1cbe0*/  @!P4 BRA `(.L_x_109) ;  /* 0x000000000004c947 */ /* 0x000fea0003800000 */
[----:B------:R-:W-:Y:S01]  /*1cbf0*/  BPT.TRAP 0x1 ;  /* 0x000000040000795c */ /* 0x000fe20000300000 */
.L_x_109:
[----:B------:R-:W-:Y:S01]  /*1cc00*/  LEA R9, R18, UR48, 0x3 ;  /* 0x0000003012097c11 */ /* 0x000fe2000f8e18ff */
[----:B------:R-:W-:Y:S01]  /*1cc10*/  BSSY B1, `(.L_x_110) ;  /* 0x0000004000017945 */ /* 0x000fe20003800000 */
[----:B------:R-:W-:-:S04]  /*1cc20*/  SHF.L.U32 R10, R19, 0x1f, RZ ;  /* 0x0000001f130a7819 */ /* 0x000fc800000006ff */
[----:B------:R-:W1:Y:S02]  /*1cc30*/  SYNCS.PHASECHK.TRANS64.TRYWAIT P1, [R9+URZ+0x60], R10 ;  /* 0x0000600a090075a7 */ /* 0x000e64000802017f */
[----:B-1----:R-:W-:Y:S05]  /*1cc40*/  @!P1 BRA `(.L_x_111) ;  /* 0x000001c800589947 */ /* 0x002fea0003800000 */
.L_x_382:
[----:B------:R-:W-:Y:S05]  /*1cc50*/  BSYNC B1 ;  /* 0x0000000000017941 */ /* 0x000fea0003800000 */
.L_x_110:
        /* <DEDUP_REMOVED lines=22> */
.L_x_113:
[----:B------:R-:W-:Y:S05]  /*1cdc0*/  BSYNC B1 ;  /* 0x0000000000017941 */ /* 0x000fea0003800000 */
.L_x_112:
        /* <DEDUP_REMOVED lines=8> */
.L_x_114:
        /* <DEDUP_REMOVED lines=15> */
.L_x_108:
[----:B------:R-:W-:Y:S05]  /*1cf40*/  BSYNC B0 ;  /* 0x0000000000007941 */ /* 0x000fea0003800000 */
.L_x_107:
[----:B------:R-:W2:Y:S04]  /*1cf50*/  LDL.LU R9, [R1+0x328] ;  /* 0x0003280001097983 */ /* 0x000ea80000300800 */
[----:B------:R-:W3:Y:S04]  /*1cf60*/  LDL.LU R30, [R1+0x32c] ;  /* 0x00032c00011e7983 */ /* 0x000ee80000300800 */
[----:B------:R-:W4:Y:S01]  /*1cf70*/  LDL.LU R29, [R1+0x330] ;  /* 0x00033000011d7983 */ /* 0x000f220000300800 */
[----:B------:R-:W-:-:S03]  /*1cf80*/  F2FP.F16.E4M3.UNPACK_B R24, R0.H1 ;  /* 0x00000000ff18723e */ /* 0x000fc600030006ff */
[----:B------:R-:W5:Y:S02]  /*1cf90*/  LDL.LU R33, [R1+0x334] ;  /* 0x0003340001217983 */ /* 0x000f640000300800 */
[----:B------:R-:W-:Y:S02]  /*1cfa0*/  HADD2.F32 R10, -RZ, R24.H0_H0 ;  /* 0x20000018ff0a7230 */ /* 0x000fe40000004100 */
[----:B------:R-:W5:Y:S04]  /*1cfb0*/  LDL.LU R40, [R1+0x338] ;  /* 0x0003380001287983 */ /* 0x000f680000300800 */
[----:B------:R-:W5:Y:S04]  /*1cfc0*/  LDL.LU R39, [R1+0x33c] ;  /* 0x00033c0001277983 */ /* 0x000f680000300800 */
[----:B------:R-:W5:Y:S04]  /*1cfd0*/  LDL.LU R42, [R1+0x340] ;  /* 0x00034000012a7983 */ /* 0x000f680000300800 */
[----:B------:R-:W5:Y:S04]  /*1cfe0*/  LDL.LU R44, [R1+0x344] ;  /* 0x00034400012c7983 */ /* 0x000f680000300800 */
[----:B------:R-:W5:Y:S04]  /*1cff0*/  LDL.LU R48, [R1+0x348] ;  /* 0x0003480001307983 */ /* 0x000f680000300800 */
[----:B------:R-:W5:Y:S01]  /*1d000*/  LDL.LU R46, [R1+0x34c] ;  /* 0x00034c00012e7983 */ /* 0x000f620000300800 */
[----:B------:R-:W-:Y:S01]  /*1d010*/  F2FP.F16.E4M3.UNPACK_B R32, R3 ;  /* 0x00000003ff20723e */ /* 0x000fe200020006ff */
[----:B--2---:R-:W-:-:S04]  /*1d020*/  FMUL R9, R16, R9 ;  /* 0x0000000910097220 */ /* 0x004fc80000400000 */
        /* <DEDUP_REMOVED lines=9> */
[----:B------:R-:W-:-:S03]  /*1d0c0*/  FSEL R22, -R25, -0.026868773624300956726, P1 ;  /* 0xbcdc1be719167808 */ /* 0x000fc60000800100 */
[----:B------:R-:W-:Y:S01]  /*1d0d0*/  FFMA R11, R12, R11, R10 ;  /* 0x0000000b0c0b7223 */ /* 0x000fe2000000000a */
[----:B------:R-:W-:-:S03]  /*1d0e0*/  FSEL R23, R21, 0.11284004896879196167, P1 ;  /* 0x3de718af15177808 */ /* 0x000fc60000800000 */
[----:B------:R-:W-:Y:S01]  /*1d0f0*/  FFMA R13, R12, R11, R22 ;  /* 0x0000000b0c0d7223 */ /* 0x000fe20000000016 */
[----:B------:R-:W-:Y:S01]  /*1d100*/  HADD2.F32 R10, -RZ, R24.H1_H1 ;  /* 0x30000018ff0a7230 */ /* 0x000fe20000004100 */
[----:B------:R-:W-:Y:S01]  /*1d110*/  FSEL R22, R20, -0.37612664699554443359, P1 ;  /* 0xbec093ac14167808 */ /* 0x000fe20000800000 */
[----:B---3--:R-:W-:Y:S01]  /*1d120*/  FMUL R11, R16, R30 ;  /* 0x0000001e100b7220 */ /* 0x008fe20000400000 */
[----:B------:R-:W-:Y:S01]  /*1d130*/  FFMA R13, R12, R13, R23 ;  /* 0x0000000d0c0d7223 */ /* 0x000fe20000000017 */
[----:B------:R-:W-:Y:S02]  /*1d140*/  FSEL R30, R15, 0.12837915122509002686, P1 ;  /* 0x3e0375d30f1e7808 */ /* 0x000fe40000800000 */
[----:B------:R-:W-:Y:S01]  /*1d150*/  FFMA R10, R2, R10, R11 ;  /* 0x0000000a020a7223 */ /* 0x000fe2000000000b */
[----:B------:R-:W-:Y:S01]  /*1d160*/  FFMA R13, R12, R13, R22 ;  /* 0x0000000d0c0d7223 */ /* 0x000fe20000000016 */
[----:B------:R-:W-:Y:S02]  /*1d170*/  FSEL R11, -|R14|, R14, P1 ;  /* 0x0000000e0e0b7208 */ /* 0x000fe40000800300 */
[----:B------:R-:W-:Y:S01]  /*1d180*/  FMUL R24, R10, 0.70710676908493041992 ;  /* 0x3f3504f30a187820 */ /* 0x000fe20000400000 */
[----:B------:R-:W-:-:S03]  /*1d190*/  FFMA R30, R12, R13, R30 ;  /* 0x0000000d0c1e7223 */ /* 0x000fc6000000001e */
[----:B------:R-:W-:Y:S01]  /*1d1a0*/  FMUL R23, R24, R24 ;  /* 0x0000001818177220 */ /* 0x000fe20000400000 */
[----:B------:R-:W-:Y:S01]  /*1d1b0*/  FFMA R11, R30, R11, R11 ;  /* 0x0000000b1e0b7223 */ /* 0x000fe2000000000b */
[----:B------:R-:W-:Y:S01]  /*1d1c0*/  FSETP.GE.AND P4, PT, |R24|, 1.0029599666595458984, PT ;  /* 0x3f8060fe1800780b */ /* 0x000fe20003f86200 */
[----:B----4-:R-:W-:Y:S01]  /*1d1d0*/  FMUL R13, R16, R29 ;  /* 0x0000001d100d7220 */ /* 0x010fe20000400000 */
[--C-:B------:R-:W-:Y:S01]  /*1d1e0*/  HADD2.F32 R12, -RZ, R32.reuse.H0_H0 ;  /* 0x20000020ff0c7230 */ /* 0x100fe20000004100 */
[----:B------:R-:W1:Y:S01]  /*1d1f0*/  @P1 MUFU.EX2 R29, R11 ;  /* 0x0000000b001d1308 */ /* 0x000e620000000800 */
[----:B------:R-:W-:Y:S02]  /*1d200*/  FSEL R22, |R24|, R23, P4 ;  /* 0x0000001718167208 */ /* 0x000fe40002000200 */
[----:B------:R-:W-:Y:S02]  /*1d210*/  FSEL R23, R28, 8.4834944573231041431e-05, P4 ;  /* 0x38b1e96a1c177808 */ /* 0x000fe40002000000 */
[----:B------:R-:W-:Y:S01]  /*1d220*/  FSEL R31, -R27, -0.00082130916416645050049, P4 ;  /* 0xba574d201b1f7808 */ /* 0x000fe20002000100 */
[----:B------:R-:W-:Y:S01]  /*1d230*/  FFMA R12, R2, R12, R13 ;  /* 0x0000000c020c7223 */ /* 0x000fe2000000000d */
[----:B-----5:R-:W-:Y:S01]  /*1d240*/  FMUL R13, R16, R33 ;  /* 0x00000021100d7220 */ /* 0x020fe20000400000 */
[----:B------:R-:W-:Y:S01]  /*1d250*/  FSEL R33, R26, 0.0052134888246655464172, P4 ;  /* 0x3baad5ea1a217808 */ /* 0x000fe20002000000 */
[----:B------:R-:W-:-:S02]  /*1d260*/  HADD2.F32 R32, -RZ, R32.H1_H1 ;  /* 0x30000020ff207230 */ /* 0x000fc40000004100 */
[----:B------:R-:W-:Y:S01]  /*1d270*/  FFMA R23, R22, R23, R31 ;  /* 0x0000001716177223 */ /* 0x000fe2000000001f */
[----:B------:R-:W-:Y:S01]  /*1d280*/  FSEL R31, -R25, -0.026868773624300956726, P4 ;  /* 0xbcdc1be7191f7808 */ /* 0x000fe20002000100 */
[----:B------:R-:W-:Y:S02]  /*1d290*/  FMUL R30, R12, 0.70710676908493041992 ;  /* 0x3f3504f30c1e7820 */ /* 0x000fe40000400000 */
[----:B------:R-:W-:Y:S01]  /*1d2a0*/  FFMA R33, R22, R23, R33 ;  /* 0x0000001716217223 */ /* 0x000fe20000000021 */
[----:B------:R-:W-:Y:S01]  /*1d2b0*/  FFMA R13, R2, R32, R13 ;  /* 0x00000020020d7223 */ /* 0x000fe2000000000d */
[----:B------:R-:W-:Y:S02]  /*1d2c0*/  FSEL R32, R21, 0.11284004896879196167, P4 ;  /* 0x3de718af15207808 */ /* 0x000fe40002000000 */
[----:B------:R-:W-:Y:S01]  /*1d2d0*/  FFMA R31, R22, R33, R31 ;  /* 0x00000021161f7223 */ /* 0x000fe2000000001f */
[C---:B------:R-:W-:Y:S01]  /*1d2e0*/  FMUL R35, R30.reuse, R30 ;  /* 0x0000001e1e237220 */ /* 0x040fe20000400000 */
[----:B-1----:R-:W-:Y:S01]  /*1d2f0*/  @P1 FADD R29, -R29, 1 ;  /* 0x3f8000001d1d1421 */ /* 0x002fe20000000100 */
[----:B------:R-:W-:Y:S01]  /*1d300*/  FSETP.GE.AND P5, PT, |R30|, 1.0029599666595458984, PT ;  /* 0x3f8060fe1e00780b */ /* 0x000fe20003fa6200 */
[----:B------:R-:W-:Y:S01]  /*1d310*/  FFMA R33, R22, R31, R32 ;  /* 0x0000001f16217223 */ /* 0x000fe20000000020 */
[----:B------:R-:W-:-:S02]  /*1d320*/  FMUL R31, R13, 0.70710676908493041992 ;  /* 0x3f3504f30d1f7820 */ /* 0x000fc40000400000 */
[----:B------:R-:W-:Y:S02]  /*1d330*/  FSEL R23, |R30|, R35, P5 ;  /* 0x000000231e177208 */ /* 0x000fe40002800200 */
[----:B------:R-:W-:Y:S02]  /*1d340*/  FSEL R34, R28, 8.4834944573231041431e-05, P5 ;  /* 0x38b1e96a1c227808 */ /* 0x000fe40002800000 */
[----:B------:R-:W-:Y:S02]  /*1d350*/  FSEL R36, -R27, -0.00082130916416645050049, P5 ;  /* 0xba574d201b247808 */ /* 0x000fe40002800100 */
[----:B------:R-:W-:Y:S01]  /*1d360*/  @P1 LOP3.LUT R11, R29, 0x80000000, R14, 0xb8, !PT ;  /* 0x800000001d0b1812 */ /* 0x000fe200078eb80e */
[C---:B------:R-:W-:Y:S01]  /*1d370*/  FMUL R32, R31.reuse, R31 ;  /* 0x0000001f1f207220 */ /* 0x040fe20000400000 */
[----:B------:R-:W-:Y:S02]  /*1d380*/  FSEL R29, R20, -0.37612664699554443359, P4 ;  /* 0xbec093ac141d7808 */ /* 0x000fe40002000000 */
[----:B------:R-:W-:Y:S01]  /*1d390*/  FSETP.GE.AND P1, PT, |R31|, 1.0029599666595458984, PT ;  /* 0x3f8060fe1f00780b */ /* 0x000fe20003f26200 */
[----:B------:R-:W-:Y:S01]  /*1d3a0*/  FFMA R34, R23, R34, R36 ;  /* 0x0000002217227223 */ /* 0x000fe20000000024 */
[----:B------:R-:W-:Y:S01]  /*1d3b0*/  FSEL R14, R26, 0.0052134888246655464172, P5 ;  /* 0x3baad5ea1a0e7808 */ /* 0x000fe20002800000 */
[----:B------:R-:W-:Y:S01]  /*1d3c0*/  FFMA R33, R22, R33, R29 ;  /* 0x0000002116217223 */ /* 0x000fe2000000001d */
[----:B------:R-:W-:-:S02]  /*1d3d0*/  FSEL R29, |R31|, R32, P1 ;  /* 0x000000201f1d7208 */ /* 0x000fc40000800200 */
[----:B------:R-:W-:Y:S01]  /*1d3e0*/  FSEL R32, -R25, -0.026868773624300956726, P5 ;  /* 0xbcdc1be719207808 */ /* 0x000fe20002800100 */
[----:B------:R-:W-:Y:S01]  /*1d3f0*/  FFMA R14, R23, R34, R14 ;  /* 0x00000022170e7223 */ /* 0x000fe2000000000e */
[----:B------:R-:W-:Y:S02]  /*1d400*/  FSEL R35, R15, 0.12837915122509002686, P4 ;  /* 0x3e0375d30f237808 */ /* 0x000fe40002000000 */
[----:B------:R-:W-:Y:S02]  /*1d410*/  FSEL R36, R28, 8.4834944573231041431e-05, P1 ;  /* 0x38b1e96a1c247808 */ /* 0x000fe40000800000 */
[----:B------:R-:W-:Y:S01]  /*1d420*/  FSEL R38, -R27, -0.00082130916416645050049, P1 ;  /* 0xba574d201b267808 */ /* 0x000fe20000800100 */
[----:B------:R-:W-:Y:S01]  /*1d430*/  FFMA R14, R23, R14, R32 ;  /* 0x0000000e170e7223 */ /* 0x000fe20000000020 */
[----:B------:R-:W-:Y:S01]  /*1d440*/  FSEL R34, R21, 0.11284004896879196167, P5 ;  /* 0x3de718af15227808 */ /* 0x000fe20002800000 */
[----:B------:R-:W-:Y:S01]  /*1d450*/  FFMA R22, R22, R33, R35 ;  /* 0x0000002116167223 */ /* 0x000fe20000000023 */
[----:B------:R-:W-:Y:S01]  /*1d460*/  FSEL R37, -|R24|, R24, P4 ;  /* 0x0000001818257208 */ /* 0x000fe20002000300 */
[----:B------:R-:W-:Y:S01]  /*1d470*/  FFMA R38, R29, R36, R38 ;  /* 0x000000241d267223 */ /* 0x000fe20000000026 */
[----:B------:R-:W-:Y:S01]  /*1d480*/  FSEL R36, R20, -0.37612664699554443359, P5 ;  /* 0xbec093ac14247808 */ /* 0x000fe20002800000 */
[----:B------:R-:W-:-:S02]  /*1d490*/  FFMA R14, R23, R14, R34 ;  /* 0x0000000e170e7223 */ /* 0x000fc40000000022 */
[----:B------:R-:W-:Y:S01]  /*1d4a0*/  FFMA R22, R22, R37, R37 ;  /* 0x0000002516167223 */ /* 0x000fe20000000025 */
[----:B------:R-:W-:Y:S01]  /*1d4b0*/  FSEL R33, R15, 0.12837915122509002686, P5 ;  /* 0x3e0375d30f217808 */ /* 0x000fe20002800000 */
[----:B------:R-:W-:Y:S01]  /*1d4c0*/  FFMA R14, R23, R14, R36 ;  /* 0x0000000e170e7223 */ /* 0x000fe20000000024 */
[----:B------:R-:W-:Y:S01]  /*1d4d0*/  FSEL R34, R26, 0.0052134888246655464172, P1 ;  /* 0x3baad5ea1a227808 */ /* 0x000fe20000800000 */
[----:B------:R-:W1:Y:S01]  /*1d4e0*/  @P4 MUFU.EX2 R32, R22 ;  /* 0x0000001600204308 */ /* 0x000e620000000800 */
[----:B------:R-:W-:Y:S01]  /*1d4f0*/  FSEL R36, -R25, -0.026868773624300956726, P1 ;  /* 0xbcdc1be719247808 */ /* 0x000fe20000800100 */
[----:B------:R-:W-:Y:S01]  /*1d500*/  FFMA R14, R23, R14, R33 ;  /* 0x0000000e170e7223 */ /* 0x000fe20000000021 */
[----:B------:R-:W-:Y:S01]  /*1d510*/  FSEL R23, -|R30|, R30, P5 ;  /* 0x0000001e1e177208 */ /* 0x000fe20002800300 */
[----:B------:R-:W-:Y:S01]  /*1d520*/  FFMA R34, R29, R38, R34 ;  /* 0x000000261d227223 */ /* 0x000fe20000000022 */
[----:B------:R-:W-:-:S03]  /*1d530*/  F2FP.F16.E4M3.UNPACK_B R37, R3.H1 ;  /* 0x00000003ff25723e */ /* 0x000fc600030006ff */
[----:B------:R-:W-:Y:S01]  /*1d540*/  FFMA R36, R29, R34, R36 ;  /* 0x000000221d247223 */ /* 0x000fe20000000024 */
[----:B------:R-:W-:Y:S01]  /*1d550*/  FFMA R14, R14, R23, R23 ;  /* 0x000000170e0e7223 */ /* 0x000fe20000000017 */
[----:B------:R-:W-:Y:S02]  /*1d560*/  HADD2.F32 R34, -RZ, R37.H0_H0 ;  /* 0x20000025ff227230 */ /* 0x000fe40000004100 */
[----:B------:R-:W-:Y:S01]  /*1d570*/  FMUL R23, R16, R40 ;  /* 0x0000002810177220 */ /* 0x000fe20000400000 */
[----:B------:R-:W-:-:S03]  /*1d580*/  FSEL R38, R21, 0.11284004896879196167, P1 ;  /* 0x3de718af15267808 */ /* 0x000fc60000800000 */
[----:B------:R-:W-:Y:S02]  /*1d590*/  FFMA R23, R2, R34, R23 ;  /* 0x0000002202177223 */ /* 0x000fe40000000017 */
[----:B------:R-:W2:Y:S01]  /*1d5a0*/  @P5 MUFU.EX2 R34, R14 ;  /* 0x0000000e00225308 */ /* 0x000ea20000000800 */
[----:B-1----:R-:W-:Y:S01]  /*1d5b0*/  @P4 FADD R33, -R32, 1 ;  /* 0x3f80000020214421 */ /* 0x002fe20000000100 */
[----:B------:R-:W-:Y:S01]  /*1d5c0*/  FSEL R32, R20, -0.37612664699554443359, P1 ;  /* 0xbec093ac14207808 */ /* 0x000fe20000800000 */
[----:B------:R-:W-:Y:S01]  /*1d5d0*/  FFMA R36, R29, R36, R38 ;  /* 0x000000241d247223 */ /* 0x000fe20000000026 */
[----:B------:R-:W-:Y:S01]  /*1d5e0*/  FSEL R38, R15, 0.12837915122509002686, P1 ;  /* 0x3e0375d30f267808 */ /* 0x000fe20000800000 */
[----:B------:R-:W-:Y:S02]  /*1d5f0*/  FMUL R35, R23, 0.70710676908493041992 ;  /* 0x3f3504f317237820 */ /* 0x000fe40000400000 */
[----:B------:R-:W-:Y:S01]  /*1d600*/  FFMA R36, R29, R36, R32 ;  /* 0x000000241d247223 */ /* 0x000fe20000000020 */
[----:B------:R-:W-:Y:S01]  /*1d610*/  @P4 LOP3.LUT R22, R33, 0x80000000, R24, 0xb8, !PT ;  /* 0x8000000021164812 */ /* 0x000fe200078eb818 */
[----:B------:R-:W-:-:S02]  /*1d620*/  HADD2.F32 R24, -RZ, R37.H1_H1 ;  /* 0x30000025ff187230 */ /* 0x000fc40000004100 */
[----:B------:R-:W-:Y:S01]  /*1d630*/  FMUL R33, R16, R39 ;  /* 0x0000002710217220 */ /* 0x000fe20000400000 */
[----:B------:R-:W-:Y:S01]  /*1d640*/  FMUL R40, R35, R35 ;  /* 0x0000002323287220 */ /* 0x000fe20000400000 */
[----:B------:R-:W-:Y:S01]  /*1d650*/  FFMA R29, R29, R36, R38 ;  /* 0x000000241d1d7223 */ /* 0x000fe20000000026 */
[----:B------:R-:W-:Y:S02]  /*1d660*/  FSETP.GE.AND P4, PT, |R35|, 1.0029599666595458984, PT ;  /* 0x3f8060fe2300780b */ /* 0x000fe40003f86200 */
[----:B------:R-:W-:Y:S01]  /*1d670*/  FSEL R38, -|R31|, R31, P1 ;  /* 0x0000001f1f267208 */ /* 0x000fe20000800300 */
[----:B------:R-:W-:Y:S01]  /*1d680*/  FFMA R24, R2, R24, R33 ;  /* 0x0000001802187223 */ /* 0x000fe20000000021 */
[----:B------:R-:W-:Y:S01]  /*1d690*/  FSEL R32, |R35|, R40, P4 ;  /* 0x0000002823207208 */ /* 0x000fe20002000200 */
[----:B--2---:R-:W-:Y:S01]  /*1d6a0*/  @P5 FADD R33, -R34, 1 ;  /* 0x3f80000022215421 */ /* 0x004fe20000000100 */
[----:B------:R-:W-:Y:S01]  /*1d6b0*/  FSEL R37, R28, 8.4834944573231041431e-05, P4 ;  /* 0x38b1e96a1c257808 */ /* 0x000fe20002000000 */
[----:B------:R-:W-:Y:S01]  /*1d6c0*/  FFMA R29, R29, R38, R38 ;  /* 0x000000261d1d7223 */ /* 0x000fe20000000026 */
[----:B------:R-:W-:Y:S01]  /*1d6d0*/  FSEL R39, -R27, -0.00082130916416645050049, P4 ;  /* 0xba574d201b277808 */ /* 0x000fe20002000100 */
[----:B------:R-:W-:Y:S01]  /*1d6e0*/  FMUL R36, R24, 0.70710676908493041992 ;  /* 0x3f3504f318247820 */ /* 0x000fe20000400000 */
[----:B------:R-:W-:Y:S01]  /*1d6f0*/  @P5 LOP3.LUT R14, R33, 0x80000000, R30, 0xb8, !PT ;  /* 0x80000000210e5812 */ /* 0x000fe200078eb81e */
[----:B------:R-:W1:Y:S01]  /*1d700*/  @P1 MUFU.EX2 R38, R29 ;  /* 0x0000001d00261308 */ /* 0x000e620000000800 */
[----:B------:R-:W-:Y:S01]  /*1d710*/  F2FP.F16.E4M3.UNPACK_B R33, R4 ;  /* 0x00000004ff21723e */ /* 0x000fe200020006ff */
[----:B------:R-:W-:Y:S01]  /*1d720*/  FFMA R37, R32, R37, R39 ;  /* 0x0000002520257223 */ /* 0x000fe20000000027 */
[----:B------:R-:W-:Y:S01]  /*1d730*/  FSEL R39, R26, 0.0052134888246655464172, P4 ;  /* 0x3baad5ea1a277808 */ /* 0x000fe20002000000 */
[C---:B------:R-:W-:Y:S01]  /*1d740*/  FMUL R41, R36.reuse, R36 ;  /* 0x0000002424297220 */ /* 0x040fe20000400000 */
[----:B------:R-:W-:Y:S01]  /*1d750*/  FSETP.GE.AND P5, PT, |R36|, 1.0029599666595458984, PT ;  /* 0x3f8060fe2400780b */ /* 0x000fe20003fa6200 */
[----:B------:R-:W-:-:S02]  /*1d760*/  HADD2.F32 R30, -RZ, R33.H0_H0 ;  /* 0x20000021ff1e7230 */ /* 0x000fc40000004100 */
[----:B------:R-:W-:Y:S01]  /*1d770*/  FFMA R39, R32, R37, R39 ;  /* 0x0000002520277223 */ /* 0x000fe20000000027 */
[----:B------:R-:W-:Y:S01]  /*1d780*/  FSEL R34, |R36|, R41, P5 ;  /* 0x0000002924227208 */ /* 0x000fe20002800200 */
[----:B------:R-:W-:Y:S01]  /*1d790*/  FMUL R37, R16, R42 ;  /* 0x0000002a10257220 */ /* 0x000fe20000400000 */
[----:B------:R-:W-:Y:S02]  /*1d7a0*/  FSEL R41, -R25, -0.026868773624300956726, P4 ;  /* 0xbcdc1be719297808 */ /* 0x000fe40002000100 */
[----:B------:R-:W-:Y:S01]  /*1d7b0*/  FSEL R43, R28, 8.4834944573231041431e-05, P5 ;  /* 0x38b1e96a1c2b7808 */ /* 0x000fe20002800000 */
[----:B------:R-:W-:Y:S01]  /*1d7c0*/  FFMA R30, R2, R30, R37 ;  /* 0x0000001e021e7223 */ /* 0x000fe20000000025 */
[----:B------:R-:W-:Y:S01]  /*1d7d0*/  FSEL R45, -R27, -0.00082130916416645050049, P5 ;  /* 0xba574d201b2d7808 */ /* 0x000fe20002800100 */
[----:B------:R-:W-:Y:S01]  /*1d7e0*/  FFMA R39, R32, R39, R41 ;  /* 0x0000002720277223 */ /* 0x000fe20000000029 */
[----:B------:R-:W-:Y:S02]  /*1d7f0*/  FSEL R37, R21, 0.11284004896879196167, P4 ;  /* 0x3de718af15257808 */ /* 0x000fe40002000000 */
[----:B------:R-:W-:Y:S01]  /*1d800*/  FSEL R47, R26, 0.0052134888246655464172, P5 ;  /* 0x3baad5ea1a2f7808 */ /* 0x000fe20002800000 */
[----:B------:R-:W-:Y:S01]  /*1d810*/  FFMA R43, R34, R43, R45 ;  /* 0x0000002b222b7223 */ /* 0x000fe2000000002d */
[----:B------:R-:W-:Y:S01]  /*1d820*/  FSEL R40, R20, -0.37612664699554443359, P4 ;  /* 0xbec093ac14287808 */ /* 0x000fe20002000000 */
[----:B------:R-:W-:Y:S01]  /*1d830*/  FFMA R37, R32, R39, R37 ;  /* 0x0000002720257223 */ /* 0x000fe20000000025 */
[----:B-1----:R-:W-:Y:S01]  /*1d840*/  @P1 FADD R38, -R38, 1 ;  /* 0x3f80000026261421 */ /* 0x002fe20000000100 */
[----:B------:R-:W-:Y:S01]  /*1d850*/  FSEL R41, -R25, -0.026868773624300956726, P5 ;  /* 0xbcdc1be719297808 */ /* 0x000fe20002800100 */
[----:B------:R-:W-:Y:S01]  /*1d860*/  FFMA R43, R34, R43, R47 ;  /* 0x0000002b222b7223 */ /* 0x000fe2000000002f */
[----:B------:R-:W-:Y:S01]  /*1d870*/  FFMA R39, R32, R37, R40 ;  /* 0x0000002520277223 */ /* 0x000fe20000000028 */
[----:B------:R-:W-:Y:S01]  /*1d880*/  FMUL R37, R30, 0.70710676908493041992 ;  /* 0x3f3504f31e257820 */ /* 0x000fe20000400000 */
[----:B------:R-:W-:Y:S01]  /*1d890*/  @P1 LOP3.LUT R29, R38, 0x80000000, R31, 0xb8, !PT ;  /* 0x80000000261d1812 */ /* 0x000fe200078eb81f */
[----:B------:R-:W-:Y:S01]  /*1d8a0*/  FFMA R41, R34, R43, R41 ;  /* 0x0000002b22297223 */ /* 0x000fe20000000029 */
[----:B------:R-:W-:Y:S01]  /*1d8b0*/  FSEL R31, R15, 0.12837915122509002686, P4 ;  /* 0x3e0375d30f1f7808 */ /* 0x000fe20002000000 */
[----:B------:R-:W-:Y:S01]  /*1d8c0*/  FMUL R38, R37, R37 ;  /* 0x0000002525267220 */ /* 0x000fe20000400000 */
[----:B------:R-:W-:-:S02]  /*1d8d0*/  FSEL R43, R21, 0.11284004896879196167, P5 ;  /* 0x3de718af152b7808 */ /* 0x000fc40002800000 */
[C---:B------:R-:W-:Y:S01]  /*1d8e0*/  FSETP.GE.AND P1, PT, |R37|.reuse, 1.0029599666595458984, PT ;  /* 0x3f8060fe2500780b */ /* 0x040fe20003f26200 */
[----:B------:R-:W-:Y:S01]  /*1d8f0*/  FFMA R31, R32, R39, R31 ;  /* 0x00000027201f7223 */ /* 0x000fe2000000001f */
[----:B------:R-:W-:Y:S01]  /*1d900*/  FSEL R39, R20, -0.37612664699554443359, P5 ;  /* 0xbec093ac14277808 */ /* 0x000fe20002800000 */
[----:B------:R-:W-:Y:S01]  /*1d910*/  FFMA R41, R34, R41, R43 ;  /* 0x0000002922297223 */ /* 0x000fe2000000002b */
[----:B------:R-:W-:Y:S02]  /*1d920*/  FSEL R38, |R37|, R38, P1 ;  /* 0x0000002625267208 */ /* 0x000fe40000800200 */
[----:B------:R-:W-:Y:S02]  /*1d930*/  FSEL R45, R28, 8.4834944573231041431e-05, P1 ;  /* 0x38b1e96a1c2d7808 */ /* 0x000fe40000800000 */
[----:B------:R-:W-:Y:S02]  /*1d940*/  FSEL R47, -R27, -0.00082130916416645050049, P1 ;  /* 0xba574d201b2f7808 */ /* 0x000fe40000800100 */
[----:B------:R-:W-:Y:S01]  /*1d950*/  FSEL R32, -|R35|, R35, P4 ;  /* 0x0000002323207208 */ /* 0x000fe20002000300 */
[----:B------:R-:W-:Y:S01]  /*1d960*/  FFMA R39, R34, R41, R39 ;  /* 0x0000002922277223 */ /* 0x000fe20000000027 */
[----:B------:R-:W-:Y:S01]  /*1d970*/  FSEL R43, R15, 0.12837915122509002686, P5 ;  /* 0x3e0375d30f2b7808 */ /* 0x000fe20002800000 */
[----:B------:R-:W-:Y:S01]  /*1d980*/  FFMA R45, R38, R45, R47 ;  /* 0x0000002d262d7223 */ /* 0x000fe2000000002f */
[----:B------:R-:W-:Y:S01]  /*1d990*/  FSEL R41, R26, 0.0052134888246655464172, P1 ;  /* 0x3baad5ea1a297808 */ /* 0x000fe20000800000 */
[----:B------:R-:W-:Y:S01]  /*1d9a0*/  FFMA R31, R31, R32, R32 ;  /* 0x000000201f1f7223 */ /* 0x000fe20000000020 */
[----:B------:R-:W-:Y:S01]  /*1d9b0*/  FSEL R32, -|R36|, R36, P5 ;  /* 0x0000002424207208 */ /* 0x000fe20002800300 */
[----:B------:R-:W-:Y:S01]  /*1d9c0*/  FFMA R39, R34, R39, R43 ;  /* 0x0000002722277223 */ /* 0x000fe2000000002b */
[----:B------:R-:W-:Y:S01]  /*1d9d0*/  FSEL R40, -R25, -0.026868773624300956726, P1 ;  /* 0xbcdc1be719287808 */ /* 0x000fe20000800100 */
[----:B------:R-:W-:-:S02]  /*1d9e0*/  FFMA R41, R38, R45, R41 ;  /* 0x0000002d26297223 */ /* 0x000fc40000000029 */
[----:B------:R-:W-:Y:S02]  /*1d9f0*/  FFMA R32, R39, R32, R32 ;  /* 0x0000002027207223 */ /* 0x000fe40000000020 */
[----:B------:R-:W-:Y:S01]  /*1da00*/  FFMA R39, R38, R41, R40 ;  /* 0x0000002926277223 */ /* 0x000fe20000000028 */
[----:B------:R-:W-:Y:S02]  /*1da10*/  FSEL R40, R21, 0.11284004896879196167, P1 ;  /* 0x3de718af15287808 */ /* 0x000fe40000800000 */
[----:B------:R-:W-:-:S03]  /*1da20*/  FSEL R43, R20, -0.37612664699554443359, P1 ;  /* 0xbec093ac142b7808 */ /* 0x000fc60000800000 */
[----:B------:R-:W-:-:S04]  /*1da30*/  FFMA R39, R38, R39, R40 ;  /* 0x0000002726277223 */ /* 0x000fc80000000028 */
[----:B------:R-:W-:Y:S01]  /*1da40*/  FFMA R43, R38, R39, R43 ;  /* 0x00000027262b7223 */ /* 0x000fe2000000002b */
[----:B------:R-:W-:Y:S02]  /*1da50*/  FMUL R39, R16, R48 ;  /* 0x0000003010277220 */ /* 0x000fe40000400000 */
[----:B------:R-:W2:Y:S01]  /*1da60*/  LDL.LU R48, [R1+0x350] ;  /* 0x0003500001307983 */ /* 0x000ea20000300800 */
[----:B------:R-:W1:Y:S08]  /*1da70*/  @P5 MUFU.EX2 R41, R32 ;  /* 0x0000002000295308 */ /* 0x000e700000000800 */
[----:B------:R-:W3:Y:S01]  /*1da80*/  @P4 MUFU.EX2 R34, R31 ;  /* 0x0000001f00224308 */ /* 0x000ee20000000800 */
[----:B------:R-:W-:Y:S01]  /*1da90*/  F2FP.F16.E4M3.UNPACK_B R40, R4.H1 ;  /* 0x00000004ff28723e */ /* 0x000fe200030006ff */
[----:B------:R-:W-:-:S02]  /*1daa0*/  HADD2.F32 R42, -RZ, R33.H1_H1 ;  /* 0x30000021ff2a7230 */ /* 0x000fc40000004100 */
[----:B------:R-:W-:Y:S01]  /*1dab0*/  FMUL R33, R16, R44 ;  /* 0x0000002c10217220 */ /* 0x000fe20000400000 */
[----:B------:R-:W-:Y:S01]  /*1dac0*/  FSEL R45, R15, 0.12837915122509002686, P1 ;  /* 0x3e0375d30f2d7808 */ /* 0x000fe20000800000 */
[----:B------:R-:W4:Y:S01]  /*1dad0*/  LDL.LU R50, [R1+0x354] ;  /* 0x0003540001327983 */ /* 0x000f220000300800 */
[----:B------:R-:W-:Y:S02]  /*1dae0*/  HADD2.F32 R44, -RZ, R40.H0_H0 ;  /* 0x20000028ff2c7230 */ /* 0x000fe40000004100 */
[----:B------:R-:W-:Y:S01]  /*1daf0*/  FFMA R33, R2, R42, R33 ;  /* 0x0000002a02217223 */ /* 0x000fe20000000021 */
[----:B-1----:R-:W-:Y:S01]  /*1db00*/  @P5 FADD R41, -R41, 1 ;  /* 0x3f80000029295421 */ /* 0x002fe20000000100 */
[----:B------:R-:W-:-:S04]  /*1db10*/  FFMA R43, R38, R43, R45 ;  /* 0x0000002b262b7223 */ /* 0x000fc8000000002d */
[----:B------:R-:W-:Y:S01]  /*1db20*/  @P5 LOP3.LUT R32, R41, 0x80000000, R36, 0xb8, !PT ;  /* 0x8000000029205812 */ /* 0x000fe200078eb824 */
[----:B---3--:R-:W-:Y:S01]  /*1db30*/  @P4 FADD R42, -R34, 1 ;  /* 0x3f800000222a4421 */ /* 0x008fe20000000100 */
[----:B------:R-:W-:Y:S01]  /*1db40*/  FFMA R34, R2, R44, R39 ;  /* 0x0000002c02227223 */ /* 0x000fe20000000027 */
[----:B------:R-:W-:Y:S01]  /*1db50*/  FMUL R39, R33, 0.70710676908493041992 ;  /* 0x3f3504f321277820 */ /* 0x000fe20000400000 */
[----:B------:R-:W-:Y:S02]  /*1db60*/  FSEL R36, -|R37|, R37, P1 ;  /* 0x0000002525247208 */ /* 0x000fe40000800300 */
[----:B------:R-:W-:Y:S01]  /*1db70*/  FMUL R41, R34, 0.70710676908493041992 ;  /* 0x3f3504f322297820 */ /* 0x000fe20000400000 */
[----:B------:R-:W-:Y:S01]  /*1db80*/  @P4 LOP3.LUT R31, R42, 0x80000000, R35, 0xb8, !PT ;  /* 0x800000002a1f4812 */ /* 0x000fe200078eb823 */
[C---:B------:R-:W-:Y:S01]  /*1db90*/  FMUL R42, R39.reuse, R39 ;  /* 0x00000027272a7220 */ /* 0x040fe20000400000 */
[----:B------:R-:W-:Y:S01]  /*1dba0*/  FSETP.GE.AND P5, PT, |R39|, 1.0029599666595458984, PT ;  /* 0x3f8060fe2700780b */ /* 0x000fe20003fa6200 */
[----:B------:R-:W-:Y:S01]  /*1dbb0*/  FMUL R38, R41, R41 ;  /* 0x0000002929267220 */ /* 0x000fe20000400000 */
[----:B------:R-:W-:Y:S01]  /*1dbc0*/  FFMA R35, R43, R36, R36 ;  /* 0x000000242b237223 */ /* 0x000fe20000000024 */
[----:B------:R-:W-:-:S02]  /*1dbd0*/  FSETP.GE.AND P4, PT, |R41|, 1.0029599666595458984, PT ;  /* 0x3f8060fe2900780b */ /* 0x000fc40003f86200 */
[----:B------:R-:W-:Y:S01]  /*1dbe0*/  FSEL R42, |R39|, R42, P5 ;  /* 0x0000002a272a7208 */ /* 0x000fe20002800200 */
[----:B------:R-:W1:Y:S01]  /*1dbf0*/  @P1 MUFU.EX2 R44, R35 ;  /* 0x00000023002c1308 */ /* 0x000e620000000800 */
[C---:B------:R-:W-:Y:S02]  /*1dc00*/  FSEL R43, R28.reuse, 8.4834944573231041431e-05, P5 ;  /* 0x38b1e96a1c2b7808 */ /* 0x040fe40002800000 */
[----:B------:R-:W-:Y:S02]  /*1dc10*/  FSEL R45, -R27, -0.00082130916416645050049, P5 ;  /* 0xba574d201b2d7808 */ /* 0x000fe40002800100 */
[----:B------:R-:W-:Y:S02]  /*1dc20*/  FSEL R38, |R41|, R38, P4 ;  /* 0x0000002629267208 */ /* 0x000fe40002000200 */
[----:B------:R-:W-:Y:S02]  /*1dc30*/  FSEL R47, R28, 8.4834944573231041431e-05, P4 ;  /* 0x38b1e96a1c2f7808 */ /* 0x000fe40002000000 */
[----:B------:R-:W-:Y:S01]  /*1dc40*/  FSEL R49, -R27, -0.00082130916416645050049, P4 ;  /* 0xba574d201b317808 */ /* 0x000fe20002000100 */
[----:B------:R-:W-:Y:S01]  /*1dc50*/  FFMA R45, R42, R43, R45 ;  /* 0x0000002b2a2d7223 */ /* 0x000fe2000000002d */
[----:B------:R-:W-:-:S02]  /*1dc60*/  HADD2.F32 R36, -RZ, R40.H1_H1 ;  /* 0x30000028ff247230 */ /* 0x000fc40000004100 */
[----:B------:R-:W-:Y:S01]  /*1dc70*/  FMUL R43, R16, R46 ;  /* 0x0000002e102b7220 */ /* 0x000fe20000400000 */
[----:B------:R-:W-:Y:S01]  /*1dc80*/  FFMA R49, R38, R47, R49 ;  /* 0x0000002f26317223 */ /* 0x000fe20000000031 */
[----:B------:R-:W-:Y:S02]  /*1dc90*/  FSEL R47, R26, 0.0052134888246655464172, P5 ;  /* 0x3baad5ea1a2f7808 */ /* 0x000fe40002800000 */
[----:B------:R-:W-:Y:S01]  /*1dca0*/  FFMA R36, R2, R36, R43 ;  /* 0x0000002402247223 */ /* 0x000fe2000000002b */
[----:B------:R-:W-:Y:S02]  /*1dcb0*/  FSEL R51, R26, 0.0052134888246655464172, P4 ;  /* 0x3baad5ea1a337808 */ /* 0x000fe40002000000 */
[C---:B------:R-:W-:Y:S01]  /*1dcc0*/  FSEL R43, -R25.reuse, -0.026868773624300956726, P5 ;  /* 0xbcdc1be7192b7808 */ /* 0x040fe20002800100 */
[----:B------:R-:W-:Y:S01]  /*1dcd0*/  FFMA R45, R42, R45, R47 ;  /* 0x0000002d2a2d7223 */ /* 0x000fe2000000002f */
[----:B------:R-:W-:Y:S01]  /*1dce0*/  FSEL R47, -R25, -0.026868773624300956726, P4 ;  /* 0xbcdc1be7192f7808 */ /* 0x000fe20002000100 */
[----:B------:R-:W-:Y:S01]  /*1dcf0*/  FFMA R49, R38, R49, R51 ;  /* 0x0000003126317223 */ /* 0x000fe20000000033 */
[----:B------:R-:W-:Y:S01]  /*1dd00*/  FSEL R40, R21, 0.11284004896879196167, P5 ;  /* 0x3de718af15287808 */ /* 0x000fe20002800000 */
[----:B------:R-:W-:Y:S01]  /*1dd10*/  FFMA R43, R42, R45, R43 ;  /* 0x0000002d2a2b7223 */ /* 0x000fe2000000002b */
[----:B-1----:R-:W-:Y:S01]  /*1dd20*/  @P1 FADD R44, -R44, 1 ;  /* 0x3f8000002c2c1421 */ /* 0x002fe20000000100 */
[----:B------:R-:W-:Y:S01]  /*1dd30*/  FFMA R49, R38, R49, R47 ;  /* 0x0000003126317223 */ /* 0x000fe2000000002f */
[----:B------:R-:W-:Y:S01]  /*1dd40*/  FSEL R47, R20, -0.37612664699554443359, P5 ;  /* 0xbec093ac142f7808 */ /* 0x000fe20002800000 */
[----:B------:R-:W-:Y:S01]  /*1dd50*/  FFMA R45, R42, R43, R40 ;  /* 0x0000002b2a2d7223 */ /* 0x000fe20000000028 */
[----:B------:R-:W-:Y:S01]  /*1dd60*/  FMUL R43, R36, 0.70710676908493041992 ;  /* 0x3f3504f3242b7820 */ /* 0x000fe20000400000 */
[----:B------:R-:W-:-:S02]  /*1dd70*/  @P1 LOP3.LUT R35, R44, 0x80000000, R37, 0xb8, !PT ;  /* 0x800000002c231812 */ /* 0x000fc400078eb825 */
[----:B------:R-:W-:Y:S01]  /*1dd80*/  FSEL R37, R15, 0.12837915122509002686, P5 ;  /* 0x3e0375d30f257808 */ /* 0x000fe20002800000 */
[C---:B------:R-:W-:Y:S01]  /*1dd90*/  FFMA R45, R42.reuse, R45, R47 ;  /* 0x0000002d2a2d7223 */ /* 0x040fe2000000002f */
[----:B------:R-:W-:Y:S01]  /*1dda0*/  FSEL R51, R21, 0.11284004896879196167, P4 ;  /* 0x3de718af15337808 */ /* 0x000fe20002000000 */
[C---:B------:R-:W-:Y:S01]  /*1ddb0*/  FMUL R40, R43.reuse, R43 ;  /* 0x0000002b2b287220 */ /* 0x040fe20000400000 */
[C---:B------:R-:W-:Y:S01]  /*1ddc0*/  FSETP.GE.AND P1, PT, |R43|.reuse, 1.0029599666595458984, PT ;  /* 0x3f8060fe2b00780b */ /* 0x040fe20003f26200 */
[----:B------:R-:W-:Y:S01]  /*1ddd0*/  FFMA R37, R42, R45, R37 ;  /* 0x0000002d2a257223 */ /* 0x000fe20000000025 */
[----:B------:R-:W-:Y:S01]  /*1dde0*/  FSEL R45, R20, -0.37612664699554443359, P4 ;  /* 0xbec093ac142d7808 */ /* 0x000fe20002000000 */
[----:B------:R-:W-:Y:S01]  /*1ddf0*/  FFMA R49, R38, R49, R51 ;  /* 0x0000003126317223 */ /* 0x000fe20000000033 */
[----:B------:R-:W-:Y:S02]  /*1de00*/  FSEL R40, |R43|, R40, P1 ;  /* 0x000000282b287208 */ /* 0x000fe40000800200 */
[----:B------:R-:W-:-:S02]  /*1de10*/  FSEL R51, R28, 8.4834944573231041431e-05, P1 ;  /* 0x38b1e96a1c337808 */ /* 0x000fc40000800000 */
[----:B------:R-:W-:Y:S01]  /*1de20*/  FSEL R53, -R27, -0.00082130916416645050049, P1 ;  /* 0xba574d201b357808 */ /* 0x000fe20000800100 */
[----:B------:R-:W-:Y:S01]  /*1de30*/  FFMA R45, R38, R49, R45 ;  /* 0x00000031262d7223 */ /* 0x000fe2000000002d */
[----:B------:R-:W-:-:S03]  /*1de40*/  FSEL R49, R26, 0.0052134888246655464172, P1 ;  /* 0x3baad5ea1a317808 */ /* 0x000fc60000800000 */
[----:B------:R-:W-:-:S04]  /*1de50*/  FFMA R51, R40, R51, R53 ;  /* 0x0000003328337223 */ /* 0x000fc80000000035 */
[----:B------:R-:W-:Y:S02]  /*1de60*/  FFMA R49, R40, R51, R49 ;  /* 0x0000003328317223 */ /* 0x000fe40000000031 */
[----:B------:R-:W3:Y:S04]  /*1de70*/  LDL.LU R51, [R1+0x358] ;  /* 0x0003580001337983 */ /* 0x000ee80000300800 */
[----:B------:R-:W5:Y:S04]  /*1de80*/  LDL.LU R53, [R1+0x35c] ;  /* 0x00035c0001357983 */ /* 0x000f680000300800 */
[----:B------:R-:W5:Y:S04]  /*1de90*/  LDL.LU R55, [R1+0x320] ;  /* 0x0003200001377983 */ /* 0x000f680000300800 */
[----:B------:R-:W5:Y:S01]  /*1dea0*/  LDL.LU R57, [R1+0x324] ;  /* 0x0003240001397983 */ /* 0x000f620000300800 */
[----:B------:R-:W-:-:S05]  /*1deb0*/  FSEL R42, -|R39|, R39, P5 ;  /* 0x00000027272a7208 */ /* 0x000fca0002800300 */
[----:B------:R-:W-:Y:S01]  /*1dec0*/  FFMA R37, R37, R42, R42 ;  /* 0x0000002a25257223 */ /* 0x000fe2000000002a */
[----:B------:R-:W-:-:S03]  /*1ded0*/  FSEL R47, R15, 0.12837915122509002686, P4 ;  /* 0x3e0375d30f2f7808 */ /* 0x000fc60002000000 */
[----:B------:R-:W1:Y:S02]  /*1dee0*/  @P5 MUFU.EX2 R46, R37 ;  /* 0x00000025002e5308 */ /* 0x000e640000000800 */
[----:B------:R-:W-:Y:S01]  /*1def0*/  FFMA R44, R38, R45, R47 ;  /* 0x0000002d262c7223 */ /* 0x000fe2000000002f */
[----:B------:R-:W-:Y:S02]  /*1df00*/  FSEL R38, -R25, -0.026868773624300956726, P1 ;  /* 0xbcdc1be719267808 */ /* 0x000fe40000800100 */
[----:B------:R-:W-:Y:S02]  /*1df10*/  F2FP.F16.E4M3.UNPACK_B R42, R5 ;  /* 0x00000005ff2a723e */ /* 0x000fe400020006ff */
[----:B------:R-:W-:Y:S01]  /*1df20*/  FSEL R47, R21, 0.11284004896879196167, P1 ;  /* 0x3de718af152f7808 */ /* 0x000fe20000800000 */
[----:B------:R-:W-:Y:S02]  /*1df30*/  FFMA R49, R40, R49, R38 ;  /* 0x0000003128317223 */ /* 0x000fe40000000026 */
[----:B------:R-:W-:-:S02]  /*1df40*/  HADD2.F32 R38, -RZ, R42.H0_H0 ;  /* 0x2000002aff267230 */ /* 0x000fc40000004100 */
[----:B------:R-:W-:Y:S01]  /*1df50*/  FFMA R47, R40, R49, R47 ;  /* 0x00000031282f7223 */ /* 0x000fe2000000002f */
[----:B------:R-:W-:Y:S01]  /*1df60*/  FSEL R49, R20, -0.37612664699554443359, P1 ;  /* 0xbec093ac14317808 */ /* 0x000fe20000800000 */
[----:B-1----:R-:W-:-:S04]  /*1df70*/  @P5 FADD R46, -R46, 1 ;  /* 0x3f8000002e2e5421 */ /* 0x002fc80000000100 */
[----:B------:R-:W-:Y:S01]  /*1df80*/  FFMA R47, R40, R47, R49 ;  /* 0x0000002f282f7223 */ /* 0x000fe20000000031 */
[----:B------:R-:W-:Y:S02]  /*1df90*/  @P5 LOP3.LUT R37, R46, 0x80000000, R39, 0xb8, !PT ;  /* 0x800000002e255812 */ /* 0x000fe400078eb827 */
[----:B------:R-:W-:-:S05]  /*1dfa0*/  FSEL R39, R15, 0.12837915122509002686, P1 ;  /* 0x3e0375d30f277808 */ /* 0x000fca0000800000 */
[----:B------:R-:W-:Y:S01]  /*1dfb0*/  FFMA R46, R40, R47, R39 ;  /* 0x0000002f282e7223 */ /* 0x000fe20000000027 */
[----:B------:R-:W-:-:S05]  /*1dfc0*/  FSEL R39, -|R41|, R41, P4 ;  /* 0x0000002929277208 */ /* 0x000fca0002000300 */
[----:B------:R-:W-:-:S04]  /*1dfd0*/  FFMA R39, R44, R39, R39 ;  /* 0x000000272c277223 */ /* 0x000fc80000000027 */
[----:B------:R-:W1:Y:S02]  /*1dfe0*/  @P4 MUFU.EX2 R44, R39 ;  /* 0x00000027002c4308 */ /* 0x000e640000000800 */
[----:B-1----:R-:W-:-:S05]  /*1dff0*/  @P4 FADD R44, -R44, 1 ;  /* 0x3f8000002c2c4421 */ /* 0x002fca0000000100 */
[----:B------:R-:W-:Y:S01]  /*1e000*/  @P4 LOP3.LUT R39, R44, 0x80000000, R41, 0xb8, !PT ;  /* 0x800000002c274812 */ /* 0x000fe200078eb829 */
        /* <DEDUP_REMOVED lines=13> */
[----:B------:R-:W-:Y:S02]  /*1e0e0*/  HADD2.F32 R40, -RZ, R42.H1_H1 ;  /* 0x3000002aff287230 */ /* 0x000fe40000004100 */
[----:B----4-:R-:W-:Y:S01]  /*1e0f0*/  FMUL R49, R16, R50 ;  /* 0x0000003210317220 */ /* 0x010fe20000400000 */
[----:B------:R-:W-:-:S03]  /*1e100*/  FSEL R42, R21, 0.11284004896879196167, P5 ;  /* 0x3de718af152a7808 */ /* 0x000fc60002800000 */
[----:B------:R-:W-:Y:S02]  /*1e110*/  FFMA R40, R2, R40, R49 ;  /* 0x0000002802287223 */ /* 0x000fe40000000031 */
[----:B------:R-:W-:Y:S01]  /*1e120*/  FFMA R42, R47, R48, R42 ;  /* 0x000000302f2a7223 */ /* 0x000fe2000000002a */
[----:B------:R-:W-:Y:S01]  /*1e130*/  FSEL R48, R20, -0.37612664699554443359, P5 ;  /* 0xbec093ac14307808 */ /* 0x000fe20002800000 */
[----:B------:R-:W-:Y:S01]  /*1e140*/  FMUL R50, R40, 0.70710676908493041992 ;  /* 0x3f3504f328327820 */ /* 0x000fe20000400000 */
[----:B------:R-:W-:-:S03]  /*1e150*/  FSEL R44, R15, 0.12837915122509002686, P5 ;  /* 0x3e0375d30f2c7808 */ /* 0x000fc60002800000 */
[C---:B------:R-:W-:Y:S01]  /*1e160*/  FFMA R42, R47.reuse, R42, R48 ;  /* 0x0000002a2f2a7223 */ /* 0x040fe20000000030 */
[C---:B------:R-:W-:Y:S01]  /*1e170*/  FMUL R41, R50.reuse, R50 ;  /* 0x0000003232297220 */ /* 0x040fe20000400000 */
[C---:B------:R-:W-:Y:S02]  /*1e180*/  FSETP.GE.AND P4, PT, |R50|.reuse, 1.0029599666595458984, PT ;  /* 0x3f8060fe3200780b */ /* 0x040fe40003f86200 */
[----:B------:R-:W-:Y:S02]  /*1e190*/  FFMA R44, R47, R42, R44 ;  /* 0x0000002a2f2c7223 */ /* 0x000fe4000000002c */
[----:B------:R-:W-:Y:S02]  /*1e1a0*/  FSEL R42, |R50|, R41, P4 ;  /* 0x00000029322a7208 */ /* 0x000fe40002000200 */
[----:B------:R-:W-:Y:S02]  /*1e1b0*/  FSEL R41, R28, 8.4834944573231041431e-05, P4 ;  /* 0x38b1e96a1c297808 */ /* 0x000fe40002000000 */
[----:B------:R-:W-:-:S02]  /*1e1c0*/  FSEL R47, -R27, -0.00082130916416645050049, P4 ;  /* 0xba574d201b2f7808 */ /* 0x000fc40002000100 */
[----:B------:R-:W-:-:S03]  /*1e1d0*/  FSEL R48, R26, 0.0052134888246655464172, P4 ;  /* 0x3baad5ea1a307808 */ /* 0x000fc60002000000 */
[----:B------:R-:W-:Y:S01]  /*1e1e0*/  FFMA R41, R42, R41, R47 ;  /* 0x000000292a297223 */ /* 0x000fe2000000002f */
[----:B------:R-:W-:-:S03]  /*1e1f0*/  FSEL R52, -R25, -0.026868773624300956726, P4 ;  /* 0xbcdc1be719347808 */ /* 0x000fc60002000100 */
[C---:B------:R-:W-:Y:S01]  /*1e200*/  FFMA R47, R42.reuse, R41, R48 ;  /* 0x000000292a2f7223 */ /* 0x040fe20000000030 */
[----:B------:R-:W-:Y:S02]  /*1e210*/  FSEL R41, -|R43|, R43, P1 ;  /* 0x0000002b2b297208 */ /* 0x000fe40000800300 */
[----:B------:R-:W-:Y:S01]  /*1e220*/  FSEL R49, R21, 0.11284004896879196167, P4 ;  /* 0x3de718af15317808 */ /* 0x000fe20002000000 */
[----:B------:R-:W-:Y:S02]  /*1e230*/  FFMA R47, R42, R47, R52 ;  /* 0x0000002f2a2f7223 */ /* 0x000fe40000000034 */
[----:B------:R-:W-:Y:S01]  /*1e240*/  FFMA R41, R46, R41, R41 ;  /* 0x000000292e297223 */ /* 0x000fe20000000029 */
[----:B------:R-:W-:Y:S01]  /*1e250*/  FSEL R46, R20, -0.37612664699554443359, P4 ;  /* 0xbec093ac142e7808 */ /* 0x000fe20002000000 */
[C---:B------:R-:W-:Y:S02]  /*1e260*/  FFMA R47, R42.reuse, R47, R49 ;  /* 0x0000002f2a2f7223 */ /* 0x040fe40000000031 */
[----:B------:R-:W1:Y:S02]  /*1e270*/  @P1 MUFU.EX2 R49, R41 ;  /* 0x0000002900311308 */ /* 0x000e640000000800 */
[----:B------:R-:W-:Y:S01]  /*1e280*/  FFMA R47, R42, R47, R46 ;  /* 0x0000002f2a2f7223 */ /* 0x000fe2000000002e */
[----:B------:R-:W-:-:S02]  /*1e290*/  FSEL R46, R15, 0.12837915122509002686, P4 ;  /* 0x3e0375d30f2e7808 */ /* 0x000fc40002000000 */
[----:B------:R-:W-:-:S03]  /*1e2a0*/  F2FP.F16.E4M3.UNPACK_B R48, R5.H1 ;  /* 0x00000005ff30723e */ /* 0x000fc600030006ff */
[----:B------:R-:W-:Y:S02]  /*1e2b0*/  FFMA R46, R42, R47, R46 ;  /* 0x0000002f2a2e7223 */ /* 0x000fe4000000002e */
[----:B------:R-:W-:Y:S02]  /*1e2c0*/  HADD2.F32 R42, -RZ, R48.H0_H0 ;  /* 0x20000030ff2a7230 */ /* 0x000fe40000004100 */
[----:B---3--:R-:W-:Y:S01]  /*1e2d0*/  FMUL R47, R16, R51 ;  /* 0x00000033102f7220 */ /* 0x008fe20000400000 */
[----:B-1----:R-:W-:-:S03]  /*1e2e0*/  @P1 FADD R52, -R49, 1 ;  /* 0x3f80000031341421 */ /* 0x002fc60000000100 */
[----:B------:R-:W-:-:S04]  /*1e2f0*/  FFMA R42, R2, R42, R47 ;  /* 0x0000002a022a7223 */ /* 0x000fc8000000002f */
[----:B------:R-:W-:Y:S01]  /*1e300*/  FMUL R47, R42, 0.70710676908493041992 ;  /* 0x3f3504f32a2f7820 */ /* 0x000fe20000400000 */
[----:B------:R-:W-:-:S03]  /*1e310*/  @P1 LOP3.LUT R41, R52, 0x80000000, R43, 0xb8, !PT ;  /* 0x8000000034291812 */ /* 0x000fc600078eb82b */
        /* <DEDUP_REMOVED lines=9> */
[----:B------:R-:W-:-:S03]  /*1e3b0*/  FSEL R49, R21, 0.11284004896879196167, P1 ;  /* 0x3de718af15317808 */ /* 0x000fc60000800000 */
[----:B------:R-:W-:Y:S01]  /*1e3c0*/  FFMA R52, R51, R52, R43 ;  /* 0x0000003433347223 */ /* 0x000fe2000000002b */
[----:B------:R-:W-:-:S03]  /*1e3d0*/  FSEL R43, -|R45|, R45, P5 ;  /* 0x0000002d2d2b7208 */ /* 0x000fc60002800300 */
[----:B------:R-:W-:Y:S01]  /*1e3e0*/  FFMA R52, R51, R52, R49 ;  /* 0x0000003433347223 */ /* 0x000fe20000000031 */
[----:B------:R-:W-:Y:S01]  /*1e3f0*/  FSEL R49, R20, -0.37612664699554443359, P1 ;  /* 0xbec093ac14317808 */ /* 0x000fe20000800000 */
[----:B------:R-:W-:-:S04]  /*1e400*/  FFMA R43, R44, R43, R43 ;  /* 0x0000002b2c2b7223 */ /* 0x000fc8000000002b */
[----:B------:R-:W-:Y:S02]  /*1e410*/  FFMA R44, R51, R52, R49 ;  /* 0x00000034332c7223 */ /* 0x000fe40000000031 */
[----:B------:R-:W1:Y:S01]  /*1e420*/  @P5 MUFU.EX2 R52, R43 ;  /* 0x0000002b00345308 */ /* 0x000e620000000800 */
[----:B------:R-:W-:-:S05]  /*1e430*/  FSEL R49, R15, 0.12837915122509002686, P1 ;  /* 0x3e0375d30f317808 */ /* 0x000fca0000800000 */
[----:B------:R-:W-:Y:S01]  /*1e440*/  FFMA R51, R51, R44, R49 ;  /* 0x0000002c33337223 */ /* 0x000fe20000000031 */
[----:B------:R-:W-:Y:S02]  /*1e450*/  HADD2.F32 R44, -RZ, R48.H1_H1 ;  /* 0x30000030ff2c7230 */ /* 0x000fe40000004100 */
[----:B-----5:R-:W-:-:S04]  /*1e460*/  FMUL R49, R16, R53 ;  /* 0x0000003510317220 */ /* 0x020fc80000400000 */
[----:B------:R-:W-:Y:S01]  /*1e470*/  FFMA R44, R2, R44, R49 ;  /* 0x0000002c022c7223 */ /* 0x000fe20000000031 */
[----:B-1----:R-:W-:-:S03]  /*1e480*/  @P5 FADD R52, -R52, 1 ;  /* 0x3f80000034345421 */ /* 0x002fc60000000100 */
[----:B------:R-:W-:Y:S02]  /*1e490*/  FMUL R48, R44, 0.70710676908493041992 ;  /* 0x3f3504f32c307820 */ /* 0x000fe40000400000 */
[----:B------:R-:W-:Y:S02]  /*1e4a0*/  @P5 LOP3.LUT R43, R52, 0x80000000, R45, 0xb8, !PT ;  /* 0x80000000342b5812 */ /* 0x000fe400078eb82d */
        /* <DEDUP_REMOVED lines=12> */
[----:B------:R-:W-:Y:S02]  /*1e570*/  FSEL R45, -|R50|, R50, P4 ;  /* 0x00000032322d7208 */ /* 0x000fe40002000300 */
[----:B------:R-:W-:-:S03]  /*1e580*/  FSEL R53, R20, -0.37612664699554443359, P5 ;  /* 0xbec093ac14357808 */ /* 0x000fc60002800000 */
[----:B------:R-:W-:Y:S02]  /*1e590*/  FFMA R45, R46, R45, R45 ;  /* 0x0000002d2e2d7223 */ /* 0x000fe4000000002d */
[----:B------:R-:W-:Y:S01]  /*1e5a0*/  FFMA R52, R49, R52, R53 ;  /* 0x0000003431347223 */ /* 0x000fe20000000035 */
[----:B------:R-:W-:Y:S01]  /*1e5b0*/  FSEL R53, R15, 0.12837915122509002686, P5 ;  /* 0x3e0375d30f357808 */ /* 0x000fe20002800000 */
[----:B------:R-:W1:Y:S04]  /*1e5c0*/  @P4 MUFU.EX2 R54, R45 ;  /* 0x0000002d00364308 */ /* 0x000e680000000800 */
[----:B------:R-:W-:Y:S01]  /*1e5d0*/  FFMA R49, R49, R52, R53 ;  /* 0x0000003431317223 */ /* 0x000fe20000000035 */
[----:B------:R-:W-:Y:S01]  /*1e5e0*/  F2FP.F16.E4M3.UNPACK_B R52, R0 ;  /* 0x00000000ff34723e */ /* 0x000fe200020006ff */
[----:B------:R-:W-:-:S04]  /*1e5f0*/  FMUL R53, R16, R55 ;  /* 0x0000003710357220 */ /* 0x000fc80000400000 */
[----:B------:R-:W-:-:S05]  /*1e600*/  HADD2.F32 R46, -RZ, R52.H0_H0 ;  /* 0x20000034ff2e7230 */ /* 0x000fca0000004100 */
        /* <DEDUP_REMOVED lines=11> */
[----:B------:R-:W-:-:S03]  /*1e6c0*/  FSEL R56, -|R47|, R47, P1 ;  /* 0x0000002f2f387208 */ /* 0x000fc60000800300 */
[----:B------:R-:W-:Y:S01]  /*1e6d0*/  FFMA R54, R53, R54, R55 ;  /* 0x0000003635367223 */ /* 0x000fe20000000037 */
[----:B------:R-:W-:Y:S01]  /*1e6e0*/  FSEL R55, -R25, -0.026868773624300956726, P4 ;  /* 0xbcdc1be719377808 */ /* 0x000fe20002000100 */
[----:B------:R-:W-:-:S04]  /*1e6f0*/  FFMA R51, R51, R56, R56 ;  /* 0x0000003833337223 */ /* 0x000fc80000000038 */
[----:B------:R-:W-:Y:S01]  /*1e700*/  FFMA R54, R53, R54, R55 ;  /* 0x0000003635367223 */ /* 0x000fe20000000037 */
[----:B------:R-:W-:Y:S01]  /*1e710*/  FSEL R55, R21, 0.11284004896879196167, P4 ;  /* 0x3de718af15377808 */ /* 0x000fe20002000000 */
[----:B------:R-:W1:Y:S04]  /*1e720*/  @P1 MUFU.EX2 R56, R51 ;  /* 0x0000003300381308 */ /* 0x000e680000000800 */
[----:B------:R-:W-:Y:S01]  /*1e730*/  FFMA R54, R53, R54, R55 ;  /* 0x0000003635367223 */ /* 0x000fe20000000037 */
[----:B------:R-:W-:-:S05]  /*1e740*/  FSEL R55, R20, -0.37612664699554443359, P4 ;  /* 0xbec093ac14377808 */ /* 0x000fca0002000000 */
[----:B------:R-:W-:Y:S01]  /*1e750*/  FFMA R54, R53, R54, R55 ;  /* 0x0000003635367223 */ /* 0x000fe20000000037 */
[----:B------:R-:W-:Y:S01]  /*1e760*/  FSEL R55, R15, 0.12837915122509002686, P4 ;  /* 0x3e0375d30f377808 */ /* 0x000fe20002000000 */
[----:B------:R-:W-:-:S04]  /*1e770*/  HADD2.F32 R52, -RZ, R52.H1_H1 ;  /* 0x30000034ff347230 */ /* 0x000fc80000004100 */
        /* <DEDUP_REMOVED lines=24> */
[----:B------:R-:W-:Y:S02]  /*1e900*/  FSEL R54, -|R50|, R50, P4 ;  /* 0x0000003232367208 */ /* 0x000fe40002000300 */
[----:B------:R-:W-:Y:S01]  /*1e910*/  FSEL R57, -|R47|, R47, P1 ;  /* 0x0000002f2f397208 */ /* 0x000fe20000800300 */
[----:B------:R-:W1:Y:S02]  /*1e920*/  @P5 MUFU.EX2 R58, R49 ;  /* 0x00000031003a5308 */ /* 0x000e640000000800 */
[----:B------:R-:W-:Y:S02]  /*1e930*/  FFMA R53, R53, R54, R54 ;  /* 0x0000003635357223 */ /* 0x000fe40000000036 */
[----:B------:R-:W-:-:S04]  /*1e940*/  FFMA R54, R56, R57, R57 ;  /* 0x0000003938367223 */ /* 0x000fc80000000039 */
[----:B------:R-:W2:Y:S08]  /*1e950*/  @P4 MUFU.EX2 R55, R53 ;  /* 0x0000003500374308 */ /* 0x000eb00000000800 */
[----:B------:R-:W3:Y:S01]  /*1e960*/  @P1 MUFU.EX2 R56, R54 ;  /* 0x0000003600381308 */ /* 0x000ee20000000800 */
[----:B-1----:R-:W-:Y:S01]  /*1e970*/  @P5 FADD R57, -R58, 1 ;  /* 0x3f8000003a395421 */ /* 0x002fe20000000100 */
[----:B------:R-:W-:-:S04]  /*1e980*/  FMUL R12, R12, 0.5 ;  /* 0x3f0000000c0c7820 */ /* 0x000fc80000400000 */
[----:B------:R-:W-:Y:S01]  /*1e990*/  @P5 LOP3.LUT R49, R57, 0x80000000, R48, 0xb8, !PT ;  /* 0x8000000039315812 */ /* 0x000fe200078eb830 */
[----:B--2---:R-:W-:Y:S01]  /*1e9a0*/  @P4 FADD R55, -R55, 1 ;  /* 0x3f80000037374421 */ /* 0x004fe20000000100 */
[----:B------:R-:W-:Y:S01]  /*1e9b0*/  FMUL R48, R9, 0.5 ;  /* 0x3f00000009307820 */ /* 0x000fe20000400000 */
[----:B------:R-:W-:Y:S01]  /*1e9c0*/  FADD R9, R11, 1 ;  /* 0x3f8000000b097421 */ /* 0x000fe20000000000 */
[----:B------:R-:W-:Y:S01]  /*1e9d0*/  FADD R11, R14, 1 ;  /* 0x3f8000000e0b7421 */ /* 0x000fe20000000000 */
[----:B------:R-:W-:Y:S01]  /*1e9e0*/  FADD R29, R29, 1 ;  /* 0x3f8000001d1d7421 */ /* 0x000fe20000000000 */
[----:B------:R-:W-:Y:S01]  /*1e9f0*/  @P4 LOP3.LUT R53, R55, 0x80000000, R50, 0xb8, !PT ;  /* 0x8000000037354812 */ /* 0x000fe200078eb832 */
[----:B---3--:R-:W-:Y:S01]  /*1ea00*/  @P1 FADD R56, -R56, 1 ;  /* 0x3f80000038381421 */ /* 0x008fe20000000100 */
[----:B------:R-:W-:Y:S01]  /*1ea10*/  FMUL R50, R13, 0.5 ;  /* 0x3f0000000d327820 */ /* 0x000fe20000400000 */
[----:B------:R-:W-:-:S03]  /*1ea20*/  FMUL R11, R11, R12 ;  /* 0x0000000c0b0b7220 */ /* 0x000fc60000400000 */
[----:B------:R-:W-:Y:S01]  /*1ea30*/  @P1 LOP3.LUT R54, R56, 0x80000000, R47, 0xb8, !PT ;  /* 0x8000000038361812 */ /* 0x000fe200078eb82f */
[----:B------:R-:W-:Y:S01]  /*1ea40*/  FMUL R47, R10, 0.5 ;  /* 0x3f0000000a2f7820 */ /* 0x000fe20000400000 */
[----:B------:R-:W-:Y:S01]  /*1ea50*/  FADD R10, R22, 1 ;  /* 0x3f800000160a7421 */ /* 0x000fe20000000000 */
[----:B------:R-:W-:Y:S01]  /*1ea60*/  FMUL R12, R29, R50 ;  /* 0x000000321d0c7220 */ /* 0x000fe20000400000 */
[----:B------:R-:W-:Y:S01]  /*1ea70*/  FMUL R29, R30, 0.5 ;  /* 0x3f0000001e1d7820 */ /* 0x000fe20000400000 */
[----:B------:R-:W-:Y:S01]  /*1ea80*/  FADD R22, R35, 1 ;  /* 0x3f80000023167421 */ /* 0x000fe20000000000 */
[----:B------:R-:W-:Y:S01]  /*1ea90*/  FMUL R14, R23, 0.5 ;  /* 0x3f000000170e7820 */ /* 0x000fe20000400000 */
[----:B------:R-:W-:Y:S01]  /*1eaa0*/  FADD R13, R31, 1 ;  /* 0x3f8000001f0d7421 */ /* 0x000fe20000000000 */
[----:B------:R-:W-:Y:S01]  /*1eab0*/  FMUL R23, R24, 0.5 ;  /* 0x3f00000018177820 */ /* 0x000fe20000400000 */
[----:B------:R-:W-:Y:S01]  /*1eac0*/  FADD R32, R32, 1 ;  /* 0x3f80000020207421 */ /* 0x000fe20000000000 */
[----:B------:R-:W-:Y:S01]  /*1ead0*/  FMUL R22, R22, R29 ;  /* 0x0000001d16167220 */ /* 0x000fe20000400000 */
[----:B------:R-:W-:Y:S01]  /*1eae0*/  FMUL R24, R33, 0.5 ;  /* 0x3f00000021187820 */ /* 0x000fe20000400000 */
[----:B------:R-:W-:Y:S01]  /*1eaf0*/  FADD R37, R37, 1 ;  /* 0x3f80000025257421 */ /* 0x000fe20000000000 */
[----:B------:R-:W-:Y:S01]  /*1eb00*/  FMUL R34, R34, 0.5 ;  /* 0x3f00000022227820 */ /* 0x000fe20000400000 */
[----:B------:R-:W-:Y:S01]  /*1eb10*/  FMUL R36, R36, 0.5 ;  /* 0x3f00000024247820 */ /* 0x000fe20000400000 */
[----:B------:R-:W-:Y:S01]  /*1eb20*/  FMUL R38, R38, 0.5 ;  /* 0x3f00000026267820 */ /* 0x000fe20000400000 */
[----:B------:R-:W-:Y:S01]  /*1eb30*/  FMUL R40, R40, 0.5 ;  /* 0x3f00000028287820 */ /* 0x000fe20000400000 */
[----:B------:R-:W-:Y:S01]  /*1eb40*/  FADD R39, R39, 1 ;  /* 0x3f80000027277421 */ /* 0x000fe20000000000 */
[----:B------:R-:W-:Y:S01]  /*1eb50*/  FADD R41, R41, 1 ;  /* 0x3f80000029297421 */ /* 0x000fe20000000000 */
[----:B------:R-:W-:Y:S01]  /*1eb60*/  FADD R43, R43, 1 ;  /* 0x3f8000002b2b7421 */ /* 0x000fe20000000000 */
        /* <DEDUP_REMOVED lines=9> */
[----:B------:R-:W-:Y:S01]  /*1ec00*/  FMUL R13, R13, R14 ;  /* 0x0000000e0d0d7220 */ /* 0x000fe20000400000 */
        /* <DEDUP_REMOVED lines=18> */
[----:B------:R-:W-:-:S02]  /*1ed30*/  F2FP.SATFINITE.E4M3.F32.PACK_AB_MERGE_C R51, R44, R51, RZ ;  /* 0x000000332c33723e */ /* 0x000fc400048070ff */
[----:B------:R-:W-:Y:S01]  /*1ed40*/  F2FP.SATFINITE.E4M3.F32.PACK_AB_MERGE_C R46, R29, R46, RZ ;  /* 0x0000002e1d2e723e */ /* 0x000fe200048070ff */
[----:B------:R-:W-:Y:S06]  /*1ed50*/  @P0 BRA `(.L_x_115) ;  /* 0x0000000000040947 */ /* 0x000fec0003800000 */
[----:B------:R-:W-:-:S04]  /*1ed60*/  DEPBAR.LE SB0, 0x1 ;  /* 0x000080400000791a */ /* 0x000fc80000000000 */
.L_x_115:
        /* <DEDUP_REMOVED lines=27> */
.L_x_117:
[----:B------:R-:W-:Y:S05]  /*1ef20*/  BSYNC B0 ;  /* 0x0000000000007941 */ /* 0x000fea0003800000 */
.L_x_116:
[----:B------:R-:W-:Y:S04]  /*1ef30*/  BSSY B0, `(.L_x_118) ;  /* 0x000003a000007945 */ /* 0x000fe80003800000 */
[----:B------:R-:W-:Y:S05]  /*1ef40*/  @P2 BRA `(.L_x_119) ;  /* 0x0000000000e02947 */ /* 0x000fea0003800000 */
[----:B------:R-:W-:-:S04]  /*1ef50*/  MOV R9, UR44 ;  /* 0x0000002c00097c02 */ /* 0x000fc80008000f00 */
[----:B------:R-:W-:-:S13]  /*1ef60*/  ISETP.NE.AND P4, PT, R9, 0x3, PT ;  /* 0x000000030900780c */ /* 0x000fda0003f85270 */
[----:B------:R-:W-:Y:S05]  /*1ef70*/  @!P4 BRA `(.L_x_120) ;  /* 0x000000000004c947 */ /* 0x000fea0003800000 */
[----:B------:R-:W-:Y:S01]  /*1ef80*/  BPT.TRAP 0x1 ;  /* 0x000000040000795c */ /* 0x000fe20000300000 */
.L_x_120:
[----:B------:R-:W-:Y:S01]  /*1ef90*/  LEA R9, R18, UR48, 0x3 ;  /* 0x0000003012097c11 */ /* 0x000fe2000f8e18ff */
[----:B------:R-:W-:Y:S01]  /*1efa0*/  BSSY B1, `(.L_x_121) ;  /* 0x0000004000017945 */ /* 0x000fe20003800000 */
[----:B------:R-:W-:-:S04]  /*1efb0*/  SHF.L.U32 R10, R19, 0x1f, RZ ;  /* 0x0000001f130a7819 */ /* 0x000fc800000006ff */
[----:B------:R-:W1:Y:S02]  /*1efc0*/  SYNCS.PHASECHK.TRANS64.TRYWAIT P1, [R9+URZ+0x60], R10 ;  /* 0x0000600a090075a7 */ /* 0x000e64000802017f */
[----:B-1----:R-:W-:Y:S05]  /*1efd0*/  @!P1 BRA `(.L_x_122) ;  /* 0x000001a400889947 */ /* 0x002fea0003800000 */
.L_x_383:
[----:B------:R-:W-:Y:S05]  /*1efe0*/  BSYNC B1 ;  /* 0x0000000000017941 */ /* 0x000fea0003800000 */
.L_x_121:
        /* <DEDUP_REMOVED lines=22> */
.L_x_124:
[----:B------:R-:W-:Y:S05]  /*1f150*/  BSYNC B1 ;  /* 0x0000000000017941 */ /* 0x000fea0003800000 */
.L_x_123:
        /* <DEDUP_REMOVED lines=8> */
.L_x_125:
        /* <DEDUP_REMOVED lines=15> */
.L_x_119:
[----:B------:R-:W-:Y:S05]  /*1f2d0*/  BSYNC B0 ;  /* 0x0000000000007941 */ /* 0x000fea0003800000 */
.L_x_118:
        /* <DEDUP_REMOVED lines=10> */
[----:B------:R-:W-:Y:S01]  /*1f380*/  FFMA R10, R2, R10, R9 ;  /* 0x0000000a020a7223 */ /* 0x000fe20000000009 */
[----:B------:R-:W-:-:S03]  /*1f390*/  FMUL R199, R16, R199 ;  /* 0x000000c710c77220 */ /* 0x000fc60000400000 */
[C---:B------:R-:W-:Y:S01]  /*1f3a0*/  FMUL R22, R10.reuse, 0.70710676908493041992 ;  /* 0x3f3504f30a167820 */ /* 0x040fe20000400000 */
[----:B------:R-:W-:-:S03]  /*1f3b0*/  FMUL R10, R10, 0.5 ;  /* 0x3f0000000a0a7820 */ /* 0x000fc60000400000 */
[C---:B------:R-:W-:Y:S01]  /*1f3c0*/  FMUL R9, R22.reuse, R22 ;  /* 0x0000001616097220 */ /* 0x040fe20000400000 */
[----:B------:R-:W-:-:S04]  /*1f3d0*/  FSETP.GE.AND P1, PT, |R22|, 1.0029599666595458984, PT ;  /* 0x3f8060fe1600780b */ /* 0x000fc80003f26200 */
[----:B------:R-:W-:Y:S02]  /*1f3e0*/  FSEL R9, |R22|, R9, P1 ;  /* 0x0000000916097208 */ /* 0x000fe40000800200 */
[----:B------:R-:W-:Y:S02]  /*1f3f0*/  FSEL R12, R28, 8.4834944573231041431e-05, P1 ;  /* 0x38b1e96a1c0c7808 */ /* 0x000fe40000800000 */
[----:B------:R-:W-:Y:S02]  /*1f400*/  FSEL R14, -R27, -0.00082130916416645050049, P1 ;  /* 0xba574d201b0e7808 */ /* 0x000fe40000800100 */
[----:B------:R-:W-:Y:S02]  /*1f410*/  FSEL R11, R26, 0.0052134888246655464172, P1 ;  /* 0x3baad5ea1a0b7808 */ /* 0x000fe40000800000 */
[----:B------:R-:W-:Y:S01]  /*1f420*/  FSEL R13, -R25, -0.026868773624300956726, P1 ;  /* 0xbcdc1be7190d7808 */ /* 0x000fe20000800100 */
[----:B------:R-:W-:Y:S01]  /*1f430*/  FFMA R12, R9, R12, R14 ;  /* 0x0000000c090c7223 */ /* 0x000fe2000000000e */
[----:B------:R-:W-:-:S03]  /*1f440*/  FSEL R14, -|R22|, R22, P1 ;  /* 0x00000016160e7208 */ /* 0x000fc60000800300 */
[----:B------:R-:W-:Y:S01]  /*1f450*/  FFMA R12, R9, R12, R11 ;  /* 0x0000000c090c7223 */ /* 0x000fe2000000000b */
[----:B------:R-:W-:-:S03]  /*1f460*/  FSEL R11, R21, 0.11284004896879196167, P1 ;  /* 0x3de718af150b7808 */ /* 0x000fc60000800000 */
[----:B------:R-:W-:Y:S01]  /*1f470*/  FFMA R12, R9, R12, R13 ;  /* 0x0000000c090c7223 */ /* 0x000fe2000000000d */
[----:B------:R-:W-:-:S03]  /*1f480*/  FSEL R13, R20, -0.37612664699554443359, P1 ;  /* 0xbec093ac140d7808 */ /* 0x000fc60000800000 */
[----:B------:R-:W-:Y:S01]  /*1f490*/  FFMA R12, R9, R12, R11 ;  /* 0x0000000c090c7223 */ /* 0x000fe2000000000b */
[----:B------:R-:W-:-:S03]  /*1f4a0*/  FSEL R11, R15, 0.12837915122509002686, P1 ;  /* 0x3e0375d30f0b7808 */ /* 0x000fc60000800000 */
[----:B------:R-:W-:Y:S01]  /*1f4b0*/  FFMA R12, R9, R12, R13 ;  /* 0x0000000c090c7223 */ /* 0x000fe2000000000d */
[----:B------:R-:W-:-:S03]  /*1f4c0*/  FMUL R13, R16, R201 ;  /* 0x000000c9100d7220 */ /* 0x000fc60000400000 */
[----:B------:R-:W-:Y:S01]  /*1f4d0*/  FFMA R9, R9, R12, R11 ;  /* 0x0000000c09097223 */ /* 0x000fe2000000000b */
[----:B------:R-:W-:Y:S01]  /*1f4e0*/  F2FP.F16.E4M3.UNPACK_B R11, R3 ;  /* 0x00000003ff0b723e */ /* 0x000fe200020006ff */
[----:B------:R-:W-:Y:S02]  /*1f4f0*/  FFMA R13, R2, R23, R13 ;  /* 0x00000017020d7223 */ /* 0x000fe4000000000d */
[----:B------:R-:W-:Y:S02]  /*1f500*/  FFMA R9, R9, R14, R14 ;  /* 0x0000000e09097223 */ /* 0x000fe4000000000e */
[--C-:B------:R-:W-:Y:S02]  /*1f510*/  HADD2.F32 R12, -RZ, R11.reuse.H0_H0 ;  /* 0x2000000bff0c7230 */ /* 0x100fe40000004100 */
[----:B------:R-:W-:Y:S01]  /*1f520*/  FMUL R32, R13, 0.70710676908493041992 ;  /* 0x3f3504f30d207820 */ /* 0x000fe20000400000 */
[----:B------:R-:W1:Y:S01]  /*1f530*/  @P1 MUFU.EX2 R14, R9 ;  /* 0x00000009000e1308 */ /* 0x000e620000000800 */
[----:B------:R-:W-:-:S02]  /*1f540*/  HADD2.F32 R24, -RZ, R11.H1_H1 ;  /* 0x3000000bff187230 */ /* 0x000fc40000004100 */
[----:B------:R-:W-:Y:S01]  /*1f550*/  FMUL R11, R16, R202 ;  /* 0x000000ca100b7220 */ /* 0x000fe20000400000 */
[----:B------:R-:W-:-:S03]  /*1f560*/  FMUL R23, R32, R32 ;  /* 0x0000002020177220 */ /* 0x000fc60000400000 */
[C---:B------:R-:W-:Y:S01]  /*1f570*/  FFMA R11, R2.reuse, R12, R11 ;  /* 0x0000000c020b7223 */ /* 0x040fe2000000000b */
[----:B------:R-:W-:-:S03]  /*1f580*/  FFMA R12, R2, R24, R203 ;  /* 0x00000018020c7223 */ /* 0x000fc600000000cb */
[----:B------:R-:W-:Y:S01]  /*1f590*/  FMUL R33, R11, 0.70710676908493041992 ;  /* 0x3f3504f30b217820 */ /* 0x000fe20000400000 */
[----:B------:R-:W-:-:S03]  /*1f5a0*/  FMUL R31, R12, 0.70710676908493041992 ;  /* 0x3f3504f30c1f7820 */ /* 0x000fc60000400000 */
[C---:B------:R-:W-:Y:S01]  /*1f5b0*/  FMUL R24, R33.reuse, R33 ;  /* 0x0000002121187220 */ /* 0x040fe20000400000 */
[----:B------:R-:W-:Y:S01]  /*1f5c0*/  FSETP.GE.AND P4, PT, |R33|, 1.0029599666595458984, PT ;  /* 0x3f8060fe2100780b */ /* 0x000fe20003f86200 */
[C---:B------:R-:W-:Y:S01]  /*1f5d0*/  FMUL R34, R31.reuse, R31 ;  /* 0x0000001f1f227220 */ /* 0x040fe20000400000 */
[----:B-1----:R-:W-:Y:S01]  /*1f5e0*/  @P1 FADD R14, -R14, 1 ;  /* 0x3f8000000e0e1421 */ /* 0x002fe20000000100 */
[----:B------:R-:W-:Y:S02]  /*1f5f0*/  FSETP.GE.AND P5, PT, |R31|, 1.0029599666595458984, PT ;  /* 0x3f8060fe1f00780b */ /* 0x000fe40003fa6200 */
[----:B------:R-:W-:Y:S02]  /*1f600*/  FSEL R30, |R33|, R24, P4 ;  /* 0x00000018211e7208 */ /* 0x000fe40002000200 */
[----:B------:R-:W-:Y:S02]  /*1f610*/  @P1 LOP3.LUT R9, R14, 0x80000000, R22, 0xb8, !PT ;  /* 0x800000000e091812 */ /* 0x000fe400078eb816 */
[----:B------:R-:W-:-:S02]  /*1f620*/  FSETP.GE.AND P1, PT, |R32|, 1.0029599666595458984, PT ;  /* 0x3f8060fe2000780b */ /* 0x000fc40003f26200 */
[----:B------:R-:W-:Y:S01]  /*1f630*/  FSEL R29, R28, 8.4834944573231041431e-05, P4 ;  /* 0x38b1e96a1c1d7808 */ /* 0x000fe20002000000 */
[----:B------:R-:W-:Y:S01]  /*1f640*/  FADD R9, R9, 1 ;  /* 0x3f80000009097421 */ /* 0x000fe20000000000 */
[----:B------:R-:W-:Y:S02]  /*1f650*/  FSEL R23, |R32|, R23, P1 ;  /* 0x0000001720177208 */ /* 0x000fe40000800200 */
[----:B------:R-:W-:Y:S01]  /*1f660*/  FSEL R14, R28, 8.4834944573231041431e-05, P1 ;  /* 0x38b1e96a1c0e7808 */ /* 0x000fe20000800000 */
[----:B------:R-:W-:Y:S01]  /*1f670*/  FMUL R9, R9, R10 ;  /* 0x0000000a09097220 */ /* 0x000fe20000400000 */
[C---:B------:R-:W-:Y:S02]  /*1f680*/  FSEL R22, -R27.reuse, -0.00082130916416645050049, P1 ;  /* 0xba574d201b167808 */ /* 0x040fe40000800100 */
[----:B------:R-:W-:Y:S02]  /*1f690*/  FSEL R35, -R27, -0.00082130916416645050049, P4 ;  /* 0xba574d201b237808 */ /* 0x000fe40002000100 */
[----:B------:R-:W-:Y:S01]  /*1f6a0*/  FSEL R34, |R31|, R34, P5 ;  /* 0x000000221f227208 */ /* 0x000fe20002800200 */
[----:B------:R-:W-:Y:S01]  /*1f6b0*/  FFMA R14, R23, R14, R22 ;  /* 0x0000000e170e7223 */ /* 0x000fe20000000016 */
[----:B------:R-:W-:Y:S01]  /*1f6c0*/  FSEL R22, R26, 0.0052134888246655464172, P1 ;  /* 0x3baad5ea1a167808 */ /* 0x000fe20000800000 */
[----:B------:R-:W-:Y:S01]  /*1f6d0*/  FFMA R29, R30, R29, R35 ;  /* 0x0000001d1e1d7223 */ /* 0x000fe20000000023 */
[----:B------:R-:W-:-:S02]  /*1f6e0*/  FSEL R37, R28, 8.4834944573231041431e-05, P5 ;  /* 0x38b1e96a1c257808 */ /* 0x000fc40002800000 */
[----:B------:R-:W-:Y:S01]  /*1f6f0*/  FSEL R39, -R27, -0.00082130916416645050049, P5 ;  /* 0xba574d201b277808 */ /* 0x000fe20002800100 */
[----:B------:R-:W-:Y:S01]  /*1f700*/  FFMA R14, R23, R14, R22 ;  /* 0x0000000e170e7223 */ /* 0x000fe20000000016 */
[----:B------:R-:W-:Y:S02]  /*1f710*/  FSEL R35, R26, 0.0052134888246655464172, P4 ;  /* 0x3baad5ea1a237808 */ /* 0x000fe40002000000 */
[----:B------:R-:W-:Y:S01]  /*1f720*/  FSEL R24, -R25, -0.026868773624300956726, P1 ;  /* 0xbcdc1be719187808 */ /* 0x000fe20000800100 */
[----:B------:R-:W-:Y:S01]  /*1f730*/  FFMA R37, R34, R37, R39 ;  /* 0x0000002522257223 */ /* 0x000fe20000000027 */
[----:B------:R-:W-:Y:S01]  /*1f740*/  FSEL R41, R26, 0.0052134888246655464172, P5 ;  /* 0x3baad5ea1a297808 */ /* 0x000fe20002800000 */
[----:B------:R-:W-:Y:S01]  /*1f750*/  FFMA R29, R30, R29, R35 ;  /* 0x0000001d1e1d7223 */ /* 0x000fe20000000023 */
[----:B------:R-:W-:Y:S01]  /*1f760*/  FSEL R22, R21, 0.11284004896879196167, P1 ;  /* 0x3de718af15167808 */ /* 0x000fe20000800000 */
[----:B------:R-:W-:Y:S01]  /*1f770*/  FFMA R14, R23, R14, R24 ;  /* 0x0000000e170e7223 */ /* 0x000fe20000000018 */
[----:B------:R-:W-:Y:S01]  /*1f780*/  FSEL R35, -R25, -0.026868773624300956726, P4 ;  /* 0xbcdc1be719237808 */ /* 0x000fe20002000100 */
[----:B------:R-:W-:Y:S01]  /*1f790*/  FFMA R41, R34, R37, R41 ;  /* 0x0000002522297223 */ /* 0x000fe20000000029 */
[----:B------:R-:W-:Y:S01]  /*1f7a0*/  FSEL R24, R20, -0.37612664699554443359, P1 ;  /* 0xbec093ac14187808 */ /* 0x000fe20000800000 */
[----:B------:R-:W-:Y:S01]  /*1f7b0*/  FFMA R14, R23, R14, R22 ;  /* 0x0000000e170e7223 */ /* 0x000fe20000000016 */
[----:B------:R-:W-:Y:S01]  /*1f7c0*/  FSEL R37, R21, 0.11284004896879196167, P4 ;  /* 0x3de718af15257808 */ /* 0x000fe20002000000 */
[C---:B------:R-:W-:Y:S01]  /*1f7d0*/  FFMA R29, R30.reuse, R29, R35 ;  /* 0x0000001d1e1d7223 */ /* 0x040fe20000000023 */
[----:B------:R-:W-:Y:S01]  /*1f7e0*/  FSEL R22, R15, 0.12837915122509002686, P1 ;  /* 0x3e0375d30f167808 */ /* 0x000fe20000800000 */
[----:B------:R-:W-:Y:S01]  /*1f7f0*/  FFMA R14, R23, R14, R24 ;  /* 0x0000000e170e7223 */ /* 0x000fe20000000018 */
[----:B------:R-:W-:Y:S01]  /*1f800*/  FSEL R39, -R25, -0.026868773624300956726, P5 ;  /* 0xbcdc1be719277808 */ /* 0x000fe20002800100 */
[----:B------:R-:W-:Y:S01]  /*1f810*/  FFMA R37, R30, R29, R37 ;  /* 0x0000001d1e257223 */ /* 0x000fe20000000025 */
[----:B------:R-:W-:Y:S01]  /*1f820*/  FSEL R35, R20, -0.37612664699554443359, P4 ;  /* 0xbec093ac14237808 */ /* 0x000fe20002000000 */
[----:B------:R-:W-:Y:S01]  /*1f830*/  FFMA R14, R23, R14, R22 ;  /* 0x0000000e170e7223 */ /* 0x000fe20000000016 */
[----:B------:R-:W-:Y:S01]  /*1f840*/  FSEL R29, -|R32|, R32, P1 ;  /* 0x00000020201d7208 */ /* 0x000fe20000800300 */
[----:B------:R-:W-:Y:S01]  /*1f850*/  FFMA R41, R34, R41, R39 ;  /* 0x0000002922297223 */ /* 0x000fe20000000027 */
[----:B------:R-:W-:Y:S01]  /*1f860*/  FSEL R43, R21, 0.11284004896879196167, P5 ;  /* 0x3de718af152b7808 */ /* 0x000fe20002800000 */
[----:B------:R-:W-:Y:S01]  /*1f870*/  FFMA R35, R30, R37, R35 ;  /* 0x000000251e237223 */ /* 0x000fe20000000023 */
[----:B------:R-:W-:Y:S01]  /*1f880*/  FSEL R39, R15, 0.12837915122509002686, P4 ;  /* 0x3e0375d30f277808 */ /* 0x000fe20002000000 */
[----:B------:R-:W-:Y:S01]  /*1f890*/  FFMA R23, R14, R29, R29 ;  /* 0x0000001d0e177223 */ /* 0x000fe2000000001d */
[----:B------:R-:W-:Y:S01]  /*1f8a0*/  FSEL R29, R20, -0.37612664699554443359, P5 ;  /* 0xbec093ac141d7808 */ /* 0x000fe20002800000 */
[----:B------:R-:W-:Y:S01]  /*1f8b0*/  FFMA R41, R34, R41, R43 ;  /* 0x0000002922297223 */ /* 0x000fe2000000002b */
[----:B------:R-:W-:Y:S01]  /*1f8c0*/  FSEL R22, -|R33|, R33, P4 ;  /* 0x0000002121167208 */ /* 0x000fe20002000300 */
[----:B------:R-:W-:Y:S01]  /*1f8d0*/  FFMA R35, R30, R35, R39 ;  /* 0x000000231e237223 */ /* 0x000fe20000000027 */
[----:B------:R-:W-:Y:S01]  /*1f8e0*/  FSEL R14, R15, 0.12837915122509002686, P5 ;  /* 0x3e0375d30f0e7808 */ /* 0x000fe20002800000 */
[C---:B------:R-:W-:Y:S01]  /*1f8f0*/  FFMA R29, R34.reuse, R41, R29 ;  /* 0x00000029221d7223 */ /* 0x040fe2000000001d */
[----:B------:R-:W1:Y:S01]  /*1f900*/  @P1 MUFU.EX2 R24, R23 ;  /* 0x0000001700181308 */ /* 0x000e620000000800 */
[----:B------:R-:W-:Y:S01]  /*1f910*/  FFMA R22, R35, R22, R22 ;  /* 0x0000001623167223 */ /* 0x000fe20000000016 */
[----:B------:R-:W-:Y:S01]  /*1f920*/  FSEL R35, -|R31|, R31, P5 ;  /* 0x0000001f1f237208 */ /* 0x000fe20002800300 */
[----:B------:R-:W-:Y:S01]  /*1f930*/  FFMA R14, R34, R29, R14 ;  /* 0x0000001d220e7223 */ /* 0x000fe2000000000e */
[----:B------:R-:W-:-:S02]  /*1f940*/  F2FP.F16.E4M3.UNPACK_B R29, R3.H1 ;  /* 0x00000003ff1d723e */ /* 0x000fc400030006ff */
[----:B------:R-:W-:Y:S01]  /*1f950*/  F2FP.F16.E4M3.UNPACK_B R34, R4 ;  /* 0x00000004ff22723e */ /* 0x000fe200020006ff */
[----:B------:R-:W-:Y:S01]  /*1f960*/  FFMA R14, R14, R35, R35 ;  /* 0x000000230e0e7223 */ /* 0x000fe20000000023 */
[----:B------:R-:W2:Y:S01]  /*1f970*/  @P4 MUFU.EX2 R30, R22 ;  /* 0x00000016001e4308 */ /* 0x000ea20000000800 */
[--C-:B------:R-:W-:Y:S02]  /*1f980*/  HADD2.F32 R36, -RZ, R29.reuse.H0_H0 ;  /* 0x2000001dff247230 */ /* 0x100fe40000004100 */
[C---:B------:R-:W-:Y:S01]  /*1f990*/  FMUL R35, R16.reuse, R206 ;  /* 0x000000ce10237220 */ /* 0x040fe20000400000 */
[----:B------:R-:W-:Y:S02]  /*1f9a0*/  HADD2.F32 R40, -RZ, R29.H1_H1 ;  /* 0x3000001dff287230 */ /* 0x000fe40000004100 */
[----:B------:R-:W-:Y:S01]  /*1f9b0*/  FMUL R29, R16, R204 ;  /* 0x000000cc101d7220 */ /* 0x000fe20000400000 */
[--C-:B------:R-:W-:Y:S02]  /*1f9c0*/  HADD2.F32 R42, -RZ, R34.reuse.H0_H0 ;  /* 0x20000022ff2a7230 */ /* 0x100fe40000004100 */
[----:B------:R-:W-:Y:S01]  /*1f9d0*/  HADD2.F32 R34, -RZ, R34.H1_H1 ;  /* 0x30000022ff227230 */ /* 0x000fe20000004100 */
[----:B------:R-:W3:Y:S01]  /*1f9e0*/  @P5 MUFU.EX2 R38, R14 ;  /* 0x0000000e00265308 */ /* 0x000ee20000000800 */
[----:B-1----:R-:W-:Y:S01]  /*1f9f0*/  @P1 FADD R37, -R24, 1 ;  /* 0x3f80000018251421 */ /* 0x002fe20000000100 */
[C---:B------:R-:W-:Y:S01]  /*1fa00*/  FFMA R29, R2.reuse, R36, R29 ;  /* 0x00000024021d7223 */ /* 0x040fe2000000001d */
[C---:B------:R-:W-:Y:S01]  /*1fa10*/  FFMA R24, R2.reuse, R42, R35 ;  /* 0x0000002a02187223 */ /* 0x040fe20000000023 */
[----:B------:R-:W-:-:S02]  /*1fa20*/  FFMA R34, R2, R34, R207 ;  /* 0x0000002202227223 */ /* 0x000fc400000000cf */
[----:B------:R-:W-:Y:S01]  /*1fa30*/  @P1 LOP3.LUT R23, R37, 0x80000000, R32, 0xb8, !PT ;  /* 0x8000000025171812 */ /* 0x000fe200078eb820 */
[----:B------:R-:W-:Y:S01]  /*1fa40*/  FMUL R39, R29, 0.70710676908493041992 ;  /* 0x3f3504f31d277820 */ /* 0x000fe20000400000 */
[----:B------:R-:W-:Y:S01]  /*1fa50*/  FMUL R37, R24, 0.70710676908493041992 ;  /* 0x3f3504f318257820 */ /* 0x000fe20000400000 */
[----:B--2---:R-:W-:Y:S01]  /*1fa60*/  @P4 FADD R36, -R30, 1 ;  /* 0x3f8000001e244421 */ /* 0x004fe20000000100 */
[----:B------:R-:W-:Y:S01]  /*1fa70*/  FFMA R30, R2, R40, R205 ;  /* 0x00000028021e7223 */ /* 0x000fe200000000cd */
[----:B------:R-:W-:Y:S01]  /*1fa80*/  FADD R23, R23, 1 ;  /* 0x3f80000017177421 */ /* 0x000fe20000000000 */
[----:B------:R-:W-:Y:S01]  /*1fa90*/  FSETP.GE.AND P1, PT, |R39|, 1.0029599666595458984, PT ;  /* 0x3f8060fe2700780b */ /* 0x000fe20003f26200 */
[----:B------:R-:W-:Y:S01]  /*1faa0*/  FMUL R24, R24, 0.5 ;  /* 0x3f00000018187820 */ /* 0x000fe20000400000 */
[----:B------:R-:W-:Y:S01]  /*1fab0*/  @P4 LOP3.LUT R22, R36, 0x80000000, R33, 0xb8, !PT ;  /* 0x8000000024164812 */ /* 0x000fe200078eb821 */
[----:B------:R-:W-:Y:S01]  /*1fac0*/  FMUL R36, R37, R37 ;  /* 0x0000002525247220 */ /* 0x000fe20000400000 */
[----:B------:R-:W-:Y:S01]  /*1fad0*/  FSEL R33, -R27, -0.00082130916416645050049, P1 ;  /* 0xba574d201b217808 */ /* 0x000fe20000800100 */
[----:B---3--:R-:W-:Y:S01]  /*1fae0*/  @P5 FADD R32, -R38, 1 ;  /* 0x3f80000026205421 */ /* 0x008fe20000000100 */
[----:B------:R-:W-:-:S04]  /*1faf0*/  FMUL R38, R30, 0.70710676908493041992 ;  /* 0x3f3504f31e267820 */ /* 0x000fc80000400000 */
[C---:B------:R-:W-:Y:S01]  /*1fb00*/  FMUL R35, R38.reuse, R38 ;  /* 0x0000002626237220 */ /* 0x040fe20000400000 */
[----:B------:R-:W-:Y:S02]  /*1fb10*/  FSETP.GE.AND P4, PT, |R38|, 1.0029599666595458984, PT ;  /* 0x3f8060fe2600780b */ /* 0x000fe40003f86200 */
[----:B------:R-:W-:Y:S01]  /*1fb20*/  @P5 LOP3.LUT R14, R32, 0x80000000, R31, 0xb8, !PT ;  /* 0x80000000200e5812 */ /* 0x000fe200078eb81f */
[----:B------:R-:W-:Y:S01]  /*1fb30*/  FMUL R32, R39, R39 ;  /* 0x0000002727207220 */ /* 0x000fe20000400000 */
[----:B------:R-:W-:Y:S02]  /*1fb40*/  FSEL R40, |R38|, R35, P4 ;  /* 0x0000002326287208 */ /* 0x000fe40002000200 */
[----:B------:R-:W-:Y:S01]  /*1fb50*/  FSEL R35, R28, 8.4834944573231041431e-05, P4 ;  /* 0x38b1e96a1c237808 */ /* 0x000fe20002000000 */
[----:B------:R-:W-:Y:S01]  /*1fb60*/  FADD R14, R14, 1 ;  /* 0x3f8000000e0e7421 */ /* 0x000fe20000000000 */
[----:B------:R-:W-:Y:S02]  /*1fb70*/  FSEL R41, -R27, -0.00082130916416645050049, P4 ;  /* 0xba574d201b297808 */ /* 0x000fe40002000100 */
[----:B------:R-:W-:-:S02]  /*1fb80*/  FSEL R32, |R39|, R32, P1 ;  /* 0x0000002027207208 */ /* 0x000fc40000800200 */
[----:B------:R-:W-:Y:S01]  /*1fb90*/  FSEL R31, R28, 8.4834944573231041431e-05, P1 ;  /* 0x38b1e96a1c1f7808 */ /* 0x000fe20000800000 */
[----:B------:R-:W-:Y:S01]  /*1fba0*/  FFMA R43, R40, R35, R41 ;  /* 0x00000023282b7223 */ /* 0x000fe20000000029 */
[----:B------:R-:W-:Y:S02]  /*1fbb0*/  FSEL R35, R26, 0.0052134888246655464172, P1 ;  /* 0x3baad5ea1a237808 */ /* 0x000fe40000800000 */
[----:B------:R-:W-:Y:S01]  /*1fbc0*/  FSETP.GE.AND P5, PT, |R37|, 1.0029599666595458984, PT ;  /* 0x3f8060fe2500780b */ /* 0x000fe20003fa6200 */
[----:B------:R-:W-:Y:S01]  /*1fbd0*/  FFMA R31, R32, R31, R33 ;  /* 0x0000001f201f7223 */ /* 0x000fe20000000021 */
[----:B------:R-:W-:Y:S02]  /*1fbe0*/  FSEL R45, R26, 0.0052134888246655464172, P4 ;  /* 0x3baad5ea1a2d7808 */ /* 0x000fe40002000000 */
[----:B------:R-:W-:Y:S01]  /*1fbf0*/  FSEL R41, -R25, -0.026868773624300956726, P1 ;  /* 0xbcdc1be719297808 */ /* 0x000fe20000800100 */
[----:B------:R-:W-:Y:S01]  /*1fc00*/  FFMA R31, R32, R31, R35 ;  /* 0x0000001f201f7223 */ /* 0x000fe20000000023 */
[----:B------:R-:W-:Y:S01]  /*1fc10*/  FSEL R33, |R37|, R36, P5 ;  /* 0x0000002425217208 */ /* 0x000fe20002800200 */
[----:B------:R-:W-:Y:S01]  /*1fc20*/  FFMA R43, R40, R43, R45 ;  /* 0x0000002b282b7223 */ /* 0x000fe2000000002d */
[----:B------:R-:W-:Y:S01]  /*1fc30*/  FSEL R36, R28, 8.4834944573231041431e-05, P5 ;  /* 0x38b1e96a1c247808 */ /* 0x000fe20002800000 */
[----:B------:R-:W-:Y:S01]  /*1fc40*/  FFMA R31, R32, R31, R41 ;  /* 0x0000001f201f7223 */ /* 0x000fe20000000029 */
[----:B------:R-:W-:-:S02]  /*1fc50*/  FSEL R42, -R27, -0.00082130916416645050049, P5 ;  /* 0xba574d201b2a7808 */ /* 0x000fc40002800100 */
[----:B------:R-:W-:Y:S02]  /*1fc60*/  FSEL R35, R21, 0.11284004896879196167, P1 ;  /* 0x3de718af15237808 */ /* 0x000fe40000800000 */
[----:B------:R-:W-:Y:S01]  /*1fc70*/  FSEL R44, R26, 0.0052134888246655464172, P5 ;  /* 0x3baad5ea1a2c7808 */ /* 0x000fe20002800000 */
[----:B------:R-:W-:Y:S01]  /*1fc80*/  FFMA R36, R33, R36, R42 ;  /* 0x0000002421247223 */ /* 0x000fe2000000002a */
[----:B------:R-:W-:Y:S01]  /*1fc90*/  FSEL R45, -R25, -0.026868773624300956726, P4 ;  /* 0xbcdc1be7192d7808 */ /* 0x000fe20002000100 */
[----:B------:R-:W-:Y:S01]  /*1fca0*/  FFMA R31, R32, R31, R35 ;  /* 0x0000001f201f7223 */ /* 0x000fe20000000023 */
[----:B------:R-:W-:Y:S01]  /*1fcb0*/  FSEL R41, R20, -0.37612664699554443359, P1 ;  /* 0xbec093ac14297808 */ /* 0x000fe20000800000 */
[----:B------:R-:W-:Y:S01]  /*1fcc0*/  FFMA R36, R33, R36, R44 ;  /* 0x0000002421247223 */ /* 0x000fe2000000002c */
[----:B------:R-:W-:Y:S01]  /*1fcd0*/  FSEL R42, -R25, -0.026868773624300956726, P5 ;  /* 0xbcdc1be7192a7808 */ /* 0x000fe20002800100 */
[----:B------:R-:W-:Y:S01]  /*1fce0*/  FFMA R43, R40, R43, R45 ;  /* 0x0000002b282b7223 */ /* 0x000fe2000000002d */
[----:B------:R-:W-:Y:S01]  /*1fcf0*/  FSEL R47, R21, 0.11284004896879196167, P4 ;  /* 0x3de718af152f7808 */ /* 0x000fe20002000000 */
[----:B------:R-:W-:Y:S01]  /*1fd00*/  FFMA R31, R32, R31, R41 ;  /* 0x0000001f201f7223 */ /* 0x000fe20000000029 */
[----:B------:R-:W-:Y:S01]  /*1fd10*/  FSEL R35, R15, 0.12837915122509002686, P1 ;  /* 0x3e0375d30f237808 */ /* 0x000fe20000800000 */
[----:B------:R-:W-:Y:S01]  /*1fd20*/  FFMA R42, R33, R36, R42 ;  /* 0x00000024212a7223 */ /* 0x000fe2000000002a */
[----:B------:R-:W-:Y:S01]  /*1fd30*/  FSEL R41, R20, -0.37612664699554443359, P4 ;  /* 0xbec093ac14297808 */ /* 0x000fe20002000000 */
[----:B------:R-:W-:Y:S01]  /*1fd40*/  FFMA R43, R40, R43, R47 ;  /* 0x0000002b282b7223 */ /* 0x000fe2000000002f */
[----:B------:R-:W-:Y:S01]  /*1fd50*/  FSEL R44, R21, 0.11284004896879196167, P5 ;  /* 0x3de718af152c7808 */ /* 0x000fe20002800000 */
[----:B------:R-:W-:Y:S01]  /*1fd60*/  FFMA R31, R32, R31, R35 ;  /* 0x0000001f201f7223 */ /* 0x000fe20000000023 */
[----:B------:R-:W-:Y:S01]  /*1fd70*/  FSEL R35, R15, 0.12837915122509002686, P4 ;  /* 0x3e0375d30f237808 */ /* 0x000fe20002000000 */
[----:B------:R-:W-:Y:S01]  /*1fd80*/  FFMA R41, R40, R43, R41 ;  /* 0x0000002b28297223 */ /* 0x000fe20000000029 */
[----:B------:R-:W-:Y:S01]  /*1fd90*/  FSEL R36, -|R39|, R39, P1 ;  /* 0x0000002727247208 */ /* 0x000fe20000800300 */
[----:B------:R-:W-:Y:S01]  /*1fda0*/  FFMA R42, R33, R42, R44 ;  /* 0x0000002a212a7223 */ /* 0x000fe2000000002c */
[----:B------:R-:W-:Y:S01]  /*1fdb0*/  FSEL R44, R20, -0.37612664699554443359, P5 ;  /* 0xbec093ac142c7808 */ /* 0x000fe20002800000 */
[----:B------:R-:W-:Y:S01]  /*1fdc0*/  FFMA R35, R40, R41, R35 ;  /* 0x0000002928237223 */ /* 0x000fe20000000023 */
[----:B------:R-:W-:Y:S01]  /*1fdd0*/  FSEL R41, R15, 0.12837915122509002686, P5 ;  /* 0x3e0375d30f297808 */ /* 0x000fe20002800000 */
[----:B------:R-:W-:Y:S01]  /*1fde0*/  FFMA R31, R31, R36, R36 ;  /* 0x000000241f1f7223 */ /* 0x000fe20000000024 */
[----:B------:R-:W-:Y:S01]  /*1fdf0*/  FSEL R40, -|R37|, R37, P5 ;  /* 0x0000002525287208 */ /* 0x000fe20002800300 */
[C---:B------:R-:W-:Y:S01]  /*1fe00*/  FFMA R42, R33.reuse, R42, R44 ;  /* 0x0000002a212a7223 */ /* 0x040fe2000000002c */
[----:B------:R-:W-:Y:S01]  /*1fe10*/  FSEL R32, -|R38|, R38, P4 ;  /* 0x0000002626207208 */ /* 0x000fe20002000300 */
[----:B------:R-:W1:Y:S02]  /*1fe20*/  @P1 MUFU.EX2 R36, R31 ;  /* 0x0000001f00241308 */ /* 0x000e640000000800 */
[----:B------:R-:W-:-:S02]  /*1fe30*/  FFMA R33, R33, R42, R41 ;  /* 0x0000002a21217223 */ /* 0x000fc40000000029 */
[----:B------:R-:W-:Y:S01]  /*1fe40*/  FFMA R32, R35, R32, R32 ;  /* 0x0000002023207223 */ /* 0x000fe20000000020 */
[----:B------:R-:W-:Y:S01]  /*1fe50*/  F2FP.F16.E4M3.UNPACK_B R35, R4.H1 ;  /* 0x00000004ff23723e */ /* 0x000fe200030006ff */
[----:B------:R-:W-:Y:S02]  /*1fe60*/  FFMA R33, R33, R40, R40 ;  /* 0x0000002821217223 */ /* 0x000fe40000000028 */
[----:B------:R-:W2:Y:S02]  /*1fe70*/  @P4 MUFU.EX2 R41, R32 ;  /* 0x0000002000294308 */ /* 0x000ea40000000800 */
[--C-:B------:R-:W-:Y:S02]  /*1fe80*/  HADD2.F32 R44, -RZ, R35.reuse.H0_H0 ;  /* 0x20000023ff2c7230 */ /* 0x100fe40000004100 */
[----:B------:R-:W-:Y:S02]  /*1fe90*/  HADD2.F32 R46, -RZ, R35.H1_H1 ;  /* 0x30000023ff2e7230 */ /* 0x000fe40000004100 */
[----:B------:R-:W-:-:S02]  /*1fea0*/  FMUL R35, R16, R208 ;  /* 0x000000d010237220 */ /* 0x000fc40000400000 */
[----:B------:R-:W3:Y:S01]  /*1feb0*/  @P5 MUFU.EX2 R42, R33 ;  /* 0x00000021002a5308 */ /* 0x000ee20000000800 */
[----:B-1----:R-:W-:Y:S01]  /*1fec0*/  @P1 FADD R40, -R36, 1 ;  /* 0x3f80000024281421 */ /* 0x002fe20000000100 */
[C---:B------:R-:W-:Y:S01]  /*1fed0*/  FFMA R35, R2.reuse, R44, R35 ;  /* 0x0000002c02237223 */ /* 0x040fe20000000023 */
[----:B------:R-:W-:Y:S01]  /*1fee0*/  FFMA R36, R2, R46, R209 ;  /* 0x0000002e02247223 */ /* 0x000fe200000000d1 */
[C---:B------:R-:W-:Y:S01]  /*1fef0*/  FMUL R44, R34.reuse, 0.70710676908493041992 ;  /* 0x3f3504f3222c7820 */ /* 0x040fe20000400000 */
[----:B------:R-:W-:Y:S01]  /*1ff00*/  FMUL R34, R34, 0.5 ;  /* 0x3f00000022227820 */ /* 0x000fe20000400000 */
[----:B------:R-:W-:Y:S01]  /*1ff10*/  @P1 LOP3.LUT R31, R40, 0x80000000, R39, 0xb8, !PT ;  /* 0x80000000281f1812 */ /* 0x000fe200078eb827 */
[----:B------:R-:W-:Y:S01]  /*1ff20*/  FMUL R43, R36, 0.70710676908493041992 ;  /* 0x3f3504f3242b7820 */ /* 0x000fe20000400000 */
[----:B------:R-:W-:Y:S01]  /*1ff30*/  FMUL R45, R35, 0.70710676908493041992 ;  /* 0x3f3504f3232d7820 */ /* 0x000fe20000400000 */
[----:B--2---:R-:W-:Y:S01]  /*1ff40*/  @P4 FADD R41, -R41, 1 ;  /* 0x3f80000029294421 */ /* 0x004fe20000000100 */
[----:B------:R-:W-:Y:S01]  /*1ff50*/  FSETP.GE.AND P1, PT, |R44|, 1.0029599666595458984, PT ;  /* 0x3f8060fe2c00780b */ /* 0x000fe20003f26200 */
[----:B------:R-:W-:Y:S01]  /*1ff60*/  FMUL R46, R43, R43 ;  /* 0x0000002b2b2e7220 */ /* 0x000fe20000400000 */
[----:B------:R-:W-:Y:S01]  /*1ff70*/  FADD R31, R31, 1 ;  /* 0x3f8000001f1f7421 */ /* 0x000fe20000000000 */
[----:B------:R-:W-:Y:S01]  /*1ff80*/  FMUL R35, R35, 0.5 ;  /* 0x3f00000023237820 */ /* 0x000fe20000400000 */
[----:B------:R-:W-:Y:S01]  /*1ff90*/  @P4 LOP3.LUT R32, R41, 0x80000000, R38, 0xb8, !PT ;  /* 0x8000000029204812 */ /* 0x000fe200078eb826 */
[C---:B------:R-:W-:Y:S01]  /*1ffa0*/  FMUL R38, R45.reuse, R45 ;  /* 0x0000002d2d267220 */ /* 0x040fe20000400000 */
[----:B------:R-:W-:Y:S01]  /*1ffb0*/  FSEL R40, R28, 8.4834944573231041431e-05, P1 ;  /* 0x38b1e96a1c287808 */ /* 0x000fe20000800000 */
[----:B---3--:R-:W-:Y:S01]  /*1ffc0*/  @P5 FADD R42, -R42, 1 ;  /* 0x3f8000002a2a5421 */ /* 0x008fe20000000100 */
[----:B------:R-:W-:Y:S01]  /*1ffd0*/  FSETP.GE.AND P4, PT, |R45|, 1.0029599666595458984, PT ;  /* 0x3f8060fe2d00780b */ /* 0x000fe20003f86200 */
[----:B------:R-:W-:Y:S01]  /*1ffe0*/  FADD R32, R32, 1 ;  /* 0x3f80000020207421 */ /* 0x000fe20000000000 */
[----:B------:R-:W-:-:S02]  /*1fff0*/  FMUL R36, R36, 0.5 ;  /* 0x3f00000024247820 */ /* 0x000fc40000400000 */
[----:B------:R-:W-:Y:S01]  /*20000*/  @P5 LOP3.LUT R33, R42, 0x80000000, R37, 0xb8, !PT ;  /* 0x800000002a215812 */ /* 0x000fe200078eb825 */
[C---:B------:R-:W-:Y:S01]  /*20010*/  FMUL R37, R44.reuse, R44 ;  /* 0x0000002c2c257220 */ /* 0x040fe20000400000 */
[----:B------:R-:W-:Y:S02]  /*20020*/  FSETP.GE.AND P5, PT, |R43|, 1.0029599666595458984, PT ;  /* 0x3f8060fe2b00780b */ /* 0x000fe40003fa6200 */
[----:B------:R-:W-:Y:S01]  /*20030*/  FSEL R42, -R27, -0.00082130916416645050049, P1 ;  /* 0xba574d201b2a7808 */ /* 0x000fe20000800100 */
[----:B------:R-:W-:Y:S01]  /*20040*/  FADD R33, R33, 1 ;  /* 0x3f80000021217421 */ /* 0x000fe20000000000 */
[----:B------:R-:W-:Y:S02]  /*20050*/  FSEL R37, |R44|, R37, P1 ;  /* 0x000000252c257208 */ /* 0x000fe40000800200 */
[----:B------:R-:W-:Y:S01]  /*20060*/  FSEL R39, |R43|, R46, P5 ;  /* 0x0000002e2b277208 */ /* 0x000fe20002800200 */
[----:B------:R-:W-:Y:S01]  /*20070*/  FMUL R24, R33, R24 ;  /* 0x0000001821187220 */ /* 0x000fe20000400000 */
[----:B------:R-:W-:Y:S01]  /*20080*/  FSEL R46, R28, 8.4834944573231041431e-05, P5 ;  /* 0x38b1e96a1c2e7808 */ /* 0x000fe20002800000 */
[----:B------:R-:W-:Y:S01]  /*20090*/  FFMA R40, R37, R40, R42 ;  /* 0x0000002825287223 */ /* 0x000fe2000000002a */
[----:B------:R-:W-:-:S02]  /*200a0*/  FSEL R48, -R27, -0.00082130916416645050049, P5 ;  /* 0xba574d201b307808 */ /* 0x000fc40002800100 */
[----:B------:R-:W-:Y:S02]  /*200b0*/  FSEL R38, |R45|, R38, P4 ;  /* 0x000000262d267208 */ /* 0x000fe40002000200 */
[----:B------:R-:W-:Y:S01]  /*200c0*/  FSEL R41, R28, 8.4834944573231041431e-05, P4 ;  /* 0x38b1e96a1c297808 */ /* 0x000fe20002000000 */
[----:B------:R-:W-:Y:S01]  /*200d0*/  FFMA R48, R39, R46, R48 ;  /* 0x0000002e27307223 */ /* 0x000fe20000000030 */
[----:B------:R-:W-:Y:S02]  /*200e0*/  FSEL R47, -R27, -0.00082130916416645050049, P4 ;  /* 0xba574d201b2f7808 */ /* 0x000fe40002000100 */
[----:B------:R-:W-:Y:S02]  /*200f0*/  FSEL R42, R26, 0.0052134888246655464172, P1 ;  /* 0x3baad5ea1a2a7808 */ /* 0x000fe40000800000 */
[----:B------:R-:W-:Y:S01]  /*20100*/  FSEL R46, -R25, -0.026868773624300956726, P1 ;  /* 0xbcdc1be7192e7808 */ /* 0x000fe20000800100 */
[----:B------:R-:W-:Y:S01]  /*20110*/  FFMA R41, R38, R41, R47 ;  /* 0x0000002926297223 */ /* 0x000fe2000000002f */
[C---:B------:R-:W-:Y:S01]  /*20120*/  FSEL R47, R26.reuse, 0.0052134888246655464172, P4 ;  /* 0x3baad5ea1a2f7808 */ /* 0x040fe20002000000 */
[----:B------:R-:W-:Y:S01]  /*20130*/  FFMA R40, R37, R40, R42 ;  /* 0x0000002825287223 */ /* 0x000fe2000000002a */
[----:B------:R-:W-:-:S02]  /*20140*/  FSEL R50, R26, 0.0052134888246655464172, P5 ;  /* 0x3baad5ea1a327808 */ /* 0x000fc40002800000 */
[----:B------:R-:W-:Y:S01]  /*20150*/  FSEL R42, R21, 0.11284004896879196167, P1 ;  /* 0x3de718af152a7808 */ /* 0x000fe20000800000 */
[----:B------:R-:W-:Y:S01]  /*20160*/  FFMA R40, R37, R40, R46 ;  /* 0x0000002825287223 */ /* 0x000fe2000000002e */
[----:B------:R-:W-:Y:S01]  /*20170*/  FFMA R41, R38, R41, R47 ;  /* 0x0000002926297223 */ /* 0x000fe2000000002f */
[----:B------:R-:W-:Y:S01]  /*20180*/  FFMA R48, R39, R48, R50 ;  /* 0x0000003027307223 */ /* 0x000fe20000000032 */
[----:B------:R-:W-:Y:S01]  /*20190*/  FSEL R47, -R25, -0.026868773624300956726, P4 ;  /* 0xbcdc1be7192f7808 */ /* 0x000fe20002000100 */
[----:B------:R-:W-:Y:S01]  /*201a0*/  FFMA R40, R37, R40, R42 ;  /* 0x0000002825287223 */ /* 0x000fe2000000002a */
[----:B------:R-:W-:Y:S02]  /*201b0*/  FSEL R50, -R25, -0.026868773624300956726, P5 ;  /* 0xbcdc1be719327808 */ /* 0x000fe40002800100 */
[----:B------:R-:W-:Y:S01]  /*201c0*/  FSEL R46, R20, -0.37612664699554443359, P1 ;  /* 0xbec093ac142e7808 */ /* 0x000fe20000800000 */
[C---:B------:R-:W-:Y:S01]  /*201d0*/  FFMA R41, R38.reuse, R41, R47 ;  /* 0x0000002926297223 */ /* 0x040fe2000000002f */
[----:B------:R-:W-:Y:S01]  /*201e0*/  FSEL R49, R21, 0.11284004896879196167, P4 ;  /* 0x3de718af15317808 */ /* 0x000fe20002000000 */
[----:B------:R-:W-:Y:S01]  /*201f0*/  FFMA R48, R39, R48, R50 ;  /* 0x0000003027307223 */ /* 0x000fe20000000032 */
[----:B------:R-:W-:Y:S01]  /*20200*/  FSEL R42, R15, 0.12837915122509002686, P1 ;  /* 0x3e0375d30f2a7808 */ /* 0x000fe20000800000 */
[----:B------:R-:W-:Y:S01]  /*20210*/  FFMA R40, R37, R40, R46 ;  /* 0x0000002825287223 */ /* 0x000fe2000000002e */
[----:B------:R-:W-:Y:S01]  /*20220*/  FSEL R50, R21, 0.11284004896879196167, P5 ;  /* 0x3de718af15327808 */ /* 0x000fe20002800000 */
[----:B------:R-:W-:Y:S01]  /*20230*/  FFMA R41, R38, R41, R49 ;  /* 0x0000002926297223 */ /* 0x000fe20000000031 */
[C---:B------:R-:W-:Y:S01]  /*20240*/  FSEL R47, R20.reuse, -0.37612664699554443359, P4 ;  /* 0xbec093ac142f7808 */ /* 0x040fe20002000000 */
[----:B------:R-:W-:Y:S01]  /*20250*/  FFMA R37, R37, R40, R42 ;  /* 0x0000002825257223 */ /* 0x000fe2000000002a */
[----:B------:R-:W-:Y:S01]  /*20260*/  FSEL R42, R20, -0.37612664699554443359, P5 ;  /* 0xbec093ac142a7808 */ /* 0x000fe20002800000 */
[----:B------:R-:W-:Y:S01]  /*20270*/  FFMA R48, R39, R48, R50 ;  /* 0x0000003027307223 */ /* 0x000fe20000000032 */
[----:B------:R-:W-:Y:S01]  /*20280*/  FSEL R46, -|R44|, R44, P1 ;  /* 0x0000002c2c2e7208 */ /* 0x000fe20000800300 */
[C---:B------:R-:W-:Y:S01]  /*20290*/  FFMA R41, R38.reuse, R41, R47 ;  /* 0x0000002926297223 */ /* 0x040fe2000000002f */
[----:B------:R-:W-:Y:S01]  /*202a0*/  FSEL R49, R15, 0.12837915122509002686, P4 ;  /* 0x3e0375d30f317808 */ /* 0x000fe20002000000 */
[----:B------:R-:W-:Y:S01]  /*202b0*/  FFMA R42, R39, R48, R42 ;  /* 0x00000030272a7223 */ /* 0x000fe2000000002a */
[----:B------:R-:W-:Y:S01]  /*202c0*/  FSEL R47, R15, 0.12837915122509002686, P5 ;  /* 0x3e0375d30f2f7808 */ /* 0x000fe20002800000 */
[----:B------:R-:W-:Y:S01]  /*202d0*/  FFMA R37, R37, R46, R46 ;  /* 0x0000002e25257223 */ /* 0x000fe2000000002e */
[----:B------:R-:W-:Y:S01]  /*202e0*/  FSEL R46, -|R43|, R43, P5 ;  /* 0x0000002b2b2e7208 */ /* 0x000fe20002800300 */
[----:B------:R-:W-:Y:S01]  /*202f0*/  FFMA R38, R38, R41, R49 ;  /* 0x0000002926267223 */ /* 0x000fe20000000031 */
[----:B------:R-:W-:Y:S01]  /*20300*/  FSEL R41, -|R45|, R45, P4 ;  /* 0x0000002d2d297208 */ /* 0x000fe20002000300 */
[----:B------:R-:W-:Y:S01]  /*20310*/  FFMA R39, R39, R42, R47 ;  /* 0x0000002a27277223 */ /* 0x000fe2000000002f */
[----:B------:R-:W1:Y:S01]  /*20320*/  @P1 MUFU.EX2 R40, R37 ;  /* 0x0000002500281308 */ /* 0x000e620000000800 */
[----:B------:R-:W-:-:S02]  /*20330*/  FMUL R47, R16, R212 ;  /* 0x000000d4102f7220 */ /* 0x000fc40000400000 */
[----:B------:R-:W-:Y:S01]  /*20340*/  FFMA R39, R39, R46, R46 ;  /* 0x0000002e27277223 */ /* 0x000fe2000000002e */
[----:B------:R-:W-:Y:S01]  /*20350*/  FFMA R38, R38, R41, R41 ;  /* 0x0000002926267223 */ /* 0x000fe20000000029 */
[-C--:B------:R-:W-:Y:S02]  /*20360*/  F2FP.F16.E4M3.UNPACK_B R41, R5.reuse ;  /* 0x00000005ff29723e */ /* 0x080fe400020006ff */
[----:B------:R-:W-:Y:S01]  /*20370*/  F2FP.F16.E4M3.UNPACK_B R46, R5.H1 ;  /* 0x00000005ff2e723e */ /* 0x000fe200030006ff */
[----:B------:R-:W2:Y:S02]  /*20380*/  @P5 MUFU.EX2 R50, R39 ;  /* 0x0000002700325308 */ /* 0x000ea40000000800 */
[--C-:B------:R-:W-:Y:S02]  /*20390*/  HADD2.F32 R48, -RZ, R41.reuse.H0_H0 ;  /* 0x20000029ff307230 */ /* 0x100fe40000004100 */
[----:B------:R-:W-:Y:S02]  /*203a0*/  HADD2.F32 R52, -RZ, R41.H1_H1 ;  /* 0x30000029ff347230 */ /* 0x000fe40000004100 */
[----:B------:R-:W-:Y:S01]  /*203b0*/  FMUL R41, R16, R210 ;  /* 0x000000d210297220 */ /* 0x000fe20000400000 */
[--C-:B------:R-:W-:Y:S01]  /*203c0*/  HADD2.F32 R54, -RZ, R46.reuse.H0_H0 ;  /* 0x2000002eff367230 */ /* 0x100fe20000004100 */
[----:B------:R-:W3:Y:S01]  /*203d0*/  @P4 MUFU.EX2 R42, R38 ;  /* 0x00000026002a4308 */ /* 0x000ee20000000800 */
[----:B-1----:R-:W-:Y:S01]  /*203e0*/  @P1 FADD R49, -R40, 1 ;  /* 0x3f80000028311421 */ /* 0x002fe20000000100 */
[C---:B------:R-:W-:Y:S01]  /*203f0*/  FFMA R40, R2.reuse, R48, R41 ;  /* 0x0000003002287223 */ /* 0x040fe20000000029 */
[----:B------:R-:W-:Y:S01]  /*20400*/  FFMA R41, R2, R52, R211 ;  /* 0x0000003402297223 */ /* 0x000fe200000000d3 */
[----:B------:R-:W-:-:S02]  /*20410*/  HADD2.F32 R46, -RZ, R46.H1_H1 ;  /* 0x3000002eff2e7230 */ /* 0x000fc40000004100 */
[----:B------:R-:W-:Y:S01]  /*20420*/  @P1 LOP3.LUT R37, R49, 0x80000000, R44, 0xb8, !PT ;  /* 0x8000000031251812 */ /* 0x000fe200078eb82c */
[C---:B------:R-:W-:Y:S01]  /*20430*/  FMUL R49, R40.reuse, 0.70710676908493041992 ;  /* 0x3f3504f328317820 */ /* 0x040fe20000400000 */
[----:B------:R-:W-:Y:S01]  /*20440*/  FMUL R40, R40, 0.5 ;  /* 0x3f00000028287820 */ /* 0x000fe20000400000 */
[----:B--2---:R-:W-:Y:S01]  /*20450*/  @P5 FADD R44, -R50, 1 ;  /* 0x3f800000322c5421 */ /* 0x004fe20000000100 */
[----:B------:R-:W-:Y:S01]  /*20460*/  FMUL R50, R41, 0.70710676908493041992 ;  /* 0x3f3504f329327820 */ /* 0x000fe20000400000 */
[----:B------:R-:W-:Y:S01]  /*20470*/  FFMA R46, R2, R46, R213 ;  /* 0x0000002e022e7223 */ /* 0x000fe200000000d5 */
[----:B------:R-:W-:Y:S01]  /*20480*/  FSETP.GE.AND P1, PT, |R49|, 1.0029599666595458984, PT ;  /* 0x3f8060fe3100780b */ /* 0x000fe20003f26200 */
[----:B------:R-:W-:Y:S01]  /*20490*/  FADD R37, R37, 1 ;  /* 0x3f80000025257421 */ /* 0x000fe20000000000 */
[----:B------:R-:W-:Y:S01]  /*204a0*/  @P5 LOP3.LUT R39, R44, 0x80000000, R43, 0xb8, !PT ;  /* 0x800000002c275812 */ /* 0x000fe200078eb82b */
[----:B------:R-:W-:Y:S01]  /*204b0*/  FMUL R44, R49, R49 ;  /* 0x00000031312c7220 */ /* 0x000fe20000400000 */
[----:B------:R-:W-:Y:S01]  /*204c0*/  FMUL R41, R41, 0.5 ;  /* 0x3f00000029297820 */ /* 0x000fe20000400000 */
[----:B---3--:R-:W-:Y:S01]  /*204d0*/  @P4 FADD R48, -R42, 1 ;  /* 0x3f8000002a304421 */ /* 0x008fe20000000100 */
[----:B------:R-:W-:Y:S01]  /*204e0*/  FFMA R42, R2, R54, R47 ;  /* 0x00000036022a7223 */ /* 0x000fe2000000002f */
[----:B------:R-:W-:Y:S01]  /*204f0*/  FSEL R54, -R27, -0.00082130916416645050049, P1 ;  /* 0xba574d201b367808 */ /* 0x000fe20000800100 */
[----:B------:R-:W-:Y:S01]  /*20500*/  FADD R39, R39, 1 ;  /* 0x3f80000027277421 */ /* 0x000fe20000000000 */
[----:B------:R-:W-:Y:S01]  /*20510*/  FSEL R43, |R49|, R44, P1 ;  /* 0x0000002c312b7208 */ /* 0x000fe20000800200 */
[----:B------:R-:W-:Y:S01]  /*20520*/  FMUL R52, R42, 0.70710676908493041992 ;  /* 0x3f3504f32a347820 */ /* 0x000fe20000400000 */
[----:B------:R-:W-:Y:S01]  /*20530*/  @P4 LOP3.LUT R38, R48, 0x80000000, R45, 0xb8, !PT ;  /* 0x8000000030264812 */ /* 0x000fe200078eb82d */
[C---:B------:R-:W-:Y:S01]  /*20540*/  FMUL R45, R50.reuse, R50 ;  /* 0x00000032322d7220 */ /* 0x040fe20000400000 */
[----:B------:R-:W-:Y:S01]  /*20550*/  FSETP.GE.AND P4, PT, |R50|, 1.0029599666595458984, PT ;  /* 0x3f8060fe3200780b */ /* 0x000fe20003f86200 */
[C---:B------:R-:W-:Y:S01]  /*20560*/  FMUL R53, R52.reuse, R52 ;  /* 0x0000003434357220 */ /* 0x040fe20000400000 */
[----:B------:R-:W-:Y:S01]  /*20570*/  FSETP.GE.AND P5, PT, |R52|, 1.0029599666595458984, PT ;  /* 0x3f8060fe3400780b */ /* 0x000fe20003fa6200 */
[----:B------:R-:W-:Y:S01]  /*20580*/  FADD R38, R38, 1 ;  /* 0x3f80000026267421 */ /* 0x000fe20000000000 */
[----:B------:R-:W-:Y:S01]  /*20590*/  FSEL R48, R28, 8.4834944573231041431e-05, P1 ;  /* 0x38b1e96a1c307808 */ /* 0x000fe20000800000 */
[----:B------:R-:W-:Y:S01]  /*205a0*/  FMUL R42, R42, 0.5 ;  /* 0x3f0000002a2a7820 */ /* 0x000fe20000400000 */
[----:B------:R-:W-:Y:S01]  /*205b0*/  FSEL R44, |R50|, R45, P4 ;  /* 0x0000002d322c7208 */ /* 0x000fe20002000200 */
[----:B------:R-:W-:Y:S01]  /*205c0*/  FMUL R37, R37, R34 ;  /* 0x0000002225257220 */ /* 0x000fe20000400000 */
[----:B------:R-:W-:Y:S01]  /*205d0*/  FSEL R45, |R52|, R53, P5 ;  /* 0x00000035342d7208 */ /* 0x000fe20002800200 */
[----:B------:R-:W-:Y:S01]  /*205e0*/  FFMA R48, R43, R48, R54 ;  /* 0x000000302b307223 */ /* 0x000fe20000000036 */
[----:B------:R-:W-:Y:S01]  /*205f0*/  FSEL R56, R28, 8.4834944573231041431e-05, P5 ;  /* 0x38b1e96a1c387808 */ /* 0x000fe20002800000 */
[----:B------:R-:W-:Y:S01]  /*20600*/  FMUL R35, R38, R35 ;  /* 0x0000002326237220 */ /* 0x000fe20000400000 */
[----:B------:R-:W-:Y:S01]  /*20610*/  FSEL R58, -R27, -0.00082130916416645050049, P5 ;  /* 0xba574d201b3a7808 */ /* 0x000fe20002800100 */
[----:B------:R-:W-:Y:S01]  /*20620*/  FMUL R36, R39, R36 ;  /* 0x0000002427247220 */ /* 0x000fe20000400000 */
[----:B------:R-:W-:-:S02]  /*20630*/  FSEL R47, R28, 8.4834944573231041431e-05, P4 ;  /* 0x38b1e96a1c2f7808 */ /* 0x000fc40002000000 */
[----:B------:R-:W-:Y:S01]  /*20640*/  FSEL R51, -R27, -0.00082130916416645050049, P4 ;  /* 0xba574d201b337808 */ /* 0x000fe20002000100 */
[----:B------:R-:W-:Y:S01]  /*20650*/  FFMA R58, R45, R56, R58 ;  /* 0x000000382d3a7223 */ /* 0x000fe2000000003a */
[----:B------:R-:W-:Y:S02]  /*20660*/  FSEL R54, R26, 0.0052134888246655464172, P1 ;  /* 0x3baad5ea1a367808 */ /* 0x000fe40000800000 */
[----:B------:R-:W-:Y:S01]  /*20670*/  FSEL R56, -R25, -0.026868773624300956726, P1 ;  /* 0xbcdc1be719387808 */ /* 0x000fe20000800100 */
[----:B------:R-:W-:Y:S01]  /*20680*/  FFMA R47, R44, R47, R51 ;  /* 0x0000002f2c2f7223 */ /* 0x000fe20000000033 */
[C---:B------:R-:W-:Y:S01]  /*20690*/  FSEL R51, R26.reuse, 0.0052134888246655464172, P4 ;  /* 0x3baad5ea1a337808 */ /* 0x040fe20002000000 */
[----:B------:R-:W-:Y:S01]  /*206a0*/  FFMA R48, R43, R48, R54 ;  /* 0x000000302b307223 */ /* 0x000fe20000000036 */
[----:B------:R-:W-:Y:S02]  /*206b0*/  FSEL R60, R26, 0.0052134888246655464172, P5 ;  /* 0x3baad5ea1a3c7808 */ /* 0x000fe40002800000 */
[----:B------:R-:W-:Y:S01]  /*206c0*/  FSEL R54, R21, 0.11284004896879196167, P1 ;  /* 0x3de718af15367808 */ /* 0x000fe20000800000 */
[----:B------:R-:W-:Y:S01]  /*206d0*/  FFMA R48, R43, R48, R56 ;  /* 0x000000302b307223 */ /* 0x000fe20000000038 */
[----:B------:R-:W-:Y:S01]  /*206e0*/  FFMA R47, R44, R47, R51 ;  /* 0x0000002f2c2f7223 */ /* 0x000fe20000000033 */
[----:B------:R-:W-:Y:S01]  /*206f0*/  FFMA R58, R45, R58, R60 ;  /* 0x0000003a2d3a7223 */ /* 0x000fe2000000003c */
[----:B------:R-:W-:Y:S01]  /*20700*/  FSEL R51, -R25, -0.026868773624300956726, P4 ;  /* 0xbcdc1be719337808 */ /* 0x000fe20002000100 */
[----:B------:R-:W-:Y:S01]  /*20710*/  FFMA R48, R43, R48, R54 ;  /* 0x000000302b307223 */ /* 0x000fe20000000036 */
[----:B------:R-:W-:-:S02]  /*20720*/  FSEL R60, -R25, -0.026868773624300956726, P5 ;  /* 0xbcdc1be7193c7808 */ /* 0x000fc40002800100 */
        /* <DEDUP_REMOVED lines=13> */
[----:B------:R-:W-:Y:S01]  /*20800*/  FFMA R47, R44, R47, R51 ;  /* 0x0000002f2c2f7223 */ /* 0x000fe20000000033 */
        /* <DEDUP_REMOVED lines=9> */
[----:B------:R-:W-:-:S02]  /*208a0*/  F2FP.SATFINITE.E4M3.F32.PACK_AB_MERGE_C R37, R37, R24, RZ ;  /* 0x000000182525723e */ /* 0x000fc400048070ff */
[----:B------:R-:W-:Y:S01]  /*208b0*/  FFMA R44, R44, R47, R47 ;  /* 0x0000002f2c2c7223 */ /* 0x000fe2000000002f */
[----:B------:R-:W-:Y:S01]  /*208c0*/  FFMA R45, R45, R56, R56 ;  /* 0x000000382d2d7223 */ /* 0x000fe20000000038 */
[----:B------:R-:W-:Y:S02]  /*208d0*/  F2FP.F16.E4M3.UNPACK_B R47, R0 ;  /* 0x00000000ff2f723e */ /* 0x000fe400020006ff */
[----:B------:R-:W-:Y:S01]  /*208e0*/  F2FP.SATFINITE.E4M3.F32.PACK_AB_MERGE_C R35, R36, R35, RZ ;  /* 0x000000232423723e */ /* 0x000fe200048070ff */
[----:B------:R-:W2:Y:S02]  /*208f0*/  @P4 MUFU.EX2 R51, R44 ;  /* 0x0000002c00334308 */ /* 0x000ea40000000800 */
[--C-:B------:R-:W-:Y:S02]  /*20900*/  HADD2.F32 R56, -RZ, R47.reuse.H0_H0 ;  /* 0x2000002fff387230 */ /* 0x100fe40000004100 */
[----:B------:R-:W-:Y:S02]  /*20910*/  HADD2.F32 R58, -RZ, R47.H1_H1 ;  /* 0x3000002fff3a7230 */ /* 0x000fe40000004100 */
[----:B------:R-:W-:-:S02]  /*20920*/  FMUL R47, R16, R198 ;  /* 0x000000c6102f7220 */ /* 0x000fc40000400000 */
[----:B------:R-:W3:Y:S01]  /*20930*/  @P5 MUFU.EX2 R53, R45 ;  /* 0x0000002d00355308 */ /* 0x000ee20000000800 */
[----:B-1----:R-:W-:Y:S01]  /*20940*/  @P1 FADD R54, -R48, 1 ;  /* 0x3f80000030361421 */ /* 0x002fe20000000100 */
[C---:B------:R-:W-:Y:S01]  /*20950*/  FFMA R47, R2.reuse, R56, R47 ;  /* 0x00000038022f7223 */ /* 0x040fe2000000002f */
[----:B------:R-:W-:-:S03]  /*20960*/  FFMA R48, R2, R58, R199 ;  /* 0x0000003a02307223 */ /* 0x000fc600000000c7 */
[----:B------:R-:W-:Y:S01]  /*20970*/  @P1 LOP3.LUT R43, R54, 0x80000000, R49, 0xb8, !PT ;  /* 0x80000000362b1812 */ /* 0x000fe200078eb831 */
[----:B------:R-:W-:Y:S01]  /*20980*/  FMUL R49, R46, 0.70710676908493041992 ;  /* 0x3f3504f32e317820 */ /* 0x000fe20000400000 */
[----:B--2---:R-:W-:-:S03]  /*20990*/  @P4 FADD R51, -R51, 1 ;  /* 0x3f80000033334421 */ /* 0x004fc60000000100 */
[----:B------:R-:W-:Y:S02]  /*209a0*/  FADD R43, R43, 1 ;  /* 0x3f8000002b2b7421 */ /* 0x000fe40000000000 */
[----:B------:R-:W-:Y:S01]  /*209b0*/  @P4 LOP3.LUT R44, R51, 0x80000000, R50, 0xb8, !PT ;  /* 0x80000000332c4812 */ /* 0x000fe200078eb832 */
[----:B------:R-:W-:Y:S01]  /*209c0*/  FMUL R51, R47, 0.70710676908493041992 ;  /* 0x3f3504f32f337820 */ /* 0x000fe20000400000 */
[----:B------:R-:W-:Y:S01]  /*209d0*/  FMUL R50, R48, 0.70710676908493041992 ;  /* 0x3f3504f330327820 */ /* 0x000fe20000400000 */
[----:B---3--:R-:W-:Y:S01]  /*209e0*/  @P5 FADD R53, -R53, 1 ;  /* 0x3f80000035355421 */ /* 0x008fe20000000100 */
[----:B------:R-:W-:Y:S01]  /*209f0*/  FMUL R40, R43, R40 ;  /* 0x000000282b287220 */ /* 0x000fe20000400000 */
[C---:B------:R-:W-:Y:S01]  /*20a00*/  FMUL R54, R51.reuse, R51 ;  /* 0x0000003333367220 */ /* 0x040fe20000400000 */
[----:B------:R-:W-:Y:S01]  /*20a10*/  FSETP.GE.AND P1, PT, |R51|, 1.0029599666595458984, PT ;  /* 0x3f8060fe3300780b */ /* 0x000fe20003f26200 */
[----:B------:R-:W-:Y:S01]  /*20a20*/  FMUL R55, R50, R50 ;  /* 0x0000003232377220 */ /* 0x000fe20000400000 */
[----:B------:R-:W-:Y:S01]  /*20a30*/  @P5 LOP3.LUT R45, R53, 0x80000000, R52, 0xb8, !PT ;  /* 0x80000000352d5812 */ /* 0x000fe200078eb834 */
[C---:B------:R-:W-:Y:S01]  /*20a40*/  FMUL R52, R49.reuse, R49 ;  /* 0x0000003131347220 */ /* 0x040fe20000400000 */
[----:B------:R-:W-:Y:S01]  /*20a50*/  FSETP.GE.AND P5, PT, |R49|, 1.0029599666595458984, PT ;  /* 0x3f8060fe3100780b */ /* 0x000fe20003fa6200 */
[----:B------:R-:W-:Y:S01]  /*20a60*/  FADD R44, R44, 1 ;  /* 0x3f8000002c2c7421 */ /* 0x000fe20000000000 */
[----:B------:R-:W-:Y:S01]  /*20a70*/  FSETP.GE.AND P4, PT, |R50|, 1.0029599666595458984, PT ;  /* 0x3f8060fe3200780b */ /* 0x000fe20003f86200 */
[----:B------:R-:W-:Y:S01]  /*20a80*/  FADD R45, R45, 1 ;  /* 0x3f8000002d2d7421 */ /* 0x000fe20000000000 */
[----:B------:R-:W-:Y:S01]  /*20a90*/  FSEL R52, |R49|, R52, P5 ;  /* 0x0000003431347208 */ /* 0x000fe20002800200 */
[----:B------:R-:W-:Y:S01]  /*20aa0*/  FMUL R41, R44, R41 ;  /* 0x000000292c297220 */ /* 0x000fe20000400000 */
[----:B------:R-:W-:Y:S01]  /*20ab0*/  FSEL R57, R28, 8.4834944573231041431e-05, P5 ;  /* 0x38b1e96a1c397808 */ /* 0x000fe20002800000 */
[----:B------:R-:W-:Y:S01]  /*20ac0*/  FMUL R42, R45, R42 ;  /* 0x0000002a2d2a7220 */ /* 0x000fe20000400000 */
[----:B------:R-:W-:-:S02]  /*20ad0*/  FSEL R59, -R27, -0.00082130916416645050049, P5 ;  /* 0xba574d201b3b7808 */ /* 0x000fc40002800100 */
[----:B------:R-:W-:Y:S02]  /*20ae0*/  FSEL R53, |R51|, R54, P1 ;  /* 0x0000003633357208 */ /* 0x000fe40000800200 */
[----:B------:R-:W-:Y:S01]  /*20af0*/  FSEL R54, |R50|, R55, P4 ;  /* 0x0000003732367208 */ /* 0x000fe20002000200 */
[----:B------:R-:W-:Y:S01]  /*20b00*/  FFMA R61, R52, R57, R59 ;  /* 0x00000039343d7223 */ /* 0x000fe2000000003b */
[C---:B------:R-:W-:Y:S02]  /*20b10*/  FSEL R55, R28.reuse, 8.4834944573231041431e-05, P4 ;  /* 0x38b1e96a1c377808 */ /* 0x040fe40002000000 */
[C---:B------:R-:W-:Y:S02]  /*20b20*/  FSEL R57, -R27.reuse, -0.00082130916416645050049, P4 ;  /* 0xba574d201b397808 */ /* 0x040fe40002000100 */
[----:B------:R-:W-:Y:S02]  /*20b30*/  FSEL R56, R28, 8.4834944573231041431e-05, P1 ;  /* 0x38b1e96a1c387808 */ /* 0x000fe40000800000 */
[----:B------:R-:W-:Y:S01]  /*20b40*/  FSEL R58, -R27, -0.00082130916416645050049, P1 ;  /* 0xba574d201b3a7808 */ /* 0x000fe20000800100 */
[----:B------:R-:W-:Y:S01]  /*20b50*/  FFMA R55, R54, R55, R57 ;  /* 0x0000003736377223 */ /* 0x000fe20000000039 */
[----:B------:R-:W-:-:S02]  /*20b60*/  FSEL R63, R26, 0.0052134888246655464172, P5 ;  /* 0x3baad5ea1a3f7808 */ /* 0x000fc40002800000 */
[----:B------:R-:W-:Y:S01]  /*20b70*/  FSEL R57, -R25, -0.026868773624300956726, P5 ;  /* 0xbcdc1be719397808 */ /* 0x000fe20002800100 */
[----:B------:R-:W-:Y:S01]  /*20b80*/  FFMA R56, R53, R56, R58 ;  /* 0x0000003835387223 */ /* 0x000fe2000000003a */
[----:B------:R-:W-:Y:S01]  /*20b90*/  FSEL R58, R26, 0.0052134888246655464172, P1 ;  /* 0x3baad5ea1a3a7808 */ /* 0x000fe20000800000 */
[----:B------:R-:W-:Y:S01]  /*20ba0*/  FFMA R61, R52, R61, R63 ;  /* 0x0000003d343d7223 */ /* 0x000fe2000000003f */
[----:B------:R-:W-:Y:S02]  /*20bb0*/  FSEL R59, R26, 0.0052134888246655464172, P4 ;  /* 0x3baad5ea1a3b7808 */ /* 0x000fe40002000000 */
[----:B------:R-:W-:Y:S01]  /*20bc0*/  FSEL R60, R21, 0.11284004896879196167, P1 ;  /* 0x3de718af153c7808 */ /* 0x000fe20000800000 */
[----:B------:R-:W-:Y:S01]  /*20bd0*/  FFMA R61, R52, R61, R57 ;  /* 0x0000003d343d7223 */ /* 0x000fe20000000039 */
[----:B------:R-:W-:Y:S01]  /*20be0*/  FSEL R57, -R25, -0.026868773624300956726, P4 ;  /* 0xbcdc1be719397808 */ /* 0x000fe20002000100 */
[----:B------:R-:W-:Y:S01]  /*20bf0*/  FFMA R56, R53, R56, R58 ;  /* 0x0000003835387223 */ /* 0x000fe2000000003a */
[----:B------:R-:W-:Y:S01]  /*20c00*/  FFMA R55, R54, R55, R59 ;  /* 0x0000003736377223 */ /* 0x000fe2000000003b */
[----:B------:R-:W-:-:S02]  /*20c10*/  FSEL R58, -R25, -0.026868773624300956726, P1 ;  /* 0xbcdc1be7193a7808 */ /* 0x000fc40000800100 */
[C---:B------:R-:W-:Y:S01]  /*20c20*/  FSEL R59, R21.reuse, 0.11284004896879196167, P5 ;  /* 0x3de718af153b7808 */ /* 0x040fe20002800000 */
[----:B------:R-:W-:Y:S01]  /*20c30*/  FFMA R55, R54, R55, R57 ;  /* 0x0000003736377223 */ /* 0x000fe20000000039 */
[----:B------:R-:W-:Y:S01]  /*20c40*/  FSEL R57, R21, 0.11284004896879196167, P4 ;  /* 0x3de718af15397808 */ /* 0x000fe20002000000 */
[C---:B------:R-:W-:Y:S01]  /*20c50*/  FFMA R56, R53.reuse, R56, R58 ;  /* 0x0000003835387223 */ /* 0x040fe2000000003a */
[----:B------:R-:W-:Y:S01]  /*20c60*/  FSEL R58, R20, -0.37612664699554443359, P1 ;  /* 0xbec093ac143a7808 */ /* 0x000fe20000800000 */
[----:B------:R-:W-:Y:S01]  /*20c70*/  FFMA R59, R52, R61, R59 ;  /* 0x0000003d343b7223 */ /* 0x000fe2000000003b */
[----:B------:R-:W-:Y:S01]  /*20c80*/  FSEL R63, R20, -0.37612664699554443359, P5 ;  /* 0xbec093ac143f7808 */ /* 0x000fe20002800000 */
[C---:B------:R-:W-:Y:S01]  /*20c90*/  FFMA R56, R53.reuse, R56, R60 ;  /* 0x0000003835387223 */ /* 0x040fe2000000003c */
[----:B------:R-:W-:Y:S01]  /*20ca0*/  FFMA R55, R54, R55, R57 ;  /* 0x0000003736377223 */ /* 0x000fe20000000039 */
[----:B------:R-:W-:Y:S02]  /*20cb0*/  FSEL R57, R20, -0.37612664699554443359, P4 ;  /* 0xbec093ac14397808 */ /* 0x000fe40002000000 */
[----:B------:R-:W-:Y:S01]  /*20cc0*/  FFMA R56, R53, R56, R58 ;  /* 0x0000003835387223 */ /* 0x000fe2000000003a */
[----:B------:R-:W-:Y:S01]  /*20cd0*/  FSEL R58, R15, 0.12837915122509002686, P4 ;  /* 0x3e0375d30f3a7808 */ /* 0x000fe20002000000 */
[----:B------:R-:W-:Y:S01]  /*20ce0*/  FFMA R59, R52, R59, R63 ;  /* 0x0000003b343b7223 */ /* 0x000fe2000000003f */
[----:B------:R-:W-:Y:S01]  /*20cf0*/  FFMA R55, R54, R55, R57 ;  /* 0x0000003736377223 */ /* 0x000fe20000000039 */
[----:B------:R-:W-:-:S02]  /*20d00*/  FSEL R57, -|R50|, R50, P4 ;  /* 0x0000003232397208 */ /* 0x000fc40002000300 */
[C---:B------:R-:W-:Y:S01]  /*20d10*/  FSEL R60, R15.reuse, 0.12837915122509002686, P1 ;  /* 0x3e0375d30f3c7808 */ /* 0x040fe20000800000 */
[----:B------:R-:W-:Y:S01]  /*20d20*/  FFMA R54, R54, R55, R58 ;  /* 0x0000003736367223 */ /* 0x000fe2000000003a */
[----:B------:R-:W-:Y:S02]  /*20d30*/  FSEL R61, R15, 0.12837915122509002686, P5 ;  /* 0x3e0375d30f3d7808 */ /* 0x000fe40002800000 */
[----:B------:R-:W-:Y:S01]  /*20d40*/  FSEL R63, -|R49|, R49, P5 ;  /* 0x00000031313f7208 */ /* 0x000fe20002800300 */
[----:B------:R-:W-:Y:S01]  /*20d50*/  FFMA R54, R54, R57, R57 ;  /* 0x0000003936367223 */ /* 0x000fe20000000039 */
[----:B------:R-:W-:Y:S01]  /*20d60*/  FFMA R53, R53, R56, R60 ;  /* 0x0000003835357223 */ /* 0x000fe2000000003c */
[----:B------:R-:W-:Y:S01]  /*20d70*/  FSEL R56, -|R51|, R51, P1 ;  /* 0x0000003333387208 */ /* 0x000fe20000800300 */
[----:B------:R-:W-:Y:S01]  /*20d80*/  FFMA R52, R52, R59, R61 ;  /* 0x0000003b34347223 */ /* 0x000fe2000000003d */
[----:B------:R-:W1:Y:S01]  /*20d90*/  @P4 MUFU.EX2 R57, R54 ;  /* 0x0000003600394308 */ /* 0x000e620000000800 */
[----:B------:R-:W-:-:S02]  /*20da0*/  F2FP.SATFINITE.E4M3.F32.PACK_AB_MERGE_C R41, R41, R40, RZ ;  /* 0x000000282929723e */ /* 0x000fc400048070ff */
[----:B------:R-:W-:Y:S01]  /*20db0*/  FFMA R52, R52, R63, R63 ;  /* 0x0000003f34347223 */ /* 0x000fe2000000003f */
[----:B------:R-:W-:-:S04]  /*20dc0*/  FFMA R53, R53, R56, R56 ;  /* 0x0000003835357223 */ /* 0x000fc80000000038 */
[----:B------:R-:W2:Y:S08]  /*20dd0*/  @P5 MUFU.EX2 R59, R52 ;  /* 0x00000034003b5308 */ /* 0x000eb00000000800 */
[----:B------:R-:W3:Y:S01]  /*20de0*/  @P1 MUFU.EX2 R55, R53 ;  /* 0x0000003500371308 */ /* 0x000ee20000000800 */
[----:B-1----:R-:W-:-:S05]  /*20df0*/  @P4 FADD R57, -R57, 1 ;  /* 0x3f80000039394421 */ /* 0x002fca0000000100 */
[----:B------:R-:W-:Y:S01]  /*20e00*/  @P4 LOP3.LUT R54, R57, 0x80000000, R50, 0xb8, !PT ;  /* 0x8000000039364812 */ /* 0x000fe200078eb832 */
[----:B------:R-:W-:Y:S01]  /*20e10*/  FMUL R50, R13, 0.5 ;  /* 0x3f0000000d327820 */ /* 0x000fe20000400000 */
[----:B------:R-:W-:Y:S01]  /*20e20*/  FMUL R13, R12, 0.5 ;  /* 0x3f0000000c0d7820 */ /* 0x000fe20000400000 */
[----:B--2---:R-:W-:Y:S01]  /*20e30*/  @P5 FADD R58, -R59, 1 ;  /* 0x3f8000003b3a5421 */ /* 0x004fe20000000100 */
[----:B------:R-:W-:Y:S01]  /*20e40*/  FMUL R12, R29, 0.5 ;  /* 0x3f0000001d0c7820 */ /* 0x000fe20000400000 */
[----:B------:R-:W-:Y:S01]  /*20e50*/  FMUL R10, R23, R50 ;  /* 0x00000032170a7220 */ /* 0x000fe20000400000 */
[----:B------:R-:W-:Y:S01]  /*20e60*/  FMUL R14, R14, R13 ;  /* 0x0000000d0e0e7220 */ /* 0x000fe20000400000 */
[----:B------:R-:W-:Y:S01]  /*20e70*/  FMUL R13, R30, 0.5 ;  /* 0x3f0000001e0d7820 */ /* 0x000fe20000400000 */
[----:B------:R-:W-:Y:S01]  /*20e80*/  @P5 LOP3.LUT R52, R58, 0x80000000, R49, 0xb8, !PT ;  /* 0x800000003a345812 */ /* 0x000fe200078eb831 */
[----:B------:R-:W-:Y:S01]  /*20e90*/  FMUL R31, R31, R12 ;  /* 0x0000000c1f1f7220 */ /* 0x000fe20000400000 */
[----:B------:R-:W-:Y:S01]  /*20ea0*/  FMUL R23, R46, 0.5 ;  /* 0x3f0000002e177820 */ /* 0x000fe20000400000 */
[----:B---3--:R-:W-:Y:S01]  /*20eb0*/  @P1 FADD R56, -R55, 1 ;  /* 0x3f80000037381421 */ /* 0x008fe20000000100 */
[----:B------:R-:W-:Y:S01]  /*20ec0*/  FMUL R32, R32, R13 ;  /* 0x0000000d20207220 */ /* 0x000fe20000400000 */
[----:B------:R-:W-:Y:S01]  /*20ed0*/  FMUL R12, R47, 0.5 ;  /* 0x3f0000002f0c7820 */ /* 0x000fe20000400000 */
[----:B------:R-:W-:Y:S01]  /*20ee0*/  FMUL R13, R48, 0.5 ;  /* 0x3f000000300d7820 */ /* 0x000fe20000400000 */
[----:B------:R-:W-:Y:S01]  /*20ef0*/  FADD R52, R52, 1 ;  /* 0x3f80000034347421 */ /* 0x000fe20000000000 */
[----:B------:R-:W-:Y:S01]  /*20f00*/  @P1 LOP3.LUT R53, R56, 0x80000000, R51, 0xb8, !PT ;  /* 0x8000000038351812 */ /* 0x000fe200078eb833 */
[----:B------:R-:W-:Y:S01]  /*20f10*/  FMUL R56, R11, 0.5 ;  /* 0x3f0000000b387820 */ /* 0x000fe20000400000 */
[----:B------:R-:W-:Y:S01]  /*20f20*/  FADD R11, R22, 1 ;  /* 0x3f800000160b7421 */ /* 0x000fe20000000000 */
[----:B------:R-:W-:Y:S01]  /*20f30*/  FADD R54, R54, 1 ;  /* 0x3f80000036367421 */ /* 0x000fe20000000000 */
[----:B------:R-:W-:Y:S01]  /*20f40*/  FMUL R23, R52, R23 ;  /* 0x0000001734177220 */ /* 0x000fe20000400000 */
[----:B------:R-:W-:Y:S01]  /*20f50*/  FADD R53, R53, 1 ;  /* 0x3f80000035357421 */ /* 0x000fe20000000000 */
[----:B------:R-:W-:Y:S01]  /*20f60*/  FMUL R11, R11, R56 ;  /* 0x000000380b0b7220 */ /* 0x000fe20000400000 */
[----:B------:R-:W-:Y:S01]  /*20f70*/  FMUL R13, R54, R13 ;  /* 0x0000000d360d7220 */ /* 0x000fe20000400000 */
[----:B------:R-:W-:Y:S01]  /*20f80*/  F2FP.SATFINITE.E4M3.F32.PACK_AB_MERGE_C R10, R10, R9, RZ ;  /* 0x000000090a0a723e */ /* 0x000fe200048070ff */
[----:B------:R-:W-:Y:S01]  /*20f90*/  FMUL R12, R53, R12 ;  /* 0x0000000c350c7220 */ /* 0x000fe20000400000 */
[----:B------:R-:W-:-:S02]  /*20fa0*/  F2FP.SATFINITE.E4M3.F32.PACK_AB_MERGE_C R32, R32, R31, RZ ;  /* 0x0000001f2020723e */ /* 0x000fc400048070ff */
[----:B------:R-:W-:Y:S02]  /*20fb0*/  F2FP.SATFINITE.E4M3.F32.PACK_AB_MERGE_C R14, R14, R11, RZ ;  /* 0x0000000b0e0e723e */ /* 0x000fe400048070ff */
[----:B------:R-:W-:Y:S02]  /*20fc0*/  F2FP.SATFINITE.E4M3.F32.PACK_AB_MERGE_C R23, R23, R42, RZ ;  /* 0x0000002a1717723e */ /* 0x000fe400048070ff */
[----:B------:R-:W-:Y:S01]  /*20fd0*/  F2FP.SATFINITE.E4M3.F32.PACK_AB_MERGE_C R12, R13, R12, RZ ;  /* 0x0000000c0d0c723e */ /* 0x000fe200048070ff */
[----:B------:R-:W-:Y:S06]  /*20fe0*/  @P0 BRA `(.L_x_126) ;  /* 0x0000000000040947 */ /* 0x000fec0003800000 */
[----:B------:R-:W-:-:S04]  /*20ff0*/  DEPBAR.LE SB0, 0x1 ;  /* 0x000080400000791a */ /* 0x000fc80000000000 */
.L_x_126:
        /* <DEDUP_REMOVED lines=27> */
.L_x_128:
[----:B------:R-:W-:Y:S05]  /*211b0*/  BSYNC B0 ;  /* 0x0000000000007941 */ /* 0x000fea0003800000 */
.L_x_127:
[----:B------:R-:W-:Y:S04]  /*211c0*/  BSSY B0, `(.L_x_129) ;  /* 0x000003a000007945 */ /* 0x000fe80003800000 */
[----:B------:R-:W-:Y:S05]  /*211d0*/  @P2 BRA `(.L_x_130) ;  /* 0x0000000000e02947 */ /* 0x000fea0003800000 */
[----:B------:R-:W-:-:S04]  /*211e0*/  MOV R9, UR44 ;  /* 0x0000002c00097c02 */ /* 0x000fc80008000f00 */
[----:B------:R-:W-:-:S13]  /*211f0*/  ISETP.NE.AND P4, PT, R9, 0x3, PT ;  /* 0x000000030900780c */ /* 0x000fda0003f85270 */
[----:B------:R-:W-:Y:S05]  /*21200*/  @!P4 BRA `(.L_x_131) ;  /* 0x000000000004c947 */ /* 0x000fea0003800000 */
[----:B------:R-:W-:Y:S01]  /*21210*/  BPT.TRAP 0x1 ;  /* 0x000000040000795c */ /* 0x000fe20000300000 */
.L_x_131:
[----:B------:R-:W-:Y:S01]  /*21220*/  LEA R9, R18, UR48, 0x3 ;  /* 0x0000003012097c11 */ /* 0x000fe2000f8e18ff */
[----:B------:R-:W-:Y:S01]  /*21230*/  BSSY B1, `(.L_x_132) ;  /* 0x0000004000017945 */ /* 0x000fe20003800000 */
[----:B------:R-:W-:-:S04]  /*21240*/  SHF.L.U32 R10, R19, 0x1f, RZ ;  /* 0x0000001f130a7819 */ /* 0x000fc800000006ff */
[----:B------:R-:W1:Y:S02]  /*21250*/  SYNCS.PHASECHK.TRANS64.TRYWAIT P1, [R9+URZ+0x60], R10 ;  /* 0x0000600a090075a7 */ /* 0x000e64000802017f */
[----:B-1----:R-:W-:Y:S05]  /*21260*/  @!P1 BRA `(.L_x_133) ;  /* 0x0000018000f89947 */ /* 0x002fea0003800000 */
.L_x_384:
[----:B------:R-:W-:Y:S05]  /*21270*/  BSYNC B1 ;  /* 0x0000000000017941 */ /* 0x000fea0003800000 */
.L_x_132:
        /* <DEDUP_REMOVED lines=22> */
.L_x_135:
[----:B------:R-:W-:Y:S05]  /*213e0*/  BSYNC B1 ;  /* 0x0000000000017941 */ /* 0x000fea0003800000 */
.L_x_134:
        /* <DEDUP_REMOVED lines=8> */
.L_x_136:
        /* <DEDUP_REMOVED lines=15> */
.L_x_130:
[----:B------:R-:W-:Y:S05]  /*21560*/  BSYNC B0 ;  /* 0x0000000000007941 */ /* 0x000fea0003800000 */
.L_x_129:
[----:B------:R-:W2:Y:S04]  /*21570*/  LDL.LU R9, [R1+0x368] ;  /* 0x0003680001097983 */ /* 0x000ea80000300800 */
[----:B------:R-:W3:Y:S04]  /*21580*/  LDL.LU R32, [R1+0x36c] ;  /* 0x00036c0001207983 */ /* 0x000ee80000300800 */
[----:B------:R-:W4:Y:S04]  /*21590*/  LDL.LU R31, [R1+0x370] ;  /* 0x00037000011f7983 */ /* 0x000f280000300800 */
[----:B------:R-:W5:Y:S01]  /*215a0*/  LDL.LU R29, [R1+0x374] ;  /* 0x00037400011d7983 */ /* 0x000f620000300800 */
[----:B------:R-:W-:-:S03]  /*215b0*/  F2FP.F16.E4M3.UNPACK_B R23, R0.H1 ;  /* 0x00000000ff17723e */ /* 0x000fc600030006ff */
[----:B------:R-:W3:Y:S02]  /*215c0*/  LDL.LU R45, [R1+0x378] ;  /* 0x00037800012d7983 */ /* 0x000ee40000300800 */
[----:B------:R-:W-:Y:S02]  /*215d0*/  HADD2.F32 R10, -RZ, R23.H0_H0 ;  /* 0x20000017ff0a7230 */ /* 0x000fe40000004100 */
[----:B------:R-:W3:Y:S04]  /*215e0*/  LDL.LU R44, [R1+0x37c] ;  /* 0x00037c00012c7983 */ /* 0x000ee80000300800 */
[----:B------:R-:W3:Y:S04]  /*215f0*/  LDL.LU R42, [R1+0x380] ;  /* 0x00038000012a7983 */ /* 0x000ee80000300800 */
[----:B------:R-:W3:Y:S04]  /*21600*/  LDL.LU R52, [R1+0x384] ;  /* 0x0003840001347983 */ /* 0x000ee80000300800 */
[----:B------:R-:W3:Y:S04]  /*21610*/  LDL.LU R51, [R1+0x388] ;  /* 0x0003880001337983 */ /* 0x000ee80000300800 */
[----:B------:R-:W3:Y:S04]  /*21620*/  LDL.LU R50, [R1+0x38c] ;  /* 0x00038c0001327983 */ /* 0x000ee80000300800 */
[----:B------:R-:W3:Y:S04]  /*21630*/  LDL.LU R55, [R1+0x390] ;  /* 0x0003900001377983 */ /* 0x000ee80000300800 */
[----:B------:R-:W3:Y:S01]  /*21640*/  LDL.LU R53, [R1+0x394] ;  /* 0x0003940001357983 */ /* 0x000ee20000300800 */
        /* <DEDUP_REMOVED lines=19> */
[----:B----4-:R-:W-:-:S03]  /*21780*/  FMUL R13, R16, R31 ;  /* 0x0000001f100d7220 */ /* 0x010fc60000400000 */
[----:B------:R-:W-:Y:S01]  /*21790*/  FFMA R9, R9, R12, R11 ;  /* 0x0000000c09097223 */ /* 0x000fe2000000000b */
[----:B------:R-:W-:Y:S01]  /*217a0*/  F2FP.F16.E4M3.UNPACK_B R11, R3 ;  /* 0x00000003ff0b723e */ /* 0x000fe200020006ff */
[----:B------:R-:W-:Y:S02]  /*217b0*/  HADD2.F32 R12, -RZ, R23.H1_H1 ;  /* 0x30000017ff0c7230 */ /* 0x000fe40000004100 */
[----:B-----5:R-:W-:Y:S01]  /*217c0*/  FMUL R23, R16, R29 ;  /* 0x0000001d10177220 */ /* 0x020fe20000400000 */
[----:B------:R-:W-:Y:S01]  /*217d0*/  FFMA R9, R9, R14, R14 ;  /* 0x0000000e09097223 */ /* 0x000fe2000000000e */
[----:B------:R-:W-:-:S03]  /*217e0*/  HADD2.F32 R24, -RZ, R11.H0_H0 ;  /* 0x2000000bff187230 */ /* 0x000fc60000004100 */
[----:B------:R-:W1:Y:S01]  /*217f0*/  @P1 MUFU.EX2 R14, R9 ;  /* 0x00000009000e1308 */ /* 0x000e620000000800 */
[----:B------:R-:W-:Y:S02]  /*21800*/  HADD2.F32 R30, -RZ, R11.H1_H1 ;  /* 0x3000000bff1e7230 */ /* 0x000fe40000004100 */
[----:B---3--:R-:W-:-:S04]  /*21810*/  FMUL R11, R16, R32 ;  /* 0x00000020100b7220 */ /* 0x008fc80000400000 */
[C---:B------:R-:W-:Y:S01]  /*21820*/  FFMA R11, R2.reuse, R12, R11 ;  /* 0x0000000c020b7223 */ /* 0x040fe2000000000b */
[----:B------:R-:W-:-:S03]  /*21830*/  FFMA R12, R2, R24, R13 ;  /* 0x00000018020c7223 */ /* 0x000fc6000000000d */
[----:B------:R-:W-:Y:S01]  /*21840*/  FMUL R32, R11, 0.70710676908493041992 ;  /* 0x3f3504f30b207820 */ /* 0x000fe20000400000 */
[----:B------:R-:W-:Y:S01]  /*21850*/  FFMA R13, R2, R30, R23 ;  /* 0x0000001e020d7223 */ /* 0x000fe20000000017 */
[----:B------:R-:W-:Y:S01]  /*21860*/  FMUL R33, R12, 0.70710676908493041992 ;  /* 0x3f3504f30c217820 */ /* 0x000fe20000400000 */
[----:B-1----:R-:W-:Y:S01]  /*21870*/  @P1 FADD R14, -R14, 1 ;  /* 0x3f8000000e0e1421 */ /* 0x002fe20000000100 */
[----:B------:R-:W-:-:S04]  /*21880*/  FMUL R23, R32, R32 ;  /* 0x0000002020177220 */ /* 0x000fc80000400000 */
[----:B------:R-:W-:Y:S02]  /*21890*/  @P1 LOP3.LUT R9, R14, 0x80000000, R22, 0xb8, !PT ;  /* 0x800000000e091812 */ /* 0x000fe400078eb816 */
[C---:B------:R-:W-:Y:S01]  /*218a0*/  FSETP.GE.AND P1, PT, |R32|.reuse, 1.0029599666595458984, PT ;  /* 0x3f8060fe2000780b */ /* 0x040fe20003f26200 */
[C---:B------:R-:W-:Y:S01]  /*218b0*/  FMUL R24, R33.reuse, R33 ;  /* 0x0000002121187220 */ /* 0x040fe20000400000 */
[----:B------:R-:W-:Y:S01]  /*218c0*/  FSETP.GE.AND P4, PT, |R33|, 1.0029599666595458984, PT ;  /* 0x3f8060fe2100780b */ /* 0x000fe20003f86200 */
[----:B------:R-:W-:Y:S01]  /*218d0*/  FMUL R31, R13, 0.70710676908493041992 ;  /* 0x3f3504f30d1f7820 */ /* 0x000fe20000400000 */
[----:B------:R-:W-:Y:S02]  /*218e0*/  FSEL R23, |R32|, R23, P1 ;  /* 0x0000001720177208 */ /* 0x000fe40000800200 */
[----:B------:R-:W-:Y:S02]  /*218f0*/  FSEL R14, R28, 8.4834944573231041431e-05, P1 ;  /* 0x38b1e96a1c0e7808 */ /* 0x000fe40000800000 */
[----:B------:R-:W-:Y:S01]  /*21900*/  FSEL R22, -R27, -0.00082130916416645050049, P1 ;  /* 0xba574d201b167808 */ /* 0x000fe20000800100 */
[----:B------:R-:W-:Y:S01]  /*21910*/  FMUL R34, R31, R31 ;  /* 0x0000001f1f227220 */ /* 0x000fe20000400000 */
[----:B------:R-:W-:-:S02]  /*21920*/  FSEL R30, |R33|, R24, P4 ;  /* 0x00000018211e7208 */ /* 0x000fc40002000200 */
[----:B------:R-:W-:Y:S01]  /*21930*/  FSEL R29, R28, 8.4834944573231041431e-05, P4 ;  /* 0x38b1e96a1c1d7808 */ /* 0x000fe20002000000 */
[----:B------:R-:W-:Y:S01]  /*21940*/  FFMA R14, R23, R14, R22 ;  /* 0x0000000e170e7223 */ /* 0x000fe20000000016 */
[----:B------:R-:W-:Y:S02]  /*21950*/  FSEL R35, -R27, -0.00082130916416645050049, P4 ;  /* 0xba574d201b237808 */ /* 0x000fe40002000100 */
[C---:B------:R-:W-:Y:S02]  /*21960*/  FSETP.GE.AND P5, PT, |R31|.reuse, 1.0029599666595458984, PT ;  /* 0x3f8060fe1f00780b */ /* 0x040fe40003fa6200 */
[----:B------:R-:W-:Y:S01]  /*21970*/  FSEL R22, R26, 0.0052134888246655464172, P1 ;  /* 0x3baad5ea1a167808 */ /* 0x000fe20000800000 */
[----:B------:R-:W-:Y:S01]  /*21980*/  FFMA R29, R30, R29, R35 ;  /* 0x0000001d1e1d7223 */ /* 0x000fe20000000023 */
[----:B------:R-:W-:Y:S02]  /*21990*/  FSEL R34, |R31|, R34, P5 ;  /* 0x000000221f227208 */ /* 0x000fe40002800200 */
[----:B------:R-:W-:Y:S01]  /*219a0*/  FSEL R37, R28, 8.4834944573231041431e-05, P5 ;  /* 0x38b1e96a1c257808 */ /* 0x000fe20002800000 */
[----:B------:R-:W-:Y:S01]  /*219b0*/  FFMA R14, R23, R14, R22 ;  /* 0x0000000e170e7223 */ /* 0x000fe20000000016 */
[----:B------:R-:W-:-:S02]  /*219c0*/  FSEL R39, -R27, -0.00082130916416645050049, P5 ;  /* 0xba574d201b277808 */ /* 0x000fc40002800100 */
        /* <DEDUP_REMOVED lines=30> */
[----:B------:R-:W-:-:S02]  /*21bb0*/  FFMA R29, R34, R41, R29 ;  /* 0x00000029221d7223 */ /* 0x000fc4000000001d */
[----:B------:R-:W-:Y:S01]  /*21bc0*/  FFMA R22, R35, R22, R22 ;  /* 0x0000001623167223 */ /* 0x000fe20000000016 */
[----:B------:R-:W-:Y:S01]  /*21bd0*/  FSEL R35, -|R31|, R31, P5 ;  /* 0x0000001f1f237208 */ /* 0x000fe20002800300 */
[----:B------:R-:W-:Y:S01]  /*21be0*/  FFMA R14, R34, R29, R14 ;  /* 0x0000001d220e7223 */ /* 0x000fe2000000000e */
[----:B------:R-:W1:Y:S03]  /*21bf0*/  @P1 MUFU.EX2 R24, R23 ;  /* 0x0000001700181308 */ /* 0x000e660000000800 */
[----:B------:R-:W-:-:S05]  /*21c00*/  FFMA R14, R14, R35, R35 ;  /* 0x000000230e0e7223 */ /* 0x000fca0000000023 */
[----:B------:R-:W2:Y:S01]  /*21c10*/  @P5 MUFU.EX2 R38, R14 ;  /* 0x0000000e00265308 */ /* 0x000ea20000000800 */
[----:B------:R-:W-:-:S07]  /*21c20*/  F2FP.F16.E4M3.UNPACK_B R29, R3.H1 ;  /* 0x00000003ff1d723e */ /* 0x000fce00030006ff */
[----:B------:R-:W3:Y:S01]  /*21c30*/  @P4 MUFU.EX2 R30, R22 ;  /* 0x00000016001e4308 */ /* 0x000ee20000000800 */
[--C-:B------:R-:W-:Y:S02]  /*21c40*/  HADD2.F32 R36, -RZ, R29.reuse.H0_H0 ;  /* 0x2000001dff247230 */ /* 0x100fe40000004100 */
[----:B-1----:R-:W-:Y:S01]  /*21c50*/  @P1 FADD R39, -R24, 1 ;  /* 0x3f80000018271421 */ /* 0x002fe20000000100 */
[----:B------:R-:W-:Y:S02]  /*21c60*/  HADD2.F32 R40, -RZ, R29.H1_H1 ;  /* 0x3000001dff287230 */ /* 0x000fe40000004100 */
[C---:B------:R-:W-:Y:S01]  /*21c70*/  FMUL R29, R16.reuse, R45 ;  /* 0x0000002d101d7220 */ /* 0x040fe20000400000 */
[----:B------:R-:W-:Y:S01]  /*21c80*/  FMUL R35, R16, R44 ;  /* 0x0000002c10237220 */ /* 0x000fe20000400000 */
[----:B------:R-:W-:Y:S02]  /*21c90*/  F2FP.F16.E4M3.UNPACK_B R34, R4 ;  /* 0x00000004ff22723e */ /* 0x000fe400020006ff */
[----:B------:R-:W-:Y:S01]  /*21ca0*/  FFMA R24, R2, R36, R29 ;  /* 0x0000002402187223 */ /* 0x000fe2000000001d */
[----:B------:R-:W-:Y:S01]  /*21cb0*/  @P1 LOP3.LUT R23, R39, 0x80000000, R32, 0xb8, !PT ;  /* 0x8000000027171812 */ /* 0x000fe200078eb820 */
[----:B--2---:R-:W-:Y:S01]  /*21cc0*/  @P5 FADD R32, -R38, 1 ;  /* 0x3f80000026205421 */ /* 0x004fe20000000100 */
[----:B------:R-:W-:Y:S01]  /*21cd0*/  FFMA R29, R2, R40, R35 ;  /* 0x00000028021d7223 */ /* 0x000fe20000000023 */
[----:B------:R-:W-:Y:S01]  /*21ce0*/  FMUL R37, R16, R42 ;  /* 0x0000002a10257220 */ /* 0x000fe20000400000 */
[----:B------:R-:W-:Y:S01]  /*21cf0*/  FMUL R39, R24, 0.70710676908493041992 ;  /* 0x3f3504f318277820 */ /* 0x000fe20000400000 */
[----:B------:R-:W-:-:S02]  /*21d00*/  HADD2.F32 R42, -RZ, R34.H0_H0 ;  /* 0x20000022ff2a7230 */ /* 0x000fc40000004100 */
[----:B------:R-:W-:Y:S01]  /*21d10*/  FMUL R38, R29, 0.70710676908493041992 ;  /* 0x3f3504f31d267820 */ /* 0x000fe20000400000 */
[----:B------:R-:W-:Y:S01]  /*21d20*/  @P5 LOP3.LUT R14, R32, 0x80000000, R31, 0xb8, !PT ;  /* 0x80000000200e5812 */ /* 0x000fe200078eb81f */
[----:B---3--:R-:W-:Y:S01]  /*21d30*/  @P4 FADD R36, -R30, 1 ;  /* 0x3f8000001e244421 */ /* 0x008fe20000000100 */
[C---:B------:R-:W-:Y:S01]  /*21d40*/  FMUL R32, R39.reuse, R39 ;  /* 0x0000002727207220 */ /* 0x040fe20000400000 */
[C---:B------:R-:W-:Y:S01]  /*21d50*/  FSETP.GE.AND P1, PT, |R39|.reuse, 1.0029599666595458984, PT ;  /* 0x3f8060fe2700780b */ /* 0x040fe20003f26200 */
[----:B------:R-:W-:Y:S01]  /*21d60*/  FFMA R30, R2, R42, R37 ;  /* 0x0000002a021e7223 */ /* 0x000fe20000000025 */
[----:B------:R-:W-:Y:S01]  /*21d70*/  FMUL R35, R38, R38 ;  /* 0x0000002626237220 */ /* 0x000fe20000400000 */
[----:B------:R-:W-:Y:S02]  /*21d80*/  @P4 LOP3.LUT R22, R36, 0x80000000, R33, 0xb8, !PT ;  /* 0x8000000024164812 */ /* 0x000fe400078eb821 */
[----:B------:R-:W-:Y:S01]  /*21d90*/  FSETP.GE.AND P4, PT, |R38|, 1.0029599666595458984, PT ;  /* 0x3f8060fe2600780b */ /* 0x000fe20003f86200 */
[----:B------:R-:W-:Y:S01]  /*21da0*/  FMUL R37, R30, 0.70710676908493041992 ;  /* 0x3f3504f31e257820 */ /* 0x000fe20000400000 */
[----:B------:R-:W-:-:S02]  /*21db0*/  FSEL R32, |R39|, R32, P1 ;  /* 0x0000002027207208 */ /* 0x000fc40000800200 */
[----:B------:R-:W-:Y:S02]  /*21dc0*/  FSEL R31, R28, 8.4834944573231041431e-05, P1 ;  /* 0x38b1e96a1c1f7808 */ /* 0x000fe40000800000 */
[----:B------:R-:W-:Y:S02]  /*21dd0*/  FSEL R33, -R27, -0.00082130916416645050049, P1 ;  /* 0xba574d201b217808 */ /* 0x000fe40000800100 */
[----:B------:R-:W-:Y:S01]  /*21de0*/  FSEL R40, |R38|, R35, P4 ;  /* 0x0000002326287208 */ /* 0x000fe20002000200 */
[----:B------:R-:W-:Y:S01]  /*21df0*/  FMUL R36, R37, R37 ;  /* 0x0000002525247220 */ /* 0x000fe20000400000 */
[----:B------:R-:W-:Y:S01]  /*21e00*/  FSEL R35, R28, 8.4834944573231041431e-05, P4 ;  /* 0x38b1e96a1c237808 */ /* 0x000fe20002000000 */
[----:B------:R-:W-:Y:S01]  /*21e10*/  FFMA R31, R32, R31, R33 ;  /* 0x0000001f201f7223 */ /* 0x000fe20000000021 */
[----:B------:R-:W-:Y:S02]  /*21e20*/  FSEL R41, -R27, -0.00082130916416645050049, P4 ;  /* 0xba574d201b297808 */ /* 0x000fe40002000100 */
[----:B------:R-:W-:-:S02]  /*21e30*/  FSETP.GE.AND P5, PT, |R37|, 1.0029599666595458984, PT ;  /* 0x3f8060fe2500780b */ /* 0x000fc40003fa6200 */
[----:B------:R-:W-:Y:S01]  /*21e40*/  FSEL R33, R26, 0.0052134888246655464172, P1 ;  /* 0x3baad5ea1a217808 */ /* 0x000fe20000800000 */
[----:B------:R-:W-:Y:S01]  /*21e50*/  FFMA R41, R40, R35, R41 ;  /* 0x0000002328297223 */ /* 0x000fe20000000029 */
[----:B------:R-:W-:Y:S02]  /*21e60*/  FSEL R42, |R37|, R36, P5 ;  /* 0x00000024252a7208 */ /* 0x000fe40002800200 */
[----:B------:R-:W-:Y:S01]  /*21e70*/  FSEL R45, R28, 8.4834944573231041431e-05, P5 ;  /* 0x38b1e96a1c2d7808 */ /* 0x000fe20002800000 */
[----:B------:R-:W-:Y:S01]  /*21e80*/  FFMA R31, R32, R31, R33 ;  /* 0x0000001f201f7223 */ /* 0x000fe20000000021 */
[----:B------:R-:W-:Y:S02]  /*21e90*/  FSEL R47, -R27, -0.00082130916416645050049, P5 ;  /* 0xba574d201b2f7808 */ /* 0x000fe40002800100 */
        /* <DEDUP_REMOVED lines=12> */
[----:B------:R-:W-:Y:S01]  /*21f60*/  FFMA R41, R40, R41, R43 ;  /* 0x0000002928297223 */ /* 0x000fe2000000002b */
[----:B------:R-:W-:Y:S01]  /*21f70*/  FSEL R47, -R25, -0.026868773624300956726, P5 ;  /* 0xbcdc1be7192f7808 */ /* 0x000fe20002800100 */
        /* <DEDUP_REMOVED lines=14> */
[----:B------:R-:W-:Y:S01]  /*22060*/  FFMA R41, R42, R43, R41 ;  /* 0x0000002b2a297223 */ /* 0x000fe20000000029 */
[----:B------:R-:W-:Y:S01]  /*22070*/  FSEL R32, -|R38|, R38, P4 ;  /* 0x0000002626207208 */ /* 0x000fe20002000300 */
[----:B------:R-:W-:Y:S01]  /*22080*/  FFMA R31, R31, R36, R36 ;  /* 0x000000241f1f7223 */ /* 0x000fe20000000024 */
[----:B------:R-:W-:Y:S01]  /*22090*/  FSEL R35, -|R37|, R37, P5 ;  /* 0x0000002525237208 */ /* 0x000fe20002800300 */
[----:B------:R-:W-:-:S02]  /*220a0*/  FFMA R40, R42, R41, R40 ;  /* 0x000000292a287223 */ /* 0x000fc40000000028 */
[----:B------:R-:W1:Y:S01]  /*220b0*/  @P1 MUFU.EX2 R36, R31 ;  /* 0x0000001f00241308 */ /* 0x000e620000000800 */
[----:B------:R-:W-:Y:S01]  /*220c0*/  FFMA R33, R33, R32, R32 ;  /* 0x0000002021217223 */ /* 0x000fe20000000020 */
[----:B------:R-:W-:Y:S01]  /*220d0*/  FFMA R32, R40, R35, R35 ;  /* 0x0000002328207223 */ /* 0x000fe20000000023 */
[----:B------:R-:W-:Y:S02]  /*220e0*/  FMUL R41, R16, R51 ;  /* 0x0000003310297220 */ /* 0x000fe40000400000 */
[----:B------:R-:W2:Y:S03]  /*220f0*/  LDL.LU R51, [R1+0x398] ;  /* 0x0003980001337983 */ /* 0x000ea60000300800 */
[----:B------:R-:W3:Y:S01]  /*22100*/  @P4 MUFU.EX2 R42, R33 ;  /* 0x00000021002a4308 */ /* 0x000ee20000000800 */
[----:B------:R-:W-:-:S07]  /*22110*/  F2FP.F16.E4M3.UNPACK_B R35, R4.H1 ;  /* 0x00000004ff23723e */ /* 0x000fce00030006ff */
[----:B------:R-:W4:Y:S01]  /*22120*/  @P5 MUFU.EX2 R44, R32 ;  /* 0x00000020002c5308 */ /* 0x000f220000000800 */
[----:B------:R-:W-:Y:S02]  /*22130*/  HADD2.F32 R34, -RZ, R34.H1_H1 ;  /* 0x30000022ff227230 */ /* 0x000fe40000004100 */
[----:B-1----:R-:W-:Y:S01]  /*22140*/  @P1 FADD R40, -R36, 1 ;  /* 0x3f80000024281421 */ /* 0x002fe20000000100 */
[--C-:B------:R-:W-:Y:S02]  /*22150*/  HADD2.F32 R46, -RZ, R35.reuse.H0_H0 ;  /* 0x20000023ff2e7230 */ /* 0x100fe40000004100 */
[----:B------:R-:W-:Y:S02]  /*22160*/  HADD2.F32 R48, -RZ, R35.H1_H1 ;  /* 0x30000023ff307230 */ /* 0x000fe40000004100 */
[----:B------:R-:W-:Y:S01]  /*22170*/  FMUL R35, R16, R52 ;  /* 0x0000003410237220 */ /* 0x000fe20000400000 */
[----:B------:R-:W-:Y:S01]  /*22180*/  @P1 LOP3.LUT R31, R40, 0x80000000, R39, 0xb8, !PT ;  /* 0x80000000281f1812 */ /* 0x000fe200078eb827 */
[----:B---3--:R-:W-:-:S02]  /*22190*/  @P4 FADD R45, -R42, 1 ;  /* 0x3f8000002a2d4421 */ /* 0x008fc40000000100 */
[C---:B------:R-:W-:Y:S01]  /*221a0*/  FFMA R34, R2.reuse, R34, R35 ;  /* 0x0000002202227223 */ /* 0x040fe20000000023 */
[----:B------:R-:W-:Y:S01]  /*221b0*/  FFMA R35, R2, R46, R41 ;  /* 0x0000002e02237223 */ /* 0x000fe20000000029 */
[----:B------:R-:W-:Y:S01]  /*221c0*/  FMUL R43, R16, R50 ;  /* 0x00000032102b7220 */ /* 0x000fe20000400000 */
[----:B----4-:R-:W-:Y:S01]  /*221d0*/  @P5 FADD R40, -R44, 1 ;  /* 0x3f8000002c285421 */ /* 0x010fe20000000100 */
[----:B------:R-:W-:Y:S01]  /*221e0*/  FMUL R44, R34, 0.70710676908493041992 ;  /* 0x3f3504f3222c7820 */ /* 0x000fe20000400000 */
[----:B------:R-:W-:Y:S01]  /*221f0*/  @P4 LOP3.LUT R33, R45, 0x80000000, R38, 0xb8, !PT ;  /* 0x800000002d214812 */ /* 0x000fe200078eb826 */
[----:B------:R-:W-:Y:S02]  /*22200*/  FMUL R45, R35, 0.70710676908493041992 ;  /* 0x3f3504f3232d7820 */ /* 0x000fe40000400000 */
[----:B------:R-:W-:Y:S01]  /*22210*/  @P5 LOP3.LUT R32, R40, 0x80000000, R37, 0xb8, !PT ;  /* 0x8000000028205812 */ /* 0x000fe200078eb825 */
[C---:B------:R-:W-:Y:S01]  /*22220*/  FMUL R37, R44.reuse, R44 ;  /* 0x0000002c2c257220 */ /* 0x040fe20000400000 */
[----:B------:R-:W-:Y:S01]  /*22230*/  FSETP.GE.AND P1, PT, |R44|, 1.0029599666595458984, PT ;  /* 0x3f8060fe2c00780b */ /* 0x000fe20003f26200 */
[----:B------:R-:W-:Y:S01]  /*22240*/  FFMA R36, R2, R48, R43 ;  /* 0x0000003002247223 */ /* 0x000fe2000000002b */
[C---:B------:R-:W-:Y:S01]  /*22250*/  FMUL R42, R45.reuse, R45 ;  /* 0x0000002d2d2a7220 */ /* 0x040fe20000400000 */
[----:B------:R-:W-:-:S02]  /*22260*/  FSETP.GE.AND P4, PT, |R45|, 1.0029599666595458984, PT ;  /* 0x3f8060fe2d00780b */ /* 0x000fc40003f86200 */
[----:B------:R-:W-:Y:S02]  /*22270*/  FSEL R37, |R44|, R37, P1 ;  /* 0x000000252c257208 */ /* 0x000fe40000800200 */
[----:B------:R-:W-:Y:S02]  /*22280*/  FSEL R38, R28, 8.4834944573231041431e-05, P1 ;  /* 0x38b1e96a1c267808 */ /* 0x000fe40000800000 */
[----:B------:R-:W-:Y:S01]  /*22290*/  FSEL R40, -R27, -0.00082130916416645050049, P1 ;  /* 0xba574d201b287808 */ /* 0x000fe20000800100 */
[----:B------:R-:W-:Y:S01]  /*222a0*/  FMUL R43, R36, 0.70710676908493041992 ;  /* 0x3f3504f3242b7820 */ /* 0x000fe20000400000 */
[----:B------:R-:W-:Y:S02]  /*222b0*/  FSEL R41, |R45|, R42, P4 ;  /* 0x0000002a2d297208 */ /* 0x000fe40002000200 */
[----:B------:R-:W-:Y:S01]  /*222c0*/  FSEL R42, R28, 8.4834944573231041431e-05, P4 ;  /* 0x38b1e96a1c2a7808 */ /* 0x000fe20002000000 */
[----:B------:R-:W-:Y:S01]  /*222d0*/  FFMA R38, R37, R38, R40 ;  /* 0x0000002625267223 */ /* 0x000fe20000000028 */
[----:B------:R-:W-:Y:S01]  /*222e0*/  FSEL R46, -R27, -0.00082130916416645050049, P4 ;  /* 0xba574d201b2e7808 */ /* 0x000fe20002000100 */
[----:B------:R-:W-:Y:S01]  /*222f0*/  FMUL R48, R43, R43 ;  /* 0x0000002b2b307220 */ /* 0x000fe20000400000 */
[----:B------:R-:W-:-:S02]  /*22300*/  FSEL R40, R26, 0.0052134888246655464172, P1 ;  /* 0x3baad5ea1a287808 */ /* 0x000fc40000800000 */
[----:B------:R-:W-:Y:S01]  /*22310*/  FSETP.GE.AND P5, PT, |R43|, 1.0029599666595458984, PT ;  /* 0x3f8060fe2b00780b */ /* 0x000fe20003fa6200 */
[----:B------:R-:W-:Y:S01]  /*22320*/  FFMA R46, R41, R42, R46 ;  /* 0x0000002a292e7223 */ /* 0x000fe2000000002e */
[----:B------:R-:W-:Y:S01]  /*22330*/  FSEL R42, -R25, -0.026868773624300956726, P1 ;  /* 0xbcdc1be7192a7808 */ /* 0x000fe20000800100 */
[----:B------:R-:W-:Y:S01]  /*22340*/  FFMA R38, R37, R38, R40 ;  /* 0x0000002625267223 */ /* 0x000fe20000000028 */
[----:B------:R-:W-:Y:S02]  /*22350*/  FSEL R47, |R43|, R48, P5 ;  /* 0x000000302b2f7208 */ /* 0x000fe40002800200 */
[----:B------:R-:W-:Y:S02]  /*22360*/  FSEL R50, R28, 8.4834944573231041431e-05, P5 ;  /* 0x38b1e96a1c327808 */ /* 0x000fe40002800000 */
[----:B------:R-:W-:Y:S02]  /*22370*/  FSEL R52, -R27, -0.00082130916416645050049, P5 ;  /* 0xba574d201b347808 */ /* 0x000fe40002800100 */
[C---:B------:R-:W-:Y:S01]  /*22380*/  FSEL R48, R26.reuse, 0.0052134888246655464172, P4 ;  /* 0x3baad5ea1a307808 */ /* 0x040fe20002000000 */
[----:B------:R-:W-:Y:S01]  /*22390*/  FFMA R38, R37, R38, R42 ;  /* 0x0000002625267223 */ /* 0x000fe2000000002a */
[----:B------:R-:W-:Y:S01]  /*223a0*/  FSEL R40, R21, 0.11284004896879196167, P1 ;  /* 0x3de718af15287808 */ /* 0x000fe20000800000 */
[----:B------:R-:W-:Y:S01]  /*223b0*/  FFMA R50, R47, R50, R52 ;  /* 0x000000322f327223 */ /* 0x000fe20000000034 */
[----:B------:R-:W-:Y:S01]  /*223c0*/  FSEL R54, R26, 0.0052134888246655464172, P5 ;  /* 0x3baad5ea1a367808 */ /* 0x000fe20002800000 */
[----:B------:R-:W-:Y:S01]  /*223d0*/  FFMA R46, R41, R46, R48 ;  /* 0x0000002e292e7223 */ /* 0x000fe20000000030 */
[----:B------:R-:W-:Y:S01]  /*223e0*/  FSEL R48, -R25, -0.026868773624300956726, P4 ;  /* 0xbcdc1be719307808 */ /* 0x000fe20002000100 */
[----:B------:R-:W-:Y:S01]  /*223f0*/  FFMA R38, R37, R38, R40 ;  /* 0x0000002625267223 */ /* 0x000fe20000000028 */
[C---:B------:R-:W-:Y:S01]  /*22400*/  FSEL R42, R20.reuse, -0.37612664699554443359, P1 ;  /* 0xbec093ac142a7808 */ /* 0x040fe20000800000 */
[----:B------:R-:W-:Y:S01]  /*22410*/  FFMA R54, R47, R50, R54 ;  /* 0x000000322f367223 */ /* 0x000fe20000000036 */
[----:B------:R-:W-:Y:S01]  /*22420*/  FSEL R50, R21, 0.11284004896879196167, P4 ;  /* 0x3de718af15327808 */ /* 0x000fe20002000000 */
[----:B------:R-:W-:Y:S01]  /*22430*/  FFMA R46, R41, R46, R48 ;  /* 0x0000002e292e7223 */ /* 0x000fe20000000030 */
        /* <DEDUP_REMOVED lines=13> */
[----:B------:R-:W-:-:S02]  /*22510*/  FFMA R48, R47, R52, R48 ;  /* 0x000000342f307223 */ /* 0x000fc40000000030 */
[----:B------:R-:W-:Y:S01]  /*22520*/  FFMA R42, R41, R42, R40 ;  /* 0x0000002a292a7223 */ /* 0x000fe20000000028 */
[----:B------:R-:W-:Y:S01]  /*22530*/  FSEL R41, R15, 0.12837915122509002686, P5 ;  /* 0x3e0375d30f297808 */ /* 0x000fe20002800000 */
[----:B------:R-:W-:-:S04]  /*22540*/  FFMA R38, R47, R48, R38 ;  /* 0x000000302f267223 */ /* 0x000fc80000000026 */
[----:B------:R-:W-:Y:S01]  /*22550*/  FFMA R38, R47, R38, R41 ;  /* 0x000000262f267223 */ /* 0x000fe20000000029 */
[----:B------:R-:W-:-:S05]  /*22560*/  F2FP.F16.E4M3.UNPACK_B R41, R5 ;  /* 0x00000005ff29723e */ /* 0x000fca00020006ff */
[--C-:B------:R-:W-:Y:S02]  /*22570*/  HADD2.F32 R48, -RZ, R41.reuse.H0_H0 ;  /* 0x20000029ff307230 */ /* 0x100fe40000004100 */
[----:B------:R-:W-:Y:S02]  /*22580*/  HADD2.F32 R52, -RZ, R41.H1_H1 ;  /* 0x30000029ff347230 */ /* 0x000fe40000004100 */
[----:B------:R-:W-:Y:S02]  /*22590*/  FMUL R41, R16, R55 ;  /* 0x0000003710297220 */ /* 0x000fe40000400000 */
[----:B------:R-:W3:Y:S04]  /*225a0*/  LDL.LU R55, [R1+0x39c] ;  /* 0x00039c0001377983 */ /* 0x000ee80000300800 */
[----:B------:R-:W4:Y:S04]  /*225b0*/  LDL.LU R59, [R1+0x360] ;  /* 0x00036000013b7983 */ /* 0x000f280000300800 */
[----:B------:R-:W5:Y:S01]  /*225c0*/  LDL.LU R57, [R1+0x364] ;  /* 0x0003640001397983 */ /* 0x000f620000300800 */
[----:B------:R-:W-:Y:S01]  /*225d0*/  FSEL R49, -|R43|, R43, P5 ;  /* 0x0000002b2b317208 */ /* 0x000fe20002800300 */
[----:B------:R-:W1:Y:S01]  /*225e0*/  @P1 MUFU.EX2 R40, R39 ;  /* 0x0000002700281308 */ /* 0x000e620000000800 */
[----:B------:R-:W-:-:S03]  /*225f0*/  FSEL R37, -|R45|, R45, P4 ;  /* 0x0000002d2d257208 */ /* 0x000fc60002000300 */
[----:B------:R-:W-:Y:S02]  /*22600*/  FFMA R38, R38, R49, R49 ;  /* 0x0000003126267223 */ /* 0x000fe40000000031 */
[----:B------:R-:W-:Y:S02]  /*22610*/  FFMA R37, R42, R37, R37 ;  /* 0x000000252a257223 */ /* 0x000fe40000000025 */
[----:B------:R-:W1:Y:S08]  /*22620*/  @P5 MUFU.EX2 R50, R38 ;  /* 0x0000002600325308 */ /* 0x000e700000000800 */
[----:B------:R-:W1:Y:S01]  /*22630*/  @P4 MUFU.EX2 R42, R37 ;  /* 0x00000025002a4308 */ /* 0x000e620000000800 */
[----:B------:R-:W-:Y:S01]  /*22640*/  FMUL R47, R16, R53 ;  /* 0x00000035102f7220 */ /* 0x000fe20000400000 */
[----:B------:R-:W-:-:S05]  /*22650*/  F2FP.F16.E4M3.UNPACK_B R46, R5.H1 ;  /* 0x00000005ff2e723e */ /* 0x000fca00030006ff */
[--C-:B------:R-:W-:Y:S02]  /*22660*/  HADD2.F32 R54, -RZ, R46.reuse.H0_H0 ;  /* 0x2000002eff367230 */ /* 0x100fe40000004100 */
[----:B------:R-:W-:Y:S02]  /*22670*/  HADD2.F32 R46, -RZ, R46.H1_H1 ;  /* 0x3000002eff2e7230 */ /* 0x000fe40000004100 */
[----:B------:R-:W-:Y:S01]  /*22680*/  FMUL R10, R10, 0.5 ;  /* 0x3f0000000a0a7820 */ /* 0x000fe20000400000 */
[----:B------:R-:W-:Y:S01]  /*22690*/  FADD R9, R9, 1 ;  /* 0x3f80000009097421 */ /* 0x000fe20000000000 */
[----:B--2---:R-:W-:Y:S01]  /*226a0*/  FMUL R49, R16, R51 ;  /* 0x0000003310317220 */ /* 0x004fe20000400000 */
[----:B-1----:R-:W-:Y:S01]  /*226b0*/  @P1 FADD R51, -R40, 1 ;  /* 0x3f80000028331421 */ /* 0x002fe20000000100 */
[C---:B------:R-:W-:Y:S01]  /*226c0*/  FFMA R40, R2.reuse, R48, R41 ;  /* 0x0000003002287223 */ /* 0x040fe20000000029 */
[----:B------:R-:W-:-:S03]  /*226d0*/  FFMA R41, R2, R52, R47 ;  /* 0x0000003402297223 */ /* 0x000fc6000000002f */
[----:B------:R-:W-:Y:S01]  /*226e0*/  @P1 LOP3.LUT R39, R51, 0x80000000, R44, 0xb8, !PT ;  /* 0x8000000033271812 */ /* 0x000fe200078eb82c */
[----:B------:R-:W-:Y:S01]  /*226f0*/  @P5 FADD R44, -R50, 1 ;  /* 0x3f800000322c5421 */ /* 0x000fe20000000100 */
[----:B------:R-:W-:Y:S01]  /*22700*/  FMUL R50, R40, 0.70710676908493041992 ;  /* 0x3f3504f328327820 */ /* 0x000fe20000400000 */
[----:B------:R-:W-:Y:S01]  /*22710*/  @P4 FADD R48, -R42, 1 ;  /* 0x3f8000002a304421 */ /* 0x000fe20000000100 */
[----:B------:R-:W-:Y:S02]  /*22720*/  FMUL R51, R41, 0.70710676908493041992 ;  /* 0x3f3504f329337820 */ /* 0x000fe40000400000 */
[----:B------:R-:W-:Y:S01]  /*22730*/  @P5 LOP3.LUT R38, R44, 0x80000000, R43, 0xb8, !PT ;  /* 0x800000002c265812 */ /* 0x000fe200078eb82b */
[C---:B------:R-:W-:Y:S01]  /*22740*/  FMUL R43, R50.reuse, R50 ;  /* 0x00000032322b7220 */ /* 0x040fe20000400000 */
[----:B------:R-:W-:Y:S01]  /*22750*/  FSETP.GE.AND P1, PT, |R50|, 1.0029599666595458984, PT ;  /* 0x3f8060fe3200780b */ /* 0x000fe20003f26200 */
[----:B------:R-:W-:Y:S01]  /*22760*/  FFMA R42, R2, R54, R49 ;  /* 0x00000036022a7223 */ /* 0x000fe20000000031 */
[----:B------:R-:W-:Y:S01]  /*22770*/  @P4 LOP3.LUT R37, R48, 0x80000000, R45, 0xb8, !PT ;  /* 0x8000000030254812 */ /* 0x000fe200078eb82d */
        /* <DEDUP_REMOVED lines=47> */
[----:B------:R-:W-:Y:S01]  /*22a70*/  FFMA R56, R53, R56, R44 ;  /* 0x0000003835387223 */ /* 0x000fe2000000002c */
[----:B------:R-:W-:Y:S02]  /*22a80*/  FSEL R43, -|R51|, R51, P4 ;  /* 0x00000033332b7208 */ /* 0x000fe40002000300 */
[----:B------:R-:W-:Y:S01]  /*22a90*/  FSEL R54, -|R49|, R49, P5 ;  /* 0x0000003131367208 */ /* 0x000fe20002800300 */
[----:B------:R-:W-:Y:S02]  /*22aa0*/  FFMA R47, R53, R56, R47 ;  /* 0x00000038352f7223 */ /* 0x000fe4000000002f */
[----:B------:R-:W-:Y:S01]  /*22ab0*/  FFMA R44, R52, R43, R43 ;  /* 0x0000002b342c7223 */ /* 0x000fe2000000002b */
[----:B------:R-:W-:Y:S01]  /*22ac0*/  @P1 MUFU.EX2 R48, R45 ;  /* 0x0000002d00301308 */ /* 0x000fe20000000800 */
[----:B------:R-:W-:-:S07]  /*22ad0*/  FFMA R43, R47, R54, R54 ;  /* 0x000000362f2b7223 */ /* 0x000fce0000000036 */
[----:B------:R-:W1:Y:S01]  /*22ae0*/  @P4 MUFU.EX2 R52, R44 ;  /* 0x0000002c00344308 */ /* 0x000e620000000800 */
[----:B------:R-:W-:-:S07]  /*22af0*/  F2FP.F16.E4M3.UNPACK_B R47, R0 ;  /* 0x00000000ff2f723e */ /* 0x000fce00020006ff */
[----:B------:R-:W2:Y:S01]  /*22b00*/  @P5 MUFU.EX2 R54, R43 ;  /* 0x0000002b00365308 */ /* 0x000ea20000000800 */
[--C-:B------:R-:W-:Y:S02]  /*22b10*/  HADD2.F32 R56, -RZ, R47.reuse.H0_H0 ;  /* 0x2000002fff387230 */ /* 0x100fe40000004100 */
[----:B------:R-:W-:Y:S02]  /*22b20*/  HADD2.F32 R58, -RZ, R47.H1_H1 ;  /* 0x3000002fff3a7230 */ /* 0x000fe40000004100 */
[----:B---3--:R-:W-:Y:S01]  /*22b30*/  FMUL R55, R16, R55 ;  /* 0x0000003710377220 */ /* 0x008fe20000400000 */
[----:B-1----:R-:W-:Y:S01]  /*22b40*/  @P4 FADD R52, -R52, 1 ;  /* 0x3f80000034344421 */ /* 0x002fe20000000100 */
[----:B----4-:R-:W-:Y:S02]  /*22b50*/  FMUL R47, R16, R59 ;  /* 0x0000003b102f7220 */ /* 0x010fe40000400000 */
[----:B------:R-:W-:Y:S01]  /*22b60*/  FFMA R46, R2, R46, R55 ;  /* 0x0000002e022e7223 */ /* 0x000fe20000000037 */
[----:B-----5:R-:W-:Y:S01]  /*22b70*/  FMUL R53, R16, R57 ;  /* 0x0000003910357220 */ /* 0x020fe20000400000 */
[----:B------:R-:W-:Y:S01]  /*22b80*/  @P1 FADD R57, -R48, 1 ;  /* 0x3f80000030391421 */ /* 0x000fe20000000100 */
[----:B------:R-:W-:Y:S01]  /*22b90*/  FFMA R47, R2, R56, R47 ;  /* 0x00000038022f7223 */ /* 0x000fe2000000002f */
[----:B--2---:R-:W-:Y:S01]  /*22ba0*/  @P5 FADD R54, -R54, 1 ;  /* 0x3f80000036365421 */ /* 0x004fe20000000100 */
[----:B------:R-:W-:-:S02]  /*22bb0*/  FFMA R48, R2, R58, R53 ;  /* 0x0000003a02307223 */ /* 0x000fc40000000035 */
[----:B------:R-:W-:Y:S01]  /*22bc0*/  @P1 LOP3.LUT R45, R57, 0x80000000, R50, 0xb8, !PT ;  /* 0x80000000392d1812 */ /* 0x000fe200078eb832 */
[----:B------:R-:W-:Y:S01]  /*22bd0*/  FMUL R50, R46, 0.70710676908493041992 ;  /* 0x3f3504f32e327820 */ /* 0x000fe20000400000 */
[----:B------:R-:W-:Y:S01]  /*22be0*/  @P4 LOP3.LUT R44, R52, 0x80000000, R51, 0xb8, !PT ;  /* 0x80000000342c4812 */ /* 0x000fe200078eb833 */
[----:B------:R-:W-:Y:S01]  /*22bf0*/  FMUL R52, R47, 0.70710676908493041992 ;  /* 0x3f3504f32f347820 */ /* 0x000fe20000400000 */
[----:B------:R-:W-:Y:S01]  /*22c00*/  @P5 LOP3.LUT R43, R54, 0x80000000, R49, 0xb8, !PT ;  /* 0x80000000362b5812 */ /* 0x000fe200078eb831 */
[----:B------:R-:W-:Y:S01]  /*22c10*/  FMUL R53, R50, R50 ;  /* 0x0000003232357220 */ /* 0x000fe20000400000 */
[----:B------:R-:W-:Y:S01]  /*22c20*/  FMUL R51, R48, 0.70710676908493041992 ;  /* 0x3f3504f330337820 */ /* 0x000fe20000400000 */
[----:B------:R-:W-:Y:S01]  /*22c30*/  FSETP.GE.AND P5, PT, |R50|, 1.0029599666595458984, PT ;  /* 0x3f8060fe3200780b */ /* 0x000fe20003fa6200 */
[C---:B------:R-:W-:Y:S01]  /*22c40*/  FMUL R49, R52.reuse, R52 ;  /* 0x0000003434317220 */ /* 0x040fe20000400000 */
[----:B------:R-:W-:Y:S01]  /*22c50*/  FSETP.GE.AND P1, PT, |R52|, 1.0029599666595458984, PT ;  /* 0x3f8060fe3400780b */ /* 0x000fe20003f26200 */
[----:B------:R-:W-:Y:S01]  /*22c60*/  FMUL R58, R51, R51 ;  /* 0x00000033333a7220 */ /* 0x000fe20000400000 */
[----:B------:R-:W-:-:S02]  /*22c70*/  FSEL R57, |R50|, R53, P5 ;  /* 0x0000003532397208 */ /* 0x000fc40002800200 */
[----:B------:R-:W-:Y:S02]  /*22c80*/  FSEL R60, R28, 8.4834944573231041431e-05, P5 ;  /* 0x38b1e96a1c3c7808 */ /* 0x000fe40002800000 */
[----:B------:R-:W-:Y:S02]  /*22c90*/  FSEL R62, -R27, -0.00082130916416645050049, P5 ;  /* 0xba574d201b3e7808 */ /* 0x000fe40002800100 */
[----:B------:R-:W-:Y:S02]  /*22ca0*/  FSETP.GE.AND P4, PT, |R51|, 1.0029599666595458984, PT ;  /* 0x3f8060fe3300780b */ /* 0x000fe40003f86200 */
[----:B------:R-:W-:Y:S02]  /*22cb0*/  FSEL R53, |R52|, R49, P1 ;  /* 0x0000003134357208 */ /* 0x000fe40000800200 */
[----:B------:R-:W-:Y:S02]  /*22cc0*/  FSEL R54, R28, 8.4834944573231041431e-05, P1 ;  /* 0x38b1e96a1c367808 */ /* 0x000fe40000800000 */
[----:B------:R-:W-:Y:S01]  /*22cd0*/  FSEL R56, -R27, -0.00082130916416645050049, P1 ;  /* 0xba574d201b387808 */ /* 0x000fe20000800100 */
[----:B------:R-:W-:Y:S01]  /*22ce0*/  FFMA R64, R57, R60, R62 ;  /* 0x0000003c39407223 */ /* 0x000fe2000000003e */
[----:B------:R-:W-:-:S02]  /*22cf0*/  FSEL R55, |R51|, R58, P4 ;  /* 0x0000003a33377208 */ /* 0x000fc40002000200 */
[----:B------:R-:W-:Y:S01]  /*22d00*/  FSEL R58, R28, 8.4834944573231041431e-05, P4 ;  /* 0x38b1e96a1c3a7808 */ /* 0x000fe20002000000 */
[----:B------:R-:W-:Y:S01]  /*22d10*/  FFMA R54, R53, R54, R56 ;  /* 0x0000003635367223 */ /* 0x000fe20000000038 */
[----:B------:R-:W-:Y:S02]  /*22d20*/  FSEL R60, -R27, -0.00082130916416645050049, P4 ;  /* 0xba574d201b3c7808 */ /* 0x000fe40002000100 */
[C---:B------:R-:W-:Y:S02]  /*22d30*/  FSEL R66, R26.reuse, 0.0052134888246655464172, P5 ;  /* 0x3baad5ea1a427808 */ /* 0x040fe40002800000 */
[----:B------:R-:W-:Y:S01]  /*22d40*/  FSEL R56, R26, 0.0052134888246655464172, P1 ;  /* 0x3baad5ea1a387808 */ /* 0x000fe20000800000 */
[----:B------:R-:W-:Y:S01]  /*22d50*/  FFMA R58, R55, R58, R60 ;  /* 0x0000003a373a7223 */ /* 0x000fe2000000003c */
[----:B------:R-:W-:Y:S01]  /*22d60*/  FSEL R60, -R25, -0.026868773624300956726, P5 ;  /* 0xbcdc1be7193c7808 */ /* 0x000fe20002800100 */
[----:B------:R-:W-:Y:S02]  /*22d70*/  FFMA R64, R57, R64, R66 ;  /* 0x0000004039407223 */ /* 0x000fe40000000042 */
[----:B------:R-:W-:Y:S01]  /*22d80*/  FFMA R54, R53, R54, R56 ;  /* 0x0000003635367223 */ /* 0x000fe20000000038 */
[----:B------:R-:W-:-:S02]  /*22d90*/  FSEL R56, -R25, -0.026868773624300956726, P1 ;  /* 0xbcdc1be719387808 */ /* 0x000fc40000800100 */
[----:B------:R-:W-:Y:S01]  /*22da0*/  FSEL R62, R26, 0.0052134888246655464172, P4 ;  /* 0x3baad5ea1a3e7808 */ /* 0x000fe20002000000 */
[----:B------:R-:W-:Y:S01]  /*22db0*/  FFMA R64, R57, R64, R60 ;  /* 0x0000004039407223 */ /* 0x000fe2000000003c */
[----:B------:R-:W-:Y:S01]  /*22dc0*/  FSEL R66, R21, 0.11284004896879196167, P5 ;  /* 0x3de718af15427808 */ /* 0x000fe20002800000 */
[----:B------:R-:W-:Y:S01]  /*22dd0*/  FFMA R54, R53, R54, R56 ;  /* 0x0000003635367223 */ /* 0x000fe20000000038 */
[----:B------:R-:W-:Y:S01]  /*22de0*/  FSEL R56, R20, -0.37612664699554443359, P5 ;  /* 0xbec093ac14387808 */ /* 0x000fe20002800000 */
[----:B------:R-:W-:Y:S01]  /*22df0*/  FFMA R62, R55, R58, R62 ;  /* 0x0000003a373e7223 */ /* 0x000fe2000000003e */
[----:B------:R-:W-:Y:S01]  /*22e00*/  FSEL R58, R21, 0.11284004896879196167, P1 ;  /* 0x3de718af153a7808 */ /* 0x000fe20000800000 */
[----:B------:R-:W-:Y:S01]  /*22e10*/  FFMA R64, R57, R64, R66 ;  /* 0x0000004039407223 */ /* 0x000fe20000000042 */
[----:B------:R-:W-:-:S03]  /*22e20*/  FSEL R60, -R25, -0.026868773624300956726, P4 ;  /* 0xbcdc1be7193c7808 */ /* 0x000fc60002000100 */
[----:B------:R-:W-:Y:S01]  /*22e30*/  FFMA R64, R57, R64, R56 ;  /* 0x0000004039407223 */ /* 0x000fe20000000038 */
[----:B------:R-:W-:Y:S01]  /*22e40*/  FFMA R54, R53, R54, R58 ;  /* 0x0000003635367223 */ /* 0x000fe2000000003a */
[----:B------:R-:W-:Y:S01]  /*22e50*/  FSEL R56, R20, -0.37612664699554443359, P1 ;  /* 0xbec093ac14387808 */ /* 0x000fe20000800000 */
[----:B------:R-:W-:Y:S01]  /*22e60*/  FFMA R60, R55, R62, R60 ;  /* 0x0000003e373c7223 */ /* 0x000fe2000000003c */
[----:B------:R-:W-:Y:S02]  /*22e70*/  FSEL R58, R15, 0.12837915122509002686, P5 ;  /* 0x3e0375d30f3a7808 */ /* 0x000fe40002800000 */
[----:B------:R-:W-:Y:S01]  /*22e80*/  FSEL R62, R21, 0.11284004896879196167, P4 ;  /* 0x3de718af153e7808 */ /* 0x000fe20002000000 */
[----:B------:R-:W-:Y:S01]  /*22e90*/  FFMA R54, R53, R54, R56 ;  /* 0x0000003635367223 */ /* 0x000fe20000000038 */
[----:B------:R-:W-:Y:S01]  /*22ea0*/  FSEL R49, -|R50|, R50, P5 ;  /* 0x0000003232317208 */ /* 0x000fe20002800300 */
[----:B------:R-:W-:Y:S01]  /*22eb0*/  FFMA R64, R57, R64, R58 ;  /* 0x0000004039407223 */ /* 0x000fe2000000003a */
[----:B------:R-:W-:Y:S01]  /*22ec0*/  FSEL R56, R20, -0.37612664699554443359, P4 ;  /* 0xbec093ac14387808 */ /* 0x000fe20002000000 */
[----:B------:R-:W-:Y:S01]  /*22ed0*/  FFMA R60, R55, R60, R62 ;  /* 0x0000003c373c7223 */ /* 0x000fe2000000003e */
[C---:B------:R-:W-:Y:S01]  /*22ee0*/  FSEL R58, R15.reuse, 0.12837915122509002686, P1 ;  /* 0x3e0375d30f3a7808 */ /* 0x040fe20000800000 */
[----:B------:R-:W-:Y:S01]  /*22ef0*/  FFMA R49, R64, R49, R49 ;  /* 0x0000003140317223 */ /* 0x000fe20000000031 */
[----:B------:R-:W-:Y:S01]  /*22f00*/  FSEL R57, R15, 0.12837915122509002686, P4 ;  /* 0x3e0375d30f397808 */ /* 0x000fe20002000000 */
[----:B------:R-:W-:-:S02]  /*22f10*/  FFMA R56, R55, R60, R56 ;  /* 0x0000003c37387223 */ /* 0x000fc40000000038 */
[----:B------:R-:W-:Y:S01]  /*22f20*/  FFMA R53, R53, R54, R58 ;  /* 0x0000003635357223 */ /* 0x000fe2000000003a */
[----:B------:R-:W-:Y:S01]  /*22f30*/  FSEL R54, -|R52|, R52, P1 ;  /* 0x0000003434367208 */ /* 0x000fe20000800300 */
[----:B------:R-:W1:Y:S01]  /*22f40*/  @P5 MUFU.EX2 R58, R49 ;  /* 0x00000031003a5308 */ /* 0x000e620000000800 */
[----:B------:R-:W-:Y:S01]  /*22f50*/  FSEL R59, -|R51|, R51, P4 ;  /* 0x00000033333b7208 */ /* 0x000fe20002000300 */
[----:B------:R-:W-:Y:S02]  /*22f60*/  FFMA R56, R55, R56, R57 ;  /* 0x0000003837387223 */ /* 0x000fe40000000039 */
[----:B------:R-:W-:Y:S02]  /*22f70*/  FFMA R53, R53, R54, R54 ;  /* 0x0000003635357223 */ /* 0x000fe40000000036 */
[----:B------:R-:W-:Y:S02]  /*22f80*/  FFMA R54, R56, R59, R59 ;  /* 0x0000003b38367223 */ /* 0x000fe4000000003b */
[----:B------:R-:W2:Y:S08]  /*22f90*/  @P1 MUFU.EX2 R55, R53 ;  /* 0x0000003500371308 */ /* 0x000eb00000000800 */
[----:B------:R-:W3:Y:S01]  /*22fa0*/  @P4 MUFU.EX2 R56, R54 ;  /* 0x0000003600384308 */ /* 0x000ee20000000800 */
[----:B-1----:R-:W-:Y:S01]  /*22fb0*/  @P5 FADD R57, -R58, 1 ;  /* 0x3f8000003a395421 */ /* 0x002fe20000000100 */
[----:B------:R-:W-:-:S04]  /*22fc0*/  FADD R33, R33, 1 ;  /* 0x3f80000021217421 */ /* 0x000fc80000000000 */
[----:B------:R-:W-:Y:S01]  /*22fd0*/  @P5 LOP3.LUT R49, R57, 0x80000000, R50, 0xb8, !PT ;  /* 0x8000000039315812 */ /* 0x000fe200078eb832 */
[----:B------:R-:W-:Y:S01]  /*22fe0*/  FMUL R50, R11, 0.5 ;  /* 0x3f0000000b327820 */ /* 0x000fe20000400000 */
[----:B------:R-:W-:Y:S01]  /*22ff0*/  FMUL R11, R12, 0.5 ;  /* 0x3f0000000c0b7820 */ /* 0x000fe20000400000 */
[----:B------:R-:W-:Y:S01]  /*23000*/  FMUL R12, R9, R10 ;  /* 0x0000000a090c7220 */ /* 0x000fe20000400000 */
[----:B--2---:R-:W-:Y:S01]  /*23010*/  @P1 FADD R55, -R55, 1 ;  /* 0x3f80000037371421 */ /* 0x004fe20000000100 */
[----:B------:R-:W-:Y:S01]  /*23020*/  FMUL R10, R29, 0.5 ;  /* 0x3f0000001d0a7820 */ /* 0x000fe20000400000 */
[----:B------:R-:W-:Y:S01]  /*23030*/  FMUL R9, R30, 0.5 ;  /* 0x3f0000001e097820 */ /* 0x000fe20000400000 */
[----:B------:R-:W-:Y:S01]  /*23040*/  FADD R32, R32, 1 ;  /* 0x3f80000020207421 */ /* 0x000fe20000000000 */
[----:B---3--:R-:W-:Y:S01]  /*23050*/  @P4 FADD R56, -R56, 1 ;  /* 0x3f80000038384421 */ /* 0x008fe20000000100 */
[----:B------:R-:W-:Y:S02]  /*23060*/  FMUL R33, R33, R10 ;  /* 0x0000000a21217220 */ /* 0x000fe40000400000 */
[----:B------:R-:W-:Y:S01]  /*23070*/  FMUL R32, R32, R9 ;  /* 0x0000000920207220 */ /* 0x000fe20000400000 */
[----:B------:R-:W-:Y:S01]  /*23080*/  @P1 LOP3.LUT R53, R55, 0x80000000, R52, 0xb8, !PT ;  /* 0x8000000037351812 */ /* 0x000fe200078eb834 */
[----:B------:R-:W-:Y:S01]  /*23090*/  FMUL R10, R35, 0.5 ;  /* 0x3f000000230a7820 */ /* 0x000fe20000400000 */
[----:B------:R-:W-:Y:S01]  /*230a0*/  @P4 LOP3.LUT R54, R56, 0x80000000, R51, 0xb8, !PT ;  /* 0x8000000038364812 */ /* 0x000fe200078eb833 */
[----:B------:R-:W-:Y:S01]  /*230b0*/  FMUL R9, R36, 0.5 ;  /* 0x3f00000024097820 */ /* 0x000fe20000400000 */
[----:B------:R-:W-:Y:S01]  /*230c0*/  FADD R37, R37, 1 ;  /* 0x3f80000025257421 */ /* 0x000fe20000000000 */
[----:B------:R-:W-:Y:S01]  /*230d0*/  FADD R38, R38, 1 ;  /* 0x3f80000026267421 */ /* 0x000fe20000000000 */
[----:B------:R-:W-:Y:S01]  /*230e0*/  FMUL R13, R13, 0.5 ;  /* 0x3f0000000d0d7820 */ /* 0x000fe20000400000 */
[----:B------:R-:W-:Y:S01]  /*230f0*/  FADD R23, R23, 1 ;  /* 0x3f80000017177421 */ /* 0x000fe20000000000 */
[----:B------:R-:W-:Y:S01]  /*23100*/  FMUL R37, R37, R10 ;  /* 0x0000000a25257220 */ /* 0x000fe20000400000 */
[----:B------:R-:W-:Y:S01]  /*23110*/  FMUL R38, R38, R9 ;  /* 0x0000000926267220 */ /* 0x000fe20000400000 */
[----:B------:R-:W-:Y:S01]  /*23120*/  FADD R22, R22, 1 ;  /* 0x3f80000016167421 */ /* 0x000fe20000000000 */
[----:B------:R-:W-:Y:S01]  /*23130*/  FADD R14, R14, 1 ;  /* 0x3f8000000e0e7421 */ /* 0x000fe20000000000 */
[----:B------:R-:W-:Y:S01]  /*23140*/  FMUL R24, R24, 0.5 ;  /* 0x3f00000018187820 */ /* 0x000fe20000400000 */
[----:B------:R-:W-:Y:S01]  /*23150*/  FMUL R34, R34, 0.5 ;  /* 0x3f00000022227820 */ /* 0x000fe20000400000 */
        /* <DEDUP_REMOVED lines=35> */
.L_x_137:
        /* <DEDUP_REMOVED lines=27> */
.L_x_139:
[----:B------:R-:W-:Y:S05]  /*23540*/  BSYNC B0 ;  /* 0x0000000000007941 */ /* 0x000fea0003800000 */
.L_x_138:
[----:B------:R-:W-:Y:S04]  /*23550*/  BSSY B0, `(.L_x_140) ;  /* 0x000003a000007945 */ /* 0x000fe80003800000 */
[----:B------:R-:W-:Y:S05]  /*23560*/  @P2 BRA `(.L_x_141) ;  /* 0x0000000000e02947 */ /* 0x000fea0003800000 */
[----:B------:R-:W-:-:S04]  /*23570*/  MOV R9, UR44 ;  /* 0x0000002c00097c02 */ /* 0x000fc80008000f00 */
[----:B------:R-:W-:-:S13]  /*23580*/  ISETP.NE.AND P4, PT, R9, 0x3, PT ;  /* 0x000000030900780c */ /* 0x000fda0003f85270 */
[----:B------:R-:W-:Y:S05]  /*23590*/  @!P4 BRA `(.L_x_142) ;  /* 0x000000000004c947 */ /* 0x000fea0003800000 */
[----:B------:R-:W-:Y:S01]  /*235a0*/  BPT.TRAP 0x1 ;  /* 0x000000040000795c */ /* 0x000fe20000300000 */
.L_x_142:
[----:B------:R-:W-:Y:S01]  /*235b0*/  LEA R9, R18, UR48, 0x3 ;  /* 0x0000003012097c11 */ /* 0x000fe2000f8e18ff */
[----:B------:R-:W-:Y:S01]  /*235c0*/  BSSY B1, `(.L_x_143) ;  /* 0x0000004000017945 */ /* 0x000fe20003800000 */
[----:B------:R-:W-:-:S04]  /*235d0*/  SHF.L.U32 R10, R19, 0x1f, RZ ;  /* 0x0000001f130a7819 */ /* 0x000fc800000006ff */
[----:B------:R-:W1:Y:S02]  /*235e0*/  SYNCS.PHASECHK.TRANS64.TRYWAIT P1, [R9+URZ+0x60], R10 ;  /* 0x0000600a090075a7 */ /* 0x000e64000802017f */
[----:B-1----:R-:W-:Y:S05]  /*235f0*/  @!P1 BRA `(.L_x_144) ;  /* 0x0000016000289947 */ /* 0x002fea0003800000 */
.L_x_385:
[----:B------:R-:W-:Y:S05]  /*23600*/  BSYNC B1 ;  /* 0x0000000000017941 */ /* 0x000fea0003800000 */
.L_x_143:
        /* <DEDUP_REMOVED lines=22> */
.L_x_146:
[----:B------:R-:W-:Y:S05]  /*23770*/  BSYNC B1 ;  /* 0x0000000000017941 */ /* 0x000fea0003800000 */
.L_x_145:
        /* <DEDUP_REMOVED lines=8> */
.L_x_147:
        /* <DEDUP_REMOVED lines=15> */
.L_x_141:
[----:B------:R-:W-:Y:S05]  /*238f0*/  BSYNC B0 ;  /* 0x0000000000007941 */ /* 0x000fea0003800000 */
.L_x_140:
[----:B------:R-:W-:Y:S01]  /*23900*/  F2FP.F16.E4M3.UNPACK_B R23, R0.H1 ;  /* 0x00000000ff17723e */ /* 0x000fe200030006ff */
[C---:B------:R-:W-:Y:S01]  /*23910*/  FMUL R9, R16.reuse, R216 ;  /* 0x000000d810097220 */ /* 0x040fe20000400000 */
[C---:B------:R-:W-:Y:S01]  /*23920*/  FMUL R219, R16.reuse, R219 ;  /* 0x000000db10db7220 */ /* 0x040fe20000400000 */
[----:B------:R-:W-:Y:S01]  /*23930*/  F2FP.F16.E4M3.UNPACK_B R47, R4 ;  /* 0x00000004ff2f723e */ /* 0x000fe200020006ff */
[C---:B------:R-:W-:Y:S01]  /*23940*/  FMUL R221, R16.reuse, R221 ;  /* 0x000000dd10dd7220 */ /* 0x040fe20000400000 */
[--C-:B------:R-:W-:Y:S02]  /*23950*/  HADD2.F32 R10, -RZ, R23.reuse.H0_H0 ;  /* 0x20000017ff0a7230 */ /* 0x100fe40000004100 */
[C---:B------:R-:W-:Y:S01]  /*23960*/  FMUL R223, R16.reuse, R223 ;  /* 0x000000df10df7220 */ /* 0x040fe20000400000 */
[----:B------:R-:W-:Y:S02]  /*23970*/  HADD2.F32 R23, -RZ, R23.H1_H1 ;  /* 0x30000017ff177230 */ /* 0x000fe40000004100 */
[----:B------:R-:W-:Y:S01]  /*23980*/  FMUL R225, R16, R225 ;  /* 0x000000e110e17220 */ /* 0x000fe20000400000 */
[----:B------:R-:W-:-:S02]  /*23990*/  HADD2.F32 R40, -RZ, R47.H0_H0 ;  /* 0x2000002fff287230 */ /* 0x000fc40000004100 */
[----:B------:R-:W-:Y:S01]  /*239a0*/  FFMA R10, R2, R10, R9 ;  /* 0x0000000a020a7223 */ /* 0x000fe20000000009 */
[----:B------:R-:W-:Y:S02]  /*239b0*/  HADD2.F32 R47, -RZ, R47.H1_H1 ;  /* 0x3000002fff2f7230 */ /* 0x000fe40000004100 */
[C---:B------:R-:W-:Y:S01]  /*239c0*/  FMUL R227, R16.reuse, R227 ;  /* 0x000000e310e37220 */ /* 0x040fe20000400000 */
[----:B------:R-:W-:Y:S01]  /*239d0*/  FMUL R229, R16, R229 ;  /* 0x000000e510e57220 */ /* 0x000fe20000400000 */
[----:B------:R-:W-:Y:S01]  /*239e0*/  FMUL R22, R10, 0.70710676908493041992 ;  /* 0x3f3504f30a167820 */ /* 0x000fe20000400000 */
[----:B------:R-:W-:Y:S01]  /*239f0*/  FMUL R215, R16, R215 ;  /* 0x000000d710d77220 */ /* 0x000fe20000400000 */
[----:B------:R-:W-:Y:S02]  /*23a00*/  FMUL R10, R10, 0.5 ;  /* 0x3f0000000a0a7820 */ /* 0x000fe40000400000 */
        /* <DEDUP_REMOVED lines=18> */
[----:B------:R-:W-:-:S03]  /*23b30*/  F2FP.F16.E4M3.UNPACK_B R11, R3 ;  /* 0x00000003ff0b723e */ /* 0x000fc600020006ff */
[----:B------:R-:W-:Y:S02]  /*23b40*/  FFMA R9, R9, R14, R14 ;  /* 0x0000000e09097223 */ /* 0x000fe4000000000e */
[--C-:B------:R-:W-:Y:S02]  /*23b50*/  HADD2.F32 R12, -RZ, R11.reuse.H0_H0 ;  /* 0x2000000bff0c7230 */ /* 0x100fe40000004100 */
[----:B------:R-:W1:Y:S01]  /*23b60*/  @P1 MUFU.EX2 R14, R9 ;  /* 0x00000009000e1308 */ /* 0x000e620000000800 */
[----:B------:R-:W-:Y:S02]  /*23b70*/  HADD2.F32 R24, -RZ, R11.H1_H1 ;  /* 0x3000000bff187230 */ /* 0x000fe40000004100 */
[----:B------:R-:W-:Y:S01]  /*23b80*/  FMUL R11, R16, R217 ;  /* 0x000000d9100b7220 */ /* 0x000fe20000400000 */
[----:B------:R-:W-:-:S03]  /*23b90*/  FFMA R12, R2, R12, R13 ;  /* 0x0000000c020c7223 */ /* 0x000fc6000000000d */
[----:B------:R-:W-:Y:S01]  /*23ba0*/  FFMA R11, R2, R23, R11 ;  /* 0x00000017020b7223 */ /* 0x000fe2000000000b */
[----:B------:R-:W-:Y:S01]  /*23bb0*/  FMUL R36, R12, 0.70710676908493041992 ;  /* 0x3f3504f30c247820 */ /* 0x000fe20000400000 */
[----:B------:R-:W-:Y:S02]  /*23bc0*/  FFMA R13, R2, R24, R219 ;  /* 0x00000018020d7223 */ /* 0x000fe400000000db */
[----:B------:R-:W-:Y:S02]  /*23bd0*/  FMUL R43, R11, 0.70710676908493041992 ;  /* 0x3f3504f30b2b7820 */ /* 0x000fe40000400000 */
[----:B------:R-:W-:Y:S01]  /*23be0*/  FSETP.GE.AND P4, PT, |R36|, 1.0029599666595458984, PT ;  /* 0x3f8060fe2400780b */ /* 0x000fe20003f86200 */
[C---:B------:R-:W-:Y:S01]  /*23bf0*/  FMUL R45, R13.reuse, 0.70710676908493041992 ;  /* 0x3f3504f30d2d7820 */ /* 0x040fe20000400000 */
[----:B------:R-:W-:Y:S02]  /*23c00*/  FMUL R13, R13, 0.5 ;  /* 0x3f0000000d0d7820 */ /* 0x000fe40000400000 */
[----:B------:R-:W-:Y:S01]  /*23c10*/  FSEL R31, R28, 8.4834944573231041431e-05, P4 ;  /* 0x38b1e96a1c1f7808 */ /* 0x000fe20002000000 */
[----:B-1----:R-:W-:Y:S01]  /*23c20*/  @P1 FADD R14, -R14, 1 ;  /* 0x3f8000000e0e1421 */ /* 0x002fe20000000100 */
[----:B------:R-:W-:Y:S01]  /*23c30*/  FSEL R33, -R27, -0.00082130916416645050049, P4 ;  /* 0xba574d201b217808 */ /* 0x000fe20002000100 */
[C---:B------:R-:W-:Y:S01]  /*23c40*/  FMUL R30, R45.reuse, R45 ;  /* 0x0000002d2d1e7220 */ /* 0x040fe20000400000 */
[----:B------:R-:W-:-:S02]  /*23c50*/  FSETP.GE.AND P5, PT, |R45|, 1.0029599666595458984, PT ;  /* 0x3f8060fe2d00780b */ /* 0x000fc40003fa6200 */
[----:B------:R-:W-:Y:S01]  /*23c60*/  @P1 LOP3.LUT R9, R14, 0x80000000, R22, 0xb8, !PT ;  /* 0x800000000e091812 */ /* 0x000fe200078eb816 */
[C---:B------:R-:W-:Y:S01]  /*23c70*/  FMUL R14, R43.reuse, R43 ;  /* 0x0000002b2b0e7220 */ /* 0x040fe20000400000 */
[----:B------:R-:W-:Y:S01]  /*23c80*/  FSETP.GE.AND P1, PT, |R43|, 1.0029599666595458984, PT ;  /* 0x3f8060fe2b00780b */ /* 0x000fe20003f26200 */
[----:B------:R-:W-:Y:S01]  /*23c90*/  FMUL R22, R36, R36 ;  /* 0x0000002424167220 */ /* 0x000fe20000400000 */
[----:B------:R-:W-:Y:S01]  /*23ca0*/  FSEL R30, |R45|, R30, P5 ;  /* 0x0000001e2d1e7208 */ /* 0x000fe20002800200 */
[----:B------:R-:W-:Y:S01]  /*23cb0*/  FADD R9, R9, 1 ;  /* 0x3f80000009097421 */ /* 0x000fe20000000000 */
[----:B------:R-:W-:Y:S02]  /*23cc0*/  FSEL R14, |R43|, R14, P1 ;  /* 0x0000000e2b0e7208 */ /* 0x000fe40000800200 */
[----:B------:R-:W-:Y:S02]  /*23cd0*/  FSEL R23, R28, 8.4834944573231041431e-05, P1 ;  /* 0x38b1e96a1c177808 */ /* 0x000fe40000800000 */
[----:B------:R-:W-:-:S02]  /*23ce0*/  FSEL R29, -R27, -0.00082130916416645050049, P1 ;  /* 0xba574d201b1d7808 */ /* 0x000fc40000800100 */
[----:B------:R-:W-:Y:S02]  /*23cf0*/  FSEL R24, |R36|, R22, P4 ;  /* 0x0000001624187208 */ /* 0x000fe40002000200 */
[----:B------:R-:W-:Y:S01]  /*23d00*/  FSEL R37, R28, 8.4834944573231041431e-05, P5 ;  /* 0x38b1e96a1c257808 */ /* 0x000fe20002800000 */
[----:B------:R-:W-:Y:S01]  /*23d10*/  FFMA R23, R14, R23, R29 ;  /* 0x000000170e177223 */ /* 0x000fe2000000001d */
[----:B------:R-:W-:Y:S01]  /*23d20*/  FSEL R29, R26, 0.0052134888246655464172, P1 ;  /* 0x3baad5ea1a1d7808 */ /* 0x000fe20000800000 */
[----:B------:R-:W-:Y:S01]  /*23d30*/  FFMA R33, R24, R31, R33 ;  /* 0x0000001f18217223 */ /* 0x000fe20000000021 */
[----:B------:R-:W-:Y:S02]  /*23d40*/  FSEL R39, -R27, -0.00082130916416645050049, P5 ;  /* 0xba574d201b277808 */ /* 0x000fe40002800100 */
[----:B------:R-:W-:Y:S01]  /*23d50*/  FSEL R35, R26, 0.0052134888246655464172, P4 ;  /* 0x3baad5ea1a237808 */ /* 0x000fe20002000000 */
[----:B------:R-:W-:Y:S01]  /*23d60*/  FFMA R23, R14, R23, R29 ;  /* 0x000000170e177223 */ /* 0x000fe2000000001d */
        /* <DEDUP_REMOVED lines=20> */
[----:B------:R-:W-:Y:S01]  /*23eb0*/  FSEL R22, -|R43|, R43, P1 ;  /* 0x0000002b2b167208 */ /* 0x000fe20000800300 */
        /* <DEDUP_REMOVED lines=13> */
[----:B------:R-:W-:-:S03]  /*23f90*/  FMUL R31, R16, R222 ;  /* 0x000000de101f7220 */ /* 0x000fc60000400000 */
[----:B------:R-:W-:Y:S01]  /*23fa0*/  FFMA R14, R14, R29, R29 ;  /* 0x0000001d0e0e7223 */ /* 0x000fe2000000001d */
[----:B------:R-:W2:Y:S01]  /*23fb0*/  @P4 MUFU.EX2 R30, R22 ;  /* 0x00000016001e4308 */ /* 0x000ea20000000800 */
[----:B------:R-:W-:-:S05]  /*23fc0*/  F2FP.F16.E4M3.UNPACK_B R29, R3.H1 ;  /* 0x00000003ff1d723e */ /* 0x000fca00030006ff */
[--C-:B------:R-:W-:Y:S02]  /*23fd0*/  HADD2.F32 R33, -RZ, R29.reuse.H0_H0 ;  /* 0x2000001dff217230 */ /* 0x100fe40000004100 */
[----:B------:R-:W3:Y:S01]  /*23fe0*/  @P5 MUFU.EX2 R34, R14 ;  /* 0x0000000e00225308 */ /* 0x000ee20000000800 */
[----:B------:R-:W-:Y:S02]  /*23ff0*/  HADD2.F32 R38, -RZ, R29.H1_H1 ;  /* 0x3000001dff267230 */ /* 0x000fe40000004100 */
[----:B------:R-:W-:Y:S01]  /*24000*/  FMUL R29, R16, R220 ;  /* 0x000000dc101d7220 */ /* 0x000fe20000400000 */
[----:B-1----:R-:W-:-:S03]  /*24010*/  @P1 FADD R32, -R24, 1 ;  /* 0x3f80000018201421 */ /* 0x002fc60000000100 */
[C---:B------:R-:W-:Y:S01]  /*24020*/  FFMA R24, R2.reuse, R33, R29 ;  /* 0x0000002102187223 */ /* 0x040fe2000000001d */
[----:B------:R-:W-:Y:S01]  /*24030*/  FFMA R29, R2, R38, R221 ;  /* 0x00000026021d7223 */ /* 0x000fe200000000dd */
[----:B------:R-:W-:Y:S01]  /*24040*/  @P1 LOP3.LUT R23, R32, 0x80000000, R43, 0xb8, !PT ;  /* 0x8000000020171812 */ /* 0x000fe200078eb82b */
[----:B--2---:R-:W-:Y:S01]  /*24050*/  @P4 FADD R33, -R30, 1 ;  /* 0x3f8000001e214421 */ /* 0x004fe20000000100 */
[----:B------:R-:W-:Y:S01]  /*24060*/  FMUL R48, R24, 0.70710676908493041992 ;  /* 0x3f3504f318307820 */ /* 0x000fe20000400000 */
[----:B------:R-:W-:Y:S01]  /*24070*/  FFMA R30, R2, R40, R31 ;  /* 0x00000028021e7223 */ /* 0x000fe2000000001f */
[----:B------:R-:W-:Y:S01]  /*24080*/  FMUL R41, R29, 0.70710676908493041992 ;  /* 0x3f3504f31d297820 */ /* 0x000fe20000400000 */
[----:B------:R-:W-:Y:S01]  /*24090*/  FADD R23, R23, 1 ;  /* 0x3f80000017177421 */ /* 0x000fe20000000000 */
[C---:B------:R-:W-:Y:S01]  /*240a0*/  FMUL R31, R48.reuse, R48 ;  /* 0x00000030301f7220 */ /* 0x040fe20000400000 */
[----:B------:R-:W-:Y:S01]  /*240b0*/  FSETP.GE.AND P1, PT, |R48|, 1.0029599666595458984, PT ;  /* 0x3f8060fe3000780b */ /* 0x000fe20003f26200 */
[----:B------:R-:W-:Y:S01]  /*240c0*/  FMUL R50, R30, 0.70710676908493041992 ;  /* 0x3f3504f31e327820 */ /* 0x000fe20000400000 */
[----:B---3--:R-:W-:Y:S01]  /*240d0*/  @P5 FADD R34, -R34, 1 ;  /* 0x3f80000022225421 */ /* 0x008fe20000000100 */
[----:B------:R-:W-:Y:S01]  /*240e0*/  @P4 LOP3.LUT R22, R33, 0x80000000, R36, 0xb8, !PT ;  /* 0x8000000021164812 */ /* 0x000fe200078eb824 */
[C---:B------:R-:W-:Y:S01]  /*240f0*/  FMUL R33, R41.reuse, R41 ;  /* 0x0000002929217220 */ /* 0x040fe20000400000 */
[----:B------:R-:W-:Y:S01]  /*24100*/  FSETP.GE.AND P4, PT, |R41|, 1.0029599666595458984, PT ;  /* 0x3f8060fe2900780b */ /* 0x000fe20003f86200 */
[----:B------:R-:W-:Y:S01]  /*24110*/  FMUL R35, R50, R50 ;  /* 0x0000003232237220 */ /* 0x000fe20000400000 */
[----:B------:R-:W-:Y:S01]  /*24120*/  @P5 LOP3.LUT R14, R34, 0x80000000, R45, 0xb8, !PT ;  /* 0x80000000220e5812 */ /* 0x000fe200078eb82d */
[----:B------:R-:W-:Y:S01]  /*24130*/  FADD R22, R22, 1 ;  /* 0x3f80000016167421 */ /* 0x000fe20000000000 */
[----:B------:R-:W-:Y:S01]  /*24140*/  FSEL R31, |R48|, R31, P1 ;  /* 0x0000001f301f7208 */ /* 0x000fe20000800200 */
[----:B------:R-:W-:Y:S01]  /*24150*/  FMUL R24, R24, 0.5 ;  /* 0x3f00000018187820 */ /* 0x000fe20000400000 */
[----:B------:R-:W-:Y:S01]  /*24160*/  FSEL R32, R28, 8.4834944573231041431e-05, P1 ;  /* 0x38b1e96a1c207808 */ /* 0x000fe20000800000 */
[----:B------:R-:W-:Y:S01]  /*24170*/  FADD R14, R14, 1 ;  /* 0x3f8000000e0e7421 */ /* 0x000fe20000000000 */
[----:B------:R-:W-:-:S02]  /*24180*/  FSEL R34, -R27, -0.00082130916416645050049, P1 ;  /* 0xba574d201b227808 */ /* 0x000fc40000800100 */
[----:B------:R-:W-:Y:S01]  /*24190*/  FSEL R33, |R41|, R33, P4 ;  /* 0x0000002129217208 */ /* 0x000fe20002000200 */
[----:B------:R-:W-:Y:S01]  /*241a0*/  FMUL R13, R14, R13 ;  /* 0x0000000d0e0d7220 */ /* 0x000fe20000400000 */
[----:B------:R-:W-:Y:S01]  /*241b0*/  FSEL R36, R28, 8.4834944573231041431e-05, P4 ;  /* 0x38b1e96a1c247808 */ /* 0x000fe20002000000 */
[----:B------:R-:W-:Y:S01]  /*241c0*/  FFMA R32, R31, R32, R34 ;  /* 0x000000201f207223 */ /* 0x000fe20000000022 */
[----:B------:R-:W-:Y:S02]  /*241d0*/  FSEL R38, -R27, -0.00082130916416645050049, P4 ;  /* 0xba574d201b267808 */ /* 0x000fe40002000100 */
[----:B------:R-:W-:Y:S02]  /*241e0*/  FSETP.GE.AND P5, PT, |R50|, 1.0029599666595458984, PT ;  /* 0x3f8060fe3200780b */ /* 0x000fe40003fa6200 */
[----:B------:R-:W-:Y:S01]  /*241f0*/  FSEL R34, R26, 0.0052134888246655464172, P1 ;  /* 0x3baad5ea1a227808 */ /* 0x000fe20000800000 */
[----:B------:R-:W-:Y:S01]  /*24200*/  FFMA R38, R33, R36, R38 ;  /* 0x0000002421267223 */ /* 0x000fe20000000026 */
[----:B------:R-:W-:-:S02]  /*24210*/  FSEL R35, |R50|, R35, P5 ;  /* 0x0000002332237208 */ /* 0x000fc40002800200 */
[----:B------:R-:W-:Y:S01]  /*24220*/  FSEL R42, R28, 8.4834944573231041431e-05, P5 ;  /* 0x38b1e96a1c2a7808 */ /* 0x000fe20002800000 */
[----:B------:R-:W-:Y:S01]  /*24230*/  FFMA R32, R31, R32, R34 ;  /* 0x000000201f207223 */ /* 0x000fe20000000022 */
[----:B------:R-:W-:Y:S02]  /*24240*/  FSEL R44, -R27, -0.00082130916416645050049, P5 ;  /* 0xba574d201b2c7808 */ /* 0x000fe40002800100 */
[C---:B------:R-:W-:Y:S02]  /*24250*/  FSEL R40, R26.reuse, 0.0052134888246655464172, P4 ;  /* 0x3baad5ea1a287808 */ /* 0x040fe40002000000 */
        /* <DEDUP_REMOVED lines=26> */
[----:B------:R-:W-:Y:S01]  /*24400*/  FSEL R37, R15, 0.12837915122509002686, P5 ;  /* 0x3e0375d30f257808 */ /* 0x000fe20002800000 */
[----:B------:R-:W-:Y:S01]  /*24410*/  FFMA R32, R33, R38, R32 ;  /* 0x0000002621207223 */ /* 0x000fe20000000020 */
[----:B------:R-:W-:Y:S01]  /*24420*/  FSEL R33, -|R41|, R41, P4 ;  /* 0x0000002929217208 */ /* 0x000fe20002000300 */
[C---:B------:R-:W-:Y:S01]  /*24430*/  FFMA R36, R35.reuse, R42, R36 ;  /* 0x0000002a23247223 */ /* 0x040fe20000000024 */
[----:B------:R-:W1:Y:S03]  /*24440*/  @P1 MUFU.EX2 R34, R31 ;  /* 0x0000001f00221308 */ /* 0x000e660000000800 */
[----:B------:R-:W-:Y:S01]  /*24450*/  FFMA R33, R32, R33, R33 ;  /* 0x0000002120217223 */ /* 0x000fe20000000021 */
[----:B------:R-:W-:Y:S01]  /*24460*/  FSEL R32, -|R50|, R50, P5 ;  /* 0x0000003232207208 */ /* 0x000fe20002800300 */
[----:B------:R-:W-:Y:S01]  /*24470*/  FFMA R37, R35, R36, R37 ;  /* 0x0000002423257223 */ /* 0x000fe20000000025 */
[----:B------:R-:W-:-:S02]  /*24480*/  F2FP.F16.E4M3.UNPACK_B R35, R4.H1 ;  /* 0x00000004ff23723e */ /* 0x000fc400030006ff */
[----:B------:R-:W2:Y:S01]  /*24490*/  @P4 MUFU.EX2 R36, R33 ;  /* 0x0000002100244308 */ /* 0x000ea20000000800 */
[----:B------:R-:W-:Y:S02]  /*244a0*/  FFMA R32, R37, R32, R32 ;  /* 0x0000002025207223 */ /* 0x000fe40000000020 */
[--C-:B------:R-:W-:Y:S02]  /*244b0*/  HADD2.F32 R40, -RZ, R35.reuse.H0_H0 ;  /* 0x20000023ff287230 */ /* 0x100fe40000004100 */
[----:B------:R-:W-:Y:S02]  /*244c0*/  HADD2.F32 R42, -RZ, R35.H1_H1 ;  /* 0x30000023ff2a7230 */ /* 0x000fe40000004100 */
[----:B------:R-:W-:Y:S01]  /*244d0*/  FMUL R35, R16, R224 ;  /* 0x000000e010237220 */ /* 0x000fe20000400000 */
[----:B------:R-:W3:Y:S01]  /*244e0*/  @P5 MUFU.EX2 R39, R32 ;  /* 0x0000002000275308 */ /* 0x000ee20000000800 */
[----:B-1----:R-:W-:Y:S01]  /*244f0*/  @P1 FADD R37, -R34, 1 ;  /* 0x3f80000022251421 */ /* 0x002fe20000000100 */
[C---:B------:R-:W-:Y:S01]  /*24500*/  FFMA R34, R2.reuse, R47, R223 ;  /* 0x0000002f02227223 */ /* 0x040fe200000000df */
[----:B------:R-:W-:-:S03]  /*24510*/  FFMA R35, R2, R40, R35 ;  /* 0x0000002802237223 */ /* 0x000fc60000000023 */
[----:B------:R-:W-:Y:S01]  /*24520*/  FMUL R49, R34, 0.70710676908493041992 ;  /* 0x3f3504f322317820 */ /* 0x000fe20000400000 */
[----:B------:R-:W-:Y:S01]  /*24530*/  @P1 LOP3.LUT R31, R37, 0x80000000, R48, 0xb8, !PT ;  /* 0x80000000251f1812 */ /* 0x000fe200078eb830 */
[----:B------:R-:W-:Y:S01]  /*24540*/  FMUL R54, R35, 0.70710676908493041992 ;  /* 0x3f3504f323367820 */ /* 0x000fe20000400000 */
[----:B--2---:R-:W-:Y:S01]  /*24550*/  @P4 FADD R38, -R36, 1 ;  /* 0x3f80000024264421 */ /* 0x004fe20000000100 */
[C---:B------:R-:W-:Y:S01]  /*24560*/  FMUL R37, R49.reuse, R49 ;  /* 0x0000003131257220 */ /* 0x040fe20000400000 */
[----:B------:R-:W-:Y:S01]  /*24570*/  FSETP.GE.AND P1, PT, |R49|, 1.0029599666595458984, PT ;  /* 0x3f8060fe3100780b */ /* 0x000fe20003f26200 */
[----:B------:R-:W-:Y:S01]  /*24580*/  FFMA R36, R2, R42, R225 ;  /* 0x0000002a02247223 */ /* 0x000fe200000000e1 */
[----:B------:R-:W-:Y:S01]  /*24590*/  FMUL R34, R34, 0.5 ;  /* 0x3f00000022227820 */ /* 0x000fe20000400000 */
[----:B------:R-:W-:Y:S01]  /*245a0*/  @P4 LOP3.LUT R33, R38, 0x80000000, R41, 0xb8, !PT ;  /* 0x8000000026214812 */ /* 0x000fe200078eb829 */
[----:B------:R-:W-:Y:S01]  /*245b0*/  FADD R31, R31, 1 ;  /* 0x3f8000001f1f7421 */ /* 0x000fe20000000000 */
[----:B------:R-:W-:Y:S01]  /*245c0*/  FSETP.GE.AND P4, PT, |R54|, 1.0029599666595458984, PT ;  /* 0x3f8060fe3600780b */ /* 0x000fe20003f86200 */
[----:B---3--:R-:W-:Y:S01]  /*245d0*/  @P5 FADD R39, -R39, 1 ;  /* 0x3f80000027275421 */ /* 0x008fe20000000100 */
[----:B------:R-:W-:Y:S01]  /*245e0*/  FSEL R37, |R49|, R37, P1 ;  /* 0x0000002531257208 */ /* 0x000fe20000800200 */
[----:B------:R-:W-:Y:S01]  /*245f0*/  FMUL R43, R36, 0.70710676908493041992 ;  /* 0x3f3504f3242b7820 */ /* 0x000fe20000400000 */
[----:B------:R-:W-:Y:S01]  /*24600*/  FSEL R38, R28, 8.4834944573231041431e-05, P1 ;  /* 0x38b1e96a1c267808 */ /* 0x000fe20000800000 */
[----:B------:R-:W-:Y:S01]  /*24610*/  FADD R33, R33, 1 ;  /* 0x3f80000021217421 */ /* 0x000fe20000000000 */
[----:B------:R-:W-:Y:S01]  /*24620*/  @P5 LOP3.LUT R32, R39, 0x80000000, R50, 0xb8, !PT ;  /* 0x8000000027205812 */ /* 0x000fe200078eb832 */
[----:B------:R-:W-:Y:S01]  /*24630*/  FMUL R39, R54, R54 ;  /* 0x0000003636277220 */ /* 0x000fe20000400000 */
[----:B------:R-:W-:Y:S01]  /*24640*/  FSEL R40, -R27, -0.00082130916416645050049, P1 ;  /* 0xba574d201b287808 */ /* 0x000fe20000800100 */
[----:B------:R-:W-:Y:S01]  /*24650*/  FMUL R46, R43, R43 ;  /* 0x0000002b2b2e7220 */ /* 0x000fe20000400000 */
[----:B------:R-:W-:Y:S01]  /*24660*/  FSEL R42, R28, 8.4834944573231041431e-05, P4 ;  /* 0x38b1e96a1c2a7808 */ /* 0x000fe20002000000 */
[----:B------:R-:W-:Y:S01]  /*24670*/  FADD R32, R32, 1 ;  /* 0x3f80000020207421 */ /* 0x000fe20000000000 */
[----:B------:R-:W-:Y:S01]  /*24680*/  FSEL R41, |R54|, R39, P4 ;  /* 0x0000002736297208 */ /* 0x000fe20002000200 */
        /* <DEDUP_REMOVED lines=9> */
[----:B------:R-:W-:Y:S01]  /*24720*/  FSEL R48, R28, 8.4834944573231041431e-05, P5 ;  /* 0x38b1e96a1c307808 */ /* 0x000fe20002800000 */
[----:B------:R-:W-:Y:S01]  /*24730*/  FFMA R38, R37, R38, R42 ;  /* 0x0000002625267223 */ /* 0x000fe2000000002a */
[----:B------:R-:W-:Y:S02]  /*24740*/  FSEL R50, -R27, -0.00082130916416645050049, P5 ;  /* 0xba574d201b327808 */ /* 0x000fe40002800100 */
[----:B------:R-:W-:-:S02]  /*24750*/  FSEL R46, R26, 0.0052134888246655464172, P4 ;  /* 0x3baad5ea1a2e7808 */ /* 0x000fc40002000000 */
        /* <DEDUP_REMOVED lines=28> */
[----:B------:R-:W-:Y:S01]  /*24920*/  FSEL R37, -|R54|, R54, P4 ;  /* 0x0000003636257208 */ /* 0x000fe20002000300 */
[----:B------:R-:W1:Y:S01]  /*24930*/  @P1 MUFU.EX2 R40, R39 ;  /* 0x0000002700281308 */ /* 0x000e620000000800 */
[-C--:B------:R-:W-:Y:S01]  /*24940*/  F2FP.F16.E4M3.UNPACK_B R46, R5.reuse.H1 ;  /* 0x00000005ff2e723e */ /* 0x080fe200030006ff */
[----:B------:R-:W-:Y:S01]  /*24950*/  FFMA R38, R45, R38, R41 ;  /* 0x000000262d267223 */ /* 0x000fe20000000029 */
[----:B------:R-:W-:Y:S01]  /*24960*/  F2FP.F16.E4M3.UNPACK_B R41, R5 ;  /* 0x00000005ff29723e */ /* 0x000fe200020006ff */
[----:B------:R-:W-:Y:S01]  /*24970*/  FFMA R37, R42, R37, R37 ;  /* 0x000000252a257223 */ /* 0x000fe20000000025 */
[----:B------:R-:W-:Y:S01]  /*24980*/  FMUL R45, R16, R228 ;  /* 0x000000e4102d7220 */ /* 0x000fe20000400000 */
[----:B------:R-:W-:Y:S01]  /*24990*/  FFMA R38, R38, R47, R47 ;  /* 0x0000002f26267223 */ /* 0x000fe2000000002f */
[----:B------:R-:W-:Y:S01]  /*249a0*/  HADD2.F32 R52, -RZ, R46.H0_H0 ;  /* 0x2000002eff347230 */ /* 0x000fe20000004100 */
[----:B------:R-:W2:Y:S01]  /*249b0*/  @P4 MUFU.EX2 R42, R37 ;  /* 0x00000025002a4308 */ /* 0x000ea20000000800 */
[----:B------:R-:W-:-:S02]  /*249c0*/  HADD2.F32 R47, -RZ, R41.H0_H0 ;  /* 0x20000029ff2f7230 */ /* 0x000fc40000004100 */
[----:B------:R-:W-:Y:S02]  /*249d0*/  HADD2.F32 R50, -RZ, R41.H1_H1 ;  /* 0x30000029ff327230 */ /* 0x000fe40000004100 */
[----:B------:R-:W-:Y:S01]  /*249e0*/  FMUL R41, R16, R226 ;  /* 0x000000e210297220 */ /* 0x000fe20000400000 */
[----:B------:R-:W-:Y:S02]  /*249f0*/  HADD2.F32 R46, -RZ, R46.H1_H1 ;  /* 0x3000002eff2e7230 */ /* 0x000fe40000004100 */
[----:B------:R-:W3:Y:S01]  /*24a00*/  @P5 MUFU.EX2 R48, R38 ;  /* 0x0000002600305308 */ /* 0x000ee20000000800 */
[----:B-1----:R-:W-:Y:S01]  /*24a10*/  @P1 FADD R44, -R40, 1 ;  /* 0x3f800000282c1421 */ /* 0x002fe20000000100 */
[C---:B------:R-:W-:Y:S01]  /*24a20*/  FFMA R40, R2.reuse, R47, R41 ;  /* 0x0000002f02287223 */ /* 0x040fe20000000029 */
[C---:B------:R-:W-:Y:S01]  /*24a30*/  FFMA R41, R2.reuse, R52, R45 ;  /* 0x0000003402297223 */ /* 0x040fe2000000002d */
[----:B------:R-:W-:Y:S02]  /*24a40*/  FFMA R46, R2, R46, R229 ;  /* 0x0000002e022e7223 */ /* 0x000fe400000000e5 */
[----:B------:R-:W-:Y:S01]  /*24a50*/  FMUL R64, R40, 0.70710676908493041992 ;  /* 0x3f3504f328407820 */ /* 0x000fe20000400000 */
[----:B------:R-:W-:Y:S01]  /*24a60*/  @P1 LOP3.LUT R39, R44, 0x80000000, R49, 0xb8, !PT ;  /* 0x800000002c271812 */ /* 0x000fe200078eb831 */
[----:B------:R-:W-:Y:S01]  /*24a70*/  FMUL R49, R41, 0.70710676908493041992 ;  /* 0x3f3504f329317820 */ /* 0x000fe20000400000 */
[----:B--2---:R-:W-:Y:S01]  /*24a80*/  @P4 FADD R47, -R42, 1 ;  /* 0x3f8000002a2f4421 */ /* 0x004fe20000000100 */
[----:B------:R-:W-:Y:S01]  /*24a90*/  FFMA R42, R2, R50, R227 ;  /* 0x00000032022a7223 */ /* 0x000fe200000000e3 */
[----:B------:R-:W-:Y:S01]  /*24aa0*/  FSETP.GE.AND P1, PT, |R64|, 1.0029599666595458984, PT ;  /* 0x3f8060fe4000780b */ /* 0x000fe20003f26200 */
[----:B------:R-:W-:Y:S01]  /*24ab0*/  FMUL R56, R49, R49 ;  /* 0x0000003131387220 */ /* 0x000fe20000400000 */
[----:B------:R-:W-:Y:S01]  /*24ac0*/  FMUL R59, R46, 0.70710676908493041992 ;  /* 0x3f3504f32e3b7820 */ /* 0x000fe20000400000 */
[----:B------:R-:W-:Y:S01]  /*24ad0*/  FMUL R50, R42, 0.70710676908493041992 ;  /* 0x3f3504f32a327820 */ /* 0x000fe20000400000 */
[----:B------:R-:W-:Y:S01]  /*24ae0*/  @P4 LOP3.LUT R37, R47, 0x80000000, R54, 0xb8, !PT ;  /* 0x800000002f254812 */ /* 0x000fe200078eb836 */
[----:B------:R-:W-:Y:S01]  /*24af0*/  FADD R39, R39, 1 ;  /* 0x3f80000027277421 */ /* 0x000fe20000000000 */
[----:B---3--:R-:W-:Y:S01]  /*24b00*/  @P5 FADD R48, -R48, 1 ;  /* 0x3f80000030305421 */ /* 0x008fe20000000100 */
[C---:B------:R-:W-:Y:S01]  /*24b10*/  FMUL R45, R50.reuse, R50 ;  /* 0x00000032322d7220 */ /* 0x040fe20000400000 */
[----:B------:R-:W-:Y:S01]  /*24b20*/  FSETP.GE.AND P4, PT, |R50|, 1.0029599666595458984, PT ;  /* 0x3f8060fe3200780b */ /* 0x000fe20003f86200 */
[----:B------:R-:W-:Y:S01]  /*24b30*/  FADD R37, R37, 1 ;  /* 0x3f80000025257421 */ /* 0x000fe20000000000 */
[----:B------:R-:W-:Y:S01]  /*24b40*/  FSEL R44, R28, 8.4834944573231041431e-05, P1 ;  /* 0x38b1e96a1c2c7808 */ /* 0x000fe20000800000 */
[----:B------:R-:W-:Y:S01]  /*24b50*/  FMUL R40, R40, 0.5 ;  /* 0x3f00000028287820 */ /* 0x000fe20000400000 */
[----:B------:R-:W-:Y:S01]  /*24b60*/  @P5 LOP3.LUT R38, R48, 0x80000000, R43, 0xb8, !PT ;  /* 0x8000000030265812 */ /* 0x000fe200078eb82b */
[----:B------:R-:W-:Y:S01]  /*24b70*/  FMUL R43, R64, R64 ;  /* 0x00000040402b7220 */ /* 0x000fe20000400000 */
[----:B------:R-:W-:Y:S01]  /*24b80*/  FSEL R48, -R27, -0.00082130916416645050049, P1 ;  /* 0xba574d201b307808 */ /* 0x000fe20000800100 */
[----:B------:R-:W-:Y:S01]  /*24b90*/  FMUL R39, R39, R34 ;  /* 0x0000002227277220 */ /* 0x000fe20000400000 */
[----:B------:R-:W-:Y:S01]  /*24ba0*/  FSEL R47, |R50|, R45, P4 ;  /* 0x0000002d322f7208 */ /* 0x000fe20002000200 */
[----:B------:R-:W-:Y:S01]  /*24bb0*/  FADD R38, R38, 1 ;  /* 0x3f80000026267421 */ /* 0x000fe20000000000 */
[----:B------:R-:W-:-:S02]  /*24bc0*/  FSEL R43, |R64|, R43, P1 ;  /* 0x0000002b402b7208 */ /* 0x000fc40000800200 */
[----:B------:R-:W-:Y:S02]  /*24bd0*/  FSEL R52, R28, 8.4834944573231041431e-05, P4 ;  /* 0x38b1e96a1c347808 */ /* 0x000fe40002000000 */
[----:B------:R-:W-:Y:S01]  /*24be0*/  FSEL R54, -R27, -0.00082130916416645050049, P4 ;  /* 0xba574d201b367808 */ /* 0x000fe20002000100 */
[----:B------:R-:W-:Y:S01]  /*24bf0*/  FFMA R44, R43, R44, R48 ;  /* 0x0000002c2b2c7223 */ /* 0x000fe20000000030 */
[----:B------:R-:W-:Y:S02]  /*24c00*/  FSEL R48, R26, 0.0052134888246655464172, P1 ;  /* 0x3baad5ea1a307808 */ /* 0x000fe40000800000 */
[----:B------:R-:W-:Y:S01]  /*24c10*/  FSETP.GE.AND P5, PT, |R49|, 1.0029599666595458984, PT ;  /* 0x3f8060fe3100780b */ /* 0x000fe20003fa6200 */
[----:B------:R-:W-:Y:S01]  /*24c20*/  FFMA R54, R47, R52, R54 ;  /* 0x000000342f367223 */ /* 0x000fe20000000036 */
[----:B------:R-:W-:Y:S01]  /*24c30*/  FSEL R52, -R25, -0.026868773624300956726, P1 ;  /* 0xbcdc1be719347808 */ /* 0x000fe20000800100 */
[----:B------:R-:W-:Y:S01]  /*24c40*/  FFMA R44, R43, R44, R48 ;  /* 0x0000002c2b2c7223 */ /* 0x000fe20000000030 */
[----:B------:R-:W-:-:S02]  /*24c50*/  FSEL R51, |R49|, R56, P5 ;  /* 0x0000003831337208 */ /* 0x000fc40002800200 */
[----:B------:R-:W-:Y:S01]  /*24c60*/  FSEL R58, R28, 8.4834944573231041431e-05, P5 ;  /* 0x38b1e96a1c3a7808 */ /* 0x000fe20002800000 */
[----:B------:R-:W-:Y:S01]  /*24c70*/  FFMA R44, R43, R44, R52 ;  /* 0x0000002c2b2c7223 */ /* 0x000fe20000000034 */
[----:B------:R-:W-:Y:S02]  /*24c80*/  FSEL R60, -R27, -0.00082130916416645050049, P5 ;  /* 0xba574d201b3c7808 */ /* 0x000fe40002800100 */
[C---:B------:R-:W-:Y:S02]  /*24c90*/  FSEL R56, R26.reuse, 0.0052134888246655464172, P4 ;  /* 0x3baad5ea1a387808 */ /* 0x040fe40002000000 */
        /* <DEDUP_REMOVED lines=30> */
[----:B------:R-:W1:Y:S01]  /*24e80*/  @P1 MUFU.EX2 R48, R45 ;  /* 0x0000002d00301308 */ /* 0x000e620000000800 */
[----:B------:R-:W-:-:S04]  /*24e90*/  FFMA R47, R51, R56, R47 ;  /* 0x00000038332f7223 */ /* 0x000fc8000000002f */
[----:B------:R-:W-:Y:S01]  /*24ea0*/  FFMA R43, R47, R54, R54 ;  /* 0x000000362f2b7223 */ /* 0x000fe20000000036 */
[----:B------:R-:W-:Y:S02]  /*24eb0*/  F2FP.F16.E4M3.UNPACK_B R47, R0 ;  /* 0x00000000ff2f723e */ /* 0x000fe400020006ff */
[----:B------:R-:W2:Y:S03]  /*24ec0*/  @P4 MUFU.EX2 R52, R44 ;  /* 0x0000002c00344308 */ /* 0x000ea60000000800 */
[--C-:B------:R-:W-:Y:S02]  /*24ed0*/  HADD2.F32 R56, -RZ, R47.reuse.H0_H0 ;  /* 0x2000002fff387230 */ /* 0x100fe40000004100 */
[----:B------:R-:W-:Y:S02]  /*24ee0*/  HADD2.F32 R58, -RZ, R47.H1_H1 ;  /* 0x3000002fff3a7230 */ /* 0x000fe40000004100 */
[----:B------:R-:W-:Y:S01]  /*24ef0*/  FMUL R47, R16, R214 ;  /* 0x000000d6102f7220 */ /* 0x000fe20000400000 */
[----:B------:R-:W3:Y:S01]  /*24f00*/  @P5 MUFU.EX2 R54, R43 ;  /* 0x0000002b00365308 */ /* 0x000ee20000000800 */
[----:B-1----:R-:W-:-:S02]  /*24f10*/  @P1 FADD R51, -R48, 1 ;  /* 0x3f80000030331421 */ /* 0x002fc40000000100 */
[C---:B------:R-:W-:Y:S01]  /*24f20*/  FFMA R47, R2.reuse, R56, R47 ;  /* 0x00000038022f7223 */ /* 0x040fe2000000002f */
[----:B------:R-:W-:-:S03]  /*24f30*/  FFMA R48, R2, R58, R215 ;  /* 0x0000003a02307223 */ /* 0x000fc600000000d7 */
[----:B------:R-:W-:Y:S01]  /*24f40*/  FMUL R57, R47, 0.70710676908493041992 ;  /* 0x3f3504f32f397820 */ /* 0x000fe20000400000 */
[----:B------:R-:W-:Y:S01]  /*24f50*/  @P1 LOP3.LUT R45, R51, 0x80000000, R64, 0xb8, !PT ;  /* 0x80000000332d1812 */ /* 0x000fe200078eb840 */
[----:B------:R-:W-:Y:S01]  /*24f60*/  FMUL R64, R48, 0.70710676908493041992 ;  /* 0x3f3504f330407820 */ /* 0x000fe20000400000 */
[----:B--2---:R-:W-:Y:S02]  /*24f70*/  @P4 FADD R53, -R52, 1 ;  /* 0x3f80000034354421 */ /* 0x004fe40000000100 */
[----:B------:R-:W-:Y:S01]  /*24f80*/  FSETP.GE.AND P1, PT, |R57|, 1.0029599666595458984, PT ;  /* 0x3f8060fe3900780b */ /* 0x000fe20003f26200 */
[C---:B------:R-:W-:Y:S01]  /*24f90*/  FMUL R51, R64.reuse, R64 ;  /* 0x0000004040337220 */ /* 0x040fe20000400000 */
[----:B------:R-:W-:Y:S01]  /*24fa0*/  FADD R45, R45, 1 ;  /* 0x3f8000002d2d7421 */ /* 0x000fe20000000000 */
[----:B------:R-:W-:Y:S01]  /*24fb0*/  @P4 LOP3.LUT R44, R53, 0x80000000, R50, 0xb8, !PT ;  /* 0x80000000352c4812 */ /* 0x000fe200078eb832 */
[----:B------:R-:W-:Y:S01]  /*24fc0*/  FMUL R50, R59, R59 ;  /* 0x0000003b3b327220 */ /* 0x000fe20000400000 */
[----:B------:R-:W-:Y:S01]  /*24fd0*/  FSETP.GE.AND P4, PT, |R64|, 1.0029599666595458984, PT ;  /* 0x3f8060fe4000780b */ /* 0x000fe20003f86200 */
[----:B---3--:R-:W-:Y:S01]  /*24fe0*/  @P5 FADD R54, -R54, 1 ;  /* 0x3f80000036365421 */ /* 0x008fe20000000100 */
[----:B------:R-:W-:Y:S01]  /*24ff0*/  FSEL R52, -R27, -0.00082130916416645050049, P1 ;  /* 0xba574d201b347808 */ /* 0x000fe20000800100 */
[----:B------:R-:W-:Y:S01]  /*25000*/  FADD R44, R44, 1 ;  /* 0x3f8000002c2c7421 */ /* 0x000fe20000000000 */
[----:B------:R-:W-:Y:S01]  /*25010*/  FSEL R51, |R64|, R51, P4 ;  /* 0x0000003340337208 */ /* 0x000fe20002000200 */
[----:B------:R-:W-:Y:S01]  /*25020*/  FMUL R40, R45, R40 ;  /* 0x000000282d287220 */ /* 0x000fe20000400000 */
[----:B------:R-:W-:Y:S01]  /*25030*/  @P5 LOP3.LUT R43, R54, 0x80000000, R49, 0xb8, !PT ;  /* 0x80000000362b5812 */ /* 0x000fe200078eb831 */
[----:B------:R-:W-:Y:S01]  /*25040*/  FMUL R49, R57, R57 ;  /* 0x0000003939317220 */ /* 0x000fe20000400000 */
[----:B------:R-:W-:-:S02]  /*25050*/  FSETP.GE.AND P5, PT, |R59|, 1.0029599666595458984, PT ;  /* 0x3f8060fe3b00780b */ /* 0x000fc40003fa6200 */
[----:B------:R-:W-:Y:S01]  /*25060*/  FSEL R58, R26, 0.0052134888246655464172, P4 ;  /* 0x3baad5ea1a3a7808 */ /* 0x000fe20002000000 */
[----:B------:R-:W-:Y:S01]  /*25070*/  FADD R43, R43, 1 ;  /* 0x3f8000002b2b7421 */ /* 0x000fe20000000000 */
[----:B------:R-:W-:Y:S02]  /*25080*/  FSEL R53, |R59|, R50, P5 ;  /* 0x000000323b357208 */ /* 0x000fe40002800200 */
[C---:B------:R-:W-:Y:S02]  /*25090*/  FSEL R54, R28.reuse, 8.4834944573231041431e-05, P5 ;  /* 0x38b1e96a1c367808 */ /* 0x040fe40002800000 */
[----:B------:R-:W-:Y:S02]  /*250a0*/  FSEL R56, -R27, -0.00082130916416645050049, P5 ;  /* 0xba574d201b387808 */ /* 0x000fe40002800100 */
[----:B------:R-:W-:Y:S02]  /*250b0*/  FSEL R49, |R57|, R49, P1 ;  /* 0x0000003139317208 */ /* 0x000fe40000800200 */
[C---:B------:R-:W-:Y:S01]  /*250c0*/  FSEL R50, R28.reuse, 8.4834944573231041431e-05, P1 ;  /* 0x38b1e96a1c327808 */ /* 0x040fe20000800000 */
[----:B------:R-:W-:Y:S01]  /*250d0*/  FFMA R60, R53, R54, R56 ;  /* 0x00000036353c7223 */ /* 0x000fe20000000038 */
[----:B------:R-:W-:-:S02]  /*250e0*/  FSEL R54, R28, 8.4834944573231041431e-05, P4 ;  /* 0x38b1e96a1c367808 */ /* 0x000fc40002000000 */
[----:B------:R-:W-:Y:S01]  /*250f0*/  FSEL R56, -R27, -0.00082130916416645050049, P4 ;  /* 0xba574d201b387808 */ /* 0x000fe20002000100 */
[----:B------:R-:W-:Y:S01]  /*25100*/  FFMA R50, R49, R50, R52 ;  /* 0x0000003231327223 */ /* 0x000fe20000000034 */
[C---:B------:R-:W-:Y:S02]  /*25110*/  FSEL R62, R26.reuse, 0.0052134888246655464172, P5 ;  /* 0x3baad5ea1a3e7808 */ /* 0x040fe40002800000 */
[----:B------:R-:W-:Y:S01]  /*25120*/  FSEL R52, R26, 0.0052134888246655464172, P1 ;  /* 0x3baad5ea1a347808 */ /* 0x000fe20000800000 */
[----:B------:R-:W-:Y:S01]  /*25130*/  FFMA R54, R51, R54, R56 ;  /* 0x0000003633367223 */ /* 0x000fe20000000038 */
[----:B------:R-:W-:Y:S01]  /*25140*/  FSEL R56, -R25, -0.026868773624300956726, P5 ;  /* 0xbcdc1be719387808 */ /* 0x000fe20002800100 */
[----:B------:R-:W-:Y:S01]  /*25150*/  FFMA R60, R53, R60, R62 ;  /* 0x0000003c353c7223 */ /* 0x000fe2000000003e */
[----:B------:R-:W-:Y:S01]  /*25160*/  FSEL R62, R21, 0.11284004896879196167, P5 ;  /* 0x3de718af153e7808 */ /* 0x000fe20002800000 */
[----:B------:R-:W-:Y:S01]  /*25170*/  FFMA R50, R49, R50, R52 ;  /* 0x0000003231327223 */ /* 0x000fe20000000034 */
[----:B------:R-:W-:Y:S01]  /*25180*/  FSEL R52, -R25, -0.026868773624300956726, P1 ;  /* 0xbcdc1be719347808 */ /* 0x000fe20000800100 */
[----:B------:R-:W-:Y:S01]  /*25190*/  FFMA R60, R53, R60, R56 ;  /* 0x0000003c353c7223 */ /* 0x000fe20000000038 */
[----:B------:R-:W-:Y:S01]  /*251a0*/  FFMA R58, R51, R54, R58 ;  /* 0x00000036333a7223 */ /* 0x000fe2000000003a */
[----:B------:R-:W-:-:S02]  /*251b0*/  FSEL R56, -R25, -0.026868773624300956726, P4 ;  /* 0xbcdc1be719387808 */ /* 0x000fc40002000100 */
[----:B------:R-:W-:Y:S01]  /*251c0*/  FFMA R50, R49, R50, R52 ;  /* 0x0000003231327223 */ /* 0x000fe20000000034 */
[C---:B------:R-:W-:Y:S01]  /*251d0*/  FSEL R52, R20.reuse, -0.37612664699554443359, P5 ;  /* 0xbec093ac14347808 */ /* 0x040fe20002800000 */
[----:B------:R-:W-:Y:S01]  /*251e0*/  FFMA R60, R53, R60, R62 ;  /* 0x0000003c353c7223 */ /* 0x000fe2000000003e */
[----:B------:R-:W-:Y:S01]  /*251f0*/  FSEL R54, R21, 0.11284004896879196167, P1 ;  /* 0x3de718af15367808 */ /* 0x000fe20000800000 */
[----:B------:R-:W-:Y:S01]  /*25200*/  FFMA R56, R51, R58, R56 ;  /* 0x0000003a33387223 */ /* 0x000fe20000000038 */
[----:B------:R-:W-:Y:S01]  /*25210*/  FSEL R58, R21, 0.11284004896879196167, P4 ;  /* 0x3de718af153a7808 */ /* 0x000fe20002000000 */
[----:B------:R-:W-:Y:S01]  /*25220*/  FFMA R60, R53, R60, R52 ;  /* 0x0000003c353c7223 */ /* 0x000fe20000000034 */
[C---:B------:R-:W-:Y:S01]  /*25230*/  FSEL R52, R20.reuse, -0.37612664699554443359, P1 ;  /* 0xbec093ac14347808 */ /* 0x040fe20000800000 */
[----:B------:R-:W-:Y:S01]  /*25240*/  FFMA R50, R49, R50, R54 ;  /* 0x0000003231327223 */ /* 0x000fe20000000036 */
[----:B------:R-:W-:Y:S01]  /*25250*/  FSEL R54, R15, 0.12837915122509002686, P5 ;  /* 0x3e0375d30f367808 */ /* 0x000fe20002800000 */
[----:B------:R-:W-:Y:S01]  /*25260*/  FFMA R56, R51, R56, R58 ;  /* 0x0000003833387223 */ /* 0x000fe2000000003a */
[----:B------:R-:W-:Y:S01]  /*25270*/  FSEL R55, -|R59|, R59, P5 ;  /* 0x0000003b3b377208 */ /* 0x000fe20002800300 */
[----:B------:R-:W-:Y:S01]  /*25280*/  FFMA R50, R49, R50, R52 ;  /* 0x0000003231327223 */ /* 0x000fe20000000034 */
[----:B------:R-:W-:Y:S01]  /*25290*/  FSEL R52, R20, -0.37612664699554443359, P4 ;  /* 0xbec093ac14347808 */ /* 0x000fe20002000000 */
[----:B------:R-:W-:Y:S01]  /*252a0*/  FFMA R60, R53, R60, R54 ;  /* 0x0000003c353c7223 */ /* 0x000fe20000000036 */
[----:B------:R-:W-:-:S02]  /*252b0*/  FSEL R54, R15, 0.12837915122509002686, P1 ;  /* 0x3e0375d30f367808 */ /* 0x000fc40000800000 */
[----:B------:R-:W-:Y:S01]  /*252c0*/  FSEL R53, R15, 0.12837915122509002686, P4 ;  /* 0x3e0375d30f357808 */ /* 0x000fe20002000000 */
[----:B------:R-:W-:Y:S01]  /*252d0*/  FFMA R52, R51, R56, R52 ;  /* 0x0000003833347223 */ /* 0x000fe20000000034 */
[----:B------:R-:W-:Y:S01]  /*252e0*/  FFMA R60, R60, R55, R55 ;  /* 0x000000373c3c7223 */ /* 0x000fe20000000037 */
[----:B------:R-:W-:Y:S01]  /*252f0*/  FFMA R50, R49, R50, R54 ;  /* 0x0000003231327223 */ /* 0x000fe20000000036 */
[----:B------:R-:W-:Y:S01]  /*25300*/  FSEL R49, -|R57|, R57, P1 ;  /* 0x0000003939317208 */ /* 0x000fe20000800300 */
[----:B------:R-:W-:Y:S01]  /*25310*/  FFMA R52, R51, R52, R53 ;  /* 0x0000003433347223 */ /* 0x000fe20000000035 */
[----:B------:R-:W-:Y:S01]  /*25320*/  FSEL R55, -|R64|, R64, P4 ;  /* 0x0000004040377208 */ /* 0x000fe20002000300 */
[----:B------:R-:W1:Y:S02]  /*25330*/  @P5 MUFU.EX2 R54, R60 ;  /* 0x0000003c00365308 */ /* 0x000e640000000800 */
[----:B------:R-:W-:Y:S02]  /*25340*/  FFMA R49, R50, R49, R49 ;  /* 0x0000003132317223 */ /* 0x000fe40000000031 */
[----:B------:R-:W-:-:S04]  /*25350*/  FFMA R52, R52, R55, R55 ;  /* 0x0000003734347223 */ /* 0x000fc80000000037 */
[----:B------:R-:W2:Y:S08]  /*25360*/  @P1 MUFU.EX2 R50, R49 ;  /* 0x0000003100321308 */ /* 0x000eb00000000800 */
[----:B------:R-:W3:Y:S01]  /*25370*/  @P4 MUFU.EX2 R51, R52 ;  /* 0x0000003400334308 */ /* 0x000ee20000000800 */
[----:B-1----:R-:W-:-:S05]  /*25380*/  @P5 FADD R54, -R54, 1 ;  /* 0x3f80000036365421 */ /* 0x002fca0000000100 */
[----:B------:R-:W-:Y:S01]  /*25390*/  @P5 LOP3.LUT R60, R54, 0x80000000, R59, 0xb8, !PT ;  /* 0x80000000363c5812 */ /* 0x000fe200078eb83b */
[----:B--2---:R-:W-:-:S04]  /*253a0*/  @P1 FADD R50, -R50, 1 ;  /* 0x3f80000032321421 */ /* 0x004fc80000000100 */
[----:B------:R-:W-:Y:S01]  /*253b0*/  FADD R60, R60, 1 ;  /* 0x3f8000003c3c7421 */ /* 0x000fe20000000000 */
[----:B------:R-:W-:Y:S01]  /*253c0*/  @P1 LOP3.LUT R49, R50, 0x80000000, R57, 0xb8, !PT ;  /* 0x8000000032311812 */ /* 0x000fe200078eb839 */
[----:B------:R-:W-:Y:S01]  /*253d0*/  FMUL R50, R11, 0.5 ;  /* 0x3f0000000b327820 */ /* 0x000fe20000400000 */
[----:B------:R-:W-:Y:S01]  /*253e0*/  FMUL R11, R12, 0.5 ;  /* 0x3f0000000c0b7820 */ /* 0x000fe20000400000 */
[----:B---3--:R-:W-:Y:S01]  /*253f0*/  @P4 FADD R51, -R51, 1 ;  /* 0x3f80000033334421 */ /* 0x008fe20000000100 */
[----:B------:R-:W-:Y:S01]  /*25400*/  FMUL R12, R41, 0.5 ;  /* 0x3f000000290c7820 */ /* 0x000fe20000400000 */
[----:B------:R-:W-:Y:S01]  /*25410*/  FMUL R50, R23, R50 ;  /* 0x0000003217327220 */ /* 0x000fe20000400000 */
[----:B------:R-:W-:Y:S01]  /*25420*/  FMUL R22, R22, R11 ;  /* 0x0000000b16167220 */ /* 0x000fe20000400000 */
[----:B------:R-:W-:Y:S01]  /*25430*/  FMUL R11, R42, 0.5 ;  /* 0x3f0000002a0b7820 */ /* 0x000fe20000400000 */
[----:B------:R-:W-:Y:S01]  /*25440*/  @P4 LOP3.LUT R52, R51, 0x80000000, R64, 0xb8, !PT ;  /* 0x8000000033344812 */ /* 0x000fe200078eb840 */
[----:B------:R-:W-:Y:S01]  /*25450*/  FMUL R51, R9, R10 ;  /* 0x0000000a09337220 */ /* 0x000fe20000400000 */
[----:B------:R-:W-:Y:S01]  /*25460*/  FMUL R10, R29, 0.5 ;  /* 0x3f0000001d0a7820 */ /* 0x000fe20000400000 */
[----:B------:R-:W-:Y:S01]  /*25470*/  FMUL R9, R30, 0.5 ;  /* 0x3f0000001e097820 */ /* 0x000fe20000400000 */
[----:B------:R-:W-:Y:S01]  /*25480*/  FMUL R23, R44, R11 ;  /* 0x0000000b2c177220 */ /* 0x000fe20000400000 */
[----:B------:R-:W-:Y:S01]  /*25490*/  FMUL R11, R46, 0.5 ;  /* 0x3f0000002e0b7820 */ /* 0x000fe20000400000 */
[----:B------:R-:W-:Y:S01]  /*254a0*/  FMUL R33, R33, R10 ;  /* 0x0000000a21217220 */ /* 0x000fe20000400000 */
[----:B------:R-:W-:Y:S01]  /*254b0*/  FMUL R32, R32, R9 ;  /* 0x0000000920207220 */ /* 0x000fe20000400000 */
[----:B------:R-:W-:Y:S01]  /*254c0*/  FMUL R10, R35, 0.5 ;  /* 0x3f000000230a7820 */ /* 0x000fe20000400000 */
[----:B------:R-:W-:Y:S01]  /*254d0*/  FMUL R9, R36, 0.5 ;  /* 0x3f00000024097820 */ /* 0x000fe20000400000 */
[----:B------:R-:W-:Y:S01]  /*254e0*/  FADD R49, R49, 1 ;  /* 0x3f80000031317421 */ /* 0x000fe20000000000 */
[----:B------:R-:W-:Y:S01]  /*254f0*/  FADD R52, R52, 1 ;  /* 0x3f80000034347421 */ /* 0x000fe20000000000 */
[----:B------:R-:W-:Y:S01]  /*25500*/  FMUL R37, R37, R10 ;  /* 0x0000000a25257220 */ /* 0x000fe20000400000 */
[----:B------:R-:W-:Y:S01]  /*25510*/  FMUL R38, R38, R9 ;  /* 0x0000000926267220 */ /* 0x000fe20000400000 */
[----:B------:R-:W-:Y:S01]  /*25520*/  FMUL R10, R47, 0.5 ;  /* 0x3f0000002f0a7820 */ /* 0x000fe20000400000 */
[----:B------:R-:W-:Y:S01]  /*25530*/  FMUL R9, R48, 0.5 ;  /* 0x3f00000030097820 */ /* 0x000fe20000400000 */
        /* <DEDUP_REMOVED lines=14> */
.L_x_148:
        /* <DEDUP_REMOVED lines=27> */
.L_x_150:
[----:B------:R-:W-:Y:S05]  /*257d0*/  BSYNC B0 ;  /* 0x0000000000007941 */ /* 0x000fea0003800000 */
.L_x_149:
[----:B------:R-:W-:Y:S04]  /*257e0*/  BSSY B0, `(.L_x_151) ;  /* 0x000003a000007945 */ /* 0x000fe80003800000 */
[----:B------:R-:W-:Y:S05]  /*257f0*/  @P2 BRA `(.L_x_152) ;  /* 0x0000000000e02947 */ /* 0x000fea0003800000 */
[----:B------:R-:W-:-:S04]  /*25800*/  MOV R9, UR44 ;  /* 0x0000002c00097c02 */ /* 0x000fc80008000f00 */
[----:B------:R-:W-:-:S13]  /*25810*/  ISETP.NE.AND P4, PT, R9, 0x3, PT ;  /* 0x000000030900780c */ /* 0x000fda0003f85270 */
[----:B------:R-:W-:Y:S05]  /*25820*/  @!P4 BRA `(.L_x_153) ;  /* 0x000000000004c947 */ /* 0x000fea0003800000 */
[----:B------:R-:W-:Y:S01]  /*25830*/  BPT.TRAP 0x1 ;  /* 0x000000040000795c */ /* 0x000fe20000300000 */
.L_x_153:
[----:B------:R-:W-:Y:S01]  /*25840*/  LEA R9, R18, UR48, 0x3 ;  /* 0x0000003012097c11 */ /* 0x000fe2000f8e18ff */
[----:B------:R-:W-:Y:S01]  /*25850*/  BSSY B1, `(.L_x_154) ;  /* 0x0000004000017945 */ /* 0x000fe20003800000 */
[----:B------:R-:W-:-:S04]  /*25860*/  SHF.L.U32 R10, R19, 0x1f, RZ ;  /* 0x0000001f130a7819 */ /* 0x000fc800000006ff */
[----:B------:R-:W1:Y:S02]  /*25870*/  SYNCS.PHASECHK.TRANS64.TRYWAIT P1, [R9+URZ+0x60], R10 ;  /* 0x0000600a090075a7 */ /* 0x000e64000802017f */
[----:B-1----:R-:W-:Y:S05]  /*25880*/  @!P1 BRA `(.L_x_155) ;  /* 0x0000013c00989947 */ /* 0x002fea0003800000 */
.L_x_386:
[----:B------:R-:W-:Y:S05]  /*25890*/  BSYNC B1 ;  /* 0x0000000000017941 */ /* 0x000fea0003800000 */
.L_x_154:
        /* <DEDUP_REMOVED lines=22> */
.L_x_157:
[----:B------:R-:W-:Y:S05]  /*25a00*/  BSYNC B1 ;  /* 0x0000000000017941 */ /* 0x000fea0003800000 */
.L_x_156:
        /* <DEDUP_REMOVED lines=8> */
.L_x_158:
        /* <DEDUP_REMOVED lines=15> */
.L_x_152:
[----:B------:R-:W-:Y:S05]  /*25b80*/  BSYNC B0 ;  /* 0x0000000000007941 */ /* 0x000fea0003800000 */
.L_x_151:
        /* <DEDUP_REMOVED lines=22> */
[----:B------:R-:W-:Y:S01]  /*25cf0*/  FSETP.GE.AND P1, PT, |R29|, 1.0029599666595458984, PT ;  /* 0x3f8060fe1d00780b */ /* 0x000fe20003f26200 */
[----:B-----5:R-:W-:-:S03]  /*25d00*/  FMUL R23, R16, R23 ;  /* 0x0000001710177220 */ /* 0x020fc60000400000 */
        /* <DEDUP_REMOVED lines=13> */
[----:B------:R-:W-:-:S04]  /*25de0*/  FFMA R11, R10, R11, R14 ;  /* 0x0000000b0a0b7223 */ /* 0x000fc8000000000e */
[----:B------:R-:W-:Y:S01]  /*25df0*/  FFMA R10, R10, R11, R12 ;  /* 0x0000000b0a0a7223 */ /* 0x000fe2000000000c */
[----:B------:R-:W-:Y:S01]  /*25e00*/  F2FP.F16.E4M3.UNPACK_B R11, R3 ;  /* 0x00000003ff0b723e */ /* 0x000fe200020006ff */
[----:B------:R-:W-:Y:S02]  /*25e10*/  HADD2.F32 R12, -RZ, R22.H1_H1 ;  /* 0x30000016ff0c7230 */ /* 0x000fe40000004100 */
[----:B------:R-:W-:Y:S01]  /*25e20*/  FFMA R10, R10, R13, R13 ;  /* 0x0000000d0a0a7223 */ /* 0x000fe2000000000d */
[C---:B----4-:R-:W-:Y:S01]  /*25e30*/  FMUL R13, R16.reuse, R30 ;  /* 0x0000001e100d7220 */ /* 0x050fe20000400000 */
[--C-:B------:R-:W-:Y:S02]  /*25e40*/  HADD2.F32 R22, -RZ, R11.reuse.H0_H0 ;  /* 0x2000000bff167230 */ /* 0x100fe40000004100 */
[----:B------:R-:W1:Y:S01]  /*25e50*/  @P1 MUFU.EX2 R14, R10 ;  /* 0x0000000a000e1308 */ /* 0x000e620000000800 */
[----:B------:R-:W-:Y:S02]  /*25e60*/  HADD2.F32 R24, -RZ, R11.H1_H1 ;  /* 0x3000000bff187230 */ /* 0x000fe40000004100 */
[----:B---3--:R-:W-:-:S04]  /*25e70*/  FMUL R11, R16, R31 ;  /* 0x0000001f100b7220 */ /* 0x008fc80000400000 */
[C---:B------:R-:W-:Y:S01]  /*25e80*/  FFMA R12, R2.reuse, R12, R11 ;  /* 0x0000000c020c7223 */ /* 0x040fe2000000000b */
[----:B------:R-:W-:-:S03]  /*25e90*/  FFMA R11, R2, R22, R13 ;  /* 0x00000016020b7223 */ /* 0x000fc6000000000d */
[----:B------:R-:W-:Y:S01]  /*25ea0*/  FMUL R43, R12, 0.70710676908493041992 ;  /* 0x3f3504f30c2b7820 */ /* 0x000fe20000400000 */
[----:B------:R-:W-:Y:S01]  /*25eb0*/  FMUL R45, R11, 0.70710676908493041992 ;  /* 0x3f3504f30b2d7820 */ /* 0x000fe20000400000 */
[----:B-1----:R-:W-:Y:S01]  /*25ec0*/  @P1 FADD R14, -R14, 1 ;  /* 0x3f8000000e0e1421 */ /* 0x002fe20000000100 */
[----:B------:R-:W-:-:S04]  /*25ed0*/  FFMA R13, R2, R24, R23 ;  /* 0x00000018020d7223 */ /* 0x000fc80000000017 */
[----:B------:R-:W-:Y:S01]  /*25ee0*/  @P1 LOP3.LUT R10, R14, 0x80000000, R29, 0xb8, !PT ;  /* 0x800000000e0a1812 */ /* 0x000fe200078eb81d */
[C---:B------:R-:W-:Y:S01]  /*25ef0*/  FMUL R14, R43.reuse, R43 ;  /* 0x0000002b2b0e7220 */ /* 0x040fe20000400000 */
[----:B------:R-:W-:Y:S01]  /*25f00*/  FSETP.GE.AND P1, PT, |R43|, 1.0029599666595458984, PT ;  /* 0x3f8060fe2b00780b */ /* 0x000fe20003f26200 */
        /* <DEDUP_REMOVED lines=10> */
[C---:B------:R-:W-:Y:S02]  /*25fb0*/  FSEL R33, -R27.reuse, -0.00082130916416645050049, P4 ;  /* 0xba574d201b217808 */ /* 0x040fe40002000100 */
[----:B------:R-:W-:Y:S02]  /*25fc0*/  FSETP.GE.AND P5, PT, |R36|, 1.0029599666595458984, PT ;  /* 0x3f8060fe2400780b */ /* 0x000fe40003fa6200 */
        /* <DEDUP_REMOVED lines=23> */
[----:B------:R-:W-:Y:S01]  /*26140*/  FSEL R39, -R25, -0.026868773624300956726, P5 ;  /* 0xbcdc1be719277808 */ /* 0x000fe20002800100 */
[----:B------:R-:W-:Y:S01]  /*26150*/  FFMA R14, R14, R23, R29 ;  /* 0x000000170e0e7223 */ /* 0x000fe2000000001d */
[----:B------:R-:W-:Y:S01]  /*26160*/  FSEL R23, R15, 0.12837915122509002686, P4 ;  /* 0x3e0375d30f177808 */ /* 0x000fe20002000000 */
[----:B------:R-:W-:Y:S01]  /*26170*/  FFMA R33, R22, R33, R35 ;  /* 0x0000002116217223 */ /* 0x000fe20000000023 */
[----:B------:R-:W-:Y:S01]  /*26180*/  FSEL R37, R21, 0.11284004896879196167, P5 ;  /* 0x3de718af15257808 */ /* 0x000fe20002800000 */
[----:B------:R-:W-:Y:S01]  /*26190*/  FFMA R39, R30, R41, R39 ;  /* 0x000000291e277223 */ /* 0x000fe20000000027 */
[----:B------:R-:W-:Y:S01]  /*261a0*/  FSEL R31, -|R43|, R43, P1 ;  /* 0x0000002b2b1f7208 */ /* 0x000fe20000800300 */
[----:B------:R-:W-:Y:S01]  /*261b0*/  FFMA R22, R22, R33, R23 ;  /* 0x0000002116167223 */ /* 0x000fe20000000017 */
[----:B------:R-:W-:Y:S01]  /*261c0*/  FSEL R29, R20, -0.37612664699554443359, P5 ;  /* 0xbec093ac141d7808 */ /* 0x000fe20002800000 */
[----:B------:R-:W-:Y:S01]  /*261d0*/  FFMA R37, R30, R39, R37 ;  /* 0x000000271e257223 */ /* 0x000fe20000000025 */
[----:B------:R-:W-:Y:S01]  /*261e0*/  FSEL R23, -|R45|, R45, P4 ;  /* 0x0000002d2d177208 */ /* 0x000fe20002000300 */
[----:B------:R-:W-:Y:S01]  /*261f0*/  FFMA R14, R14, R31, R31 ;  /* 0x0000001f0e0e7223 */ /* 0x000fe2000000001f */
[----:B------:R-:W-:Y:S01]  /*26200*/  FSEL R32, R15, 0.12837915122509002686, P5 ;  /* 0x3e0375d30f207808 */ /* 0x000fe20002800000 */
[----:B------:R-:W-:-:S02]  /*26210*/  FFMA R29, R30, R37, R29 ;  /* 0x000000251e1d7223 */ /* 0x000fc4000000001d */
[----:B------:R-:W1:Y:S01]  /*26220*/  @P1 MUFU.EX2 R24, R14 ;  /* 0x0000000e00181308 */ /* 0x000e620000000800 */
[----:B------:R-:W-:Y:S01]  /*26230*/  FFMA R22, R22, R23, R23 ;  /* 0x0000001716167223 */ /* 0x000fe20000000017 */
[----:B------:R-:W-:Y:S01]  /*26240*/  FSEL R34, -|R36|, R36, P5 ;  /* 0x0000002424227208 */ /* 0x000fe20002800300 */
[----:B------:R-:W-:-:S05]  /*26250*/  FFMA R29, R30, R29, R32 ;  /* 0x0000001d1e1d7223 */ /* 0x000fca0000000020 */
[----:B------:R-:W2:Y:S01]  /*26260*/  @P4 MUFU.EX2 R30, R22 ;  /* 0x00000016001e4308 */ /* 0x000ea20000000800 */
[----:B------:R-:W-:Y:S01]  /*26270*/  FFMA R23, R29, R34, R34 ;  /* 0x000000221d177223 */ /* 0x000fe20000000022 */
[----:B------:R-:W-:-:S05]  /*26280*/  F2FP.F16.E4M3.UNPACK_B R29, R3.H1 ;  /* 0x00000003ff1d723e */ /* 0x000fca00030006ff */
[--C-:B------:R-:W-:Y:S01]  /*26290*/  HADD2.F32 R34, -RZ, R29.reuse.H0_H0 ;  /* 0x2000001dff227230 */ /* 0x100fe20000004100 */
[----:B------:R-:W3:Y:S01]  /*262a0*/  @P5 MUFU.EX2 R35, R23 ;  /* 0x0000001700235308 */ /* 0x000ee20000000800 */
[----:B------:R-:W-:Y:S02]  /*262b0*/  HADD2.F32 R38, -RZ, R29.H1_H1 ;  /* 0x3000001dff267230 */ /* 0x000fe40000004100 */
[----:B------:R-:W-:Y:S01]  /*262c0*/  FMUL R29, R16, R44 ;  /* 0x0000002c101d7220 */ /* 0x000fe20000400000 */
[----:B-1----:R-:W-:Y:S01]  /*262d0*/  @P1 FADD R32, -R24, 1 ;  /* 0x3f80000018201421 */ /* 0x002fe20000000100 */
[----:B------:R-:W-:Y:S01]  /*262e0*/  FMUL R31, R16, R42 ;  /* 0x0000002a101f7220 */ /* 0x000fe20000400000 */
[----:B------:R-:W-:Y:S01]  /*262f0*/  F2FP.F16.E4M3.UNPACK_B R39, R4 ;  /* 0x00000004ff27723e */ /* 0x000fe200020006ff */
[----:B------:R-:W-:Y:S02]  /*26300*/  FFMA R24, R2, R34, R29 ;  /* 0x0000002202187223 */ /* 0x000fe4000000001d */
[----:B------:R-:W-:Y:S01]  /*26310*/  @P1 LOP3.LUT R14, R32, 0x80000000, R43, 0xb8, !PT ;  /* 0x80000000200e1812 */ /* 0x000fe200078eb82b */
[----:B--2---:R-:W-:Y:S01]  /*26320*/  @P4 FADD R34, -R30, 1 ;  /* 0x3f8000001e224421 */ /* 0x004fe20000000100 */
[----:B------:R-:W-:Y:S01]  /*26330*/  FFMA R29, R2, R38, R31 ;  /* 0x00000026021d7223 */ /* 0x000fe2000000001f */
[----:B------:R-:W-:Y:S01]  /*26340*/  FMUL R43, R24, 0.70710676908493041992 ;  /* 0x3f3504f3182b7820 */ /* 0x000fe20000400000 */
[----:B------:R-:W-:Y:S01]  /*26350*/  FMUL R33, R16, R40 ;  /* 0x0000002810217220 */ /* 0x000fe20000400000 */
[----:B------:R-:W-:Y:S01]  /*26360*/  HADD2.F32 R40, -RZ, R39.H0_H0 ;  /* 0x20000027ff287230 */ /* 0x000fe20000004100 */
[----:B------:R-:W-:Y:S01]  /*26370*/  @P4 LOP3.LUT R22, R34, 0x80000000, R45, 0xb8, !PT ;  /* 0x8000000022164812 */ /* 0x000fe200078eb82d */
[----:B------:R-:W-:Y:S01]  /*26380*/  FMUL R45, R29, 0.70710676908493041992 ;  /* 0x3f3504f31d2d7820 */ /* 0x000fe20000400000 */
[C---:B------:R-:W-:Y:S01]  /*26390*/  FMUL R31, R43.reuse, R43 ;  /* 0x0000002b2b1f7220 */ /* 0x040fe20000400000 */
[----:B------:R-:W-:Y:S01]  /*263a0*/  FSETP.GE.AND P1, PT, |R43|, 1.0029599666595458984, PT ;  /* 0x3f8060fe2b00780b */ /* 0x000fe20003f26200 */
[----:B------:R-:W-:Y:S01]  /*263b0*/  FFMA R30, R2, R40, R33 ;  /* 0x00000028021e7223 */ /* 0x000fe20000000021 */
[----:B---3--:R-:W-:Y:S01]  /*263c0*/  @P5 FADD R35, -R35, 1 ;  /* 0x3f80000023235421 */ /* 0x008fe20000000100 */
[C---:B------:R-:W-:Y:S01]  /*263d0*/  FMUL R33, R45.reuse, R45 ;  /* 0x0000002d2d217220 */ /* 0x040fe20000400000 */
[----:B------:R-:W-:-:S02]  /*263e0*/  FSETP.GE.AND P4, PT, |R45|, 1.0029599666595458984, PT ;  /* 0x3f8060fe2d00780b */ /* 0x000fc40003f86200 */
[----:B------:R-:W-:Y:S02]  /*263f0*/  FSEL R31, |R43|, R31, P1 ;  /* 0x0000001f2b1f7208 */ /* 0x000fe40000800200 */
[----:B------:R-:W-:Y:S02]  /*26400*/  FSEL R32, R28, 8.4834944573231041431e-05, P1 ;  /* 0x38b1e96a1c207808 */ /* 0x000fe40000800000 */
[----:B------:R-:W-:Y:S01]  /*26410*/  FSEL R34, -R27, -0.00082130916416645050049, P1 ;  /* 0xba574d201b227808 */ /* 0x000fe20000800100 */
[----:B------:R-:W-:Y:S01]  /*26420*/  FMUL R48, R30, 0.70710676908493041992 ;  /* 0x3f3504f31e307820 */ /* 0x000fe20000400000 */
[----:B------:R-:W-:Y:S02]  /*26430*/  @P5 LOP3.LUT R23, R35, 0x80000000, R36, 0xb8, !PT ;  /* 0x8000000023175812 */ /* 0x000fe400078eb824 */
[----:B------:R-:W-:Y:S01]  /*26440*/  FSEL R33, |R45|, R33, P4 ;  /* 0x000000212d217208 */ /* 0x000fe20002000200 */
[----:B------:R-:W-:Y:S01]  /*26450*/  FFMA R32, R31, R32, R34 ;  /* 0x000000201f207223 */ /* 0x000fe20000000022 */
[----:B------:R-:W-:-:S02]  /*26460*/  FSEL R36, R28, 8.4834944573231041431e-05, P4 ;  /* 0x38b1e96a1c247808 */ /* 0x000fc40002000000 */
[----:B------:R-:W-:Y:S01]  /*26470*/  FSEL R38, -R27, -0.00082130916416645050049, P4 ;  /* 0xba574d201b267808 */ /* 0x000fe20002000100 */
[----:B------:R-:W-:Y:S01]  /*26480*/  FMUL R35, R48, R48 ;  /* 0x0000003030237220 */ /* 0x000fe20000400000 */
[----:B------:R-:W-:Y:S02]  /*26490*/  FSEL R34, R26, 0.0052134888246655464172, P1 ;  /* 0x3baad5ea1a227808 */ /* 0x000fe40000800000 */
[C---:B------:R-:W-:Y:S01]  /*264a0*/  FSETP.GE.AND P5, PT, |R48|.reuse, 1.0029599666595458984, PT ;  /* 0x3f8060fe3000780b */ /* 0x040fe20003fa6200 */
[----:B------:R-:W-:Y:S01]  /*264b0*/  FFMA R38, R33, R36, R38 ;  /* 0x0000002421267223 */ /* 0x000fe20000000026 */
[----:B------:R-:W-:Y:S01]  /*264c0*/  FSEL R36, -R25, -0.026868773624300956726, P1 ;  /* 0xbcdc1be719247808 */ /* 0x000fe20000800100 */
[----:B------:R-:W-:Y:S01]  /*264d0*/  FFMA R32, R31, R32, R34 ;  /* 0x000000201f207223 */ /* 0x000fe20000000022 */
[----:B------:R-:W-:Y:S02]  /*264e0*/  FSEL R35, |R48|, R35, P5 ;  /* 0x0000002330237208 */ /* 0x000fe40002800200 */
[----:B------:R-:W-:-:S02]  /*264f0*/  FSEL R42, R28, 8.4834944573231041431e-05, P5 ;  /* 0x38b1e96a1c2a7808 */ /* 0x000fc40002800000 */
        /* <DEDUP_REMOVED lines=17> */
[C---:B------:R-:W-:Y:S01]  /*26610*/  FSEL R40, R20.reuse, -0.37612664699554443359, P4 ;  /* 0xbec093ac14287808 */ /* 0x040fe20002000000 */
        /* <DEDUP_REMOVED lines=10> */
[----:B------:R-:W-:Y:S01]  /*266c0*/  FSEL R33, -|R45|, R45, P4 ;  /* 0x0000002d2d217208 */ /* 0x000fe20002000300 */
[----:B------:R-:W-:Y:S01]  /*266d0*/  FFMA R36, R35, R42, R36 ;  /* 0x0000002a23247223 */ /* 0x000fe20000000024 */
[----:B------:R-:W-:Y:S01]  /*266e0*/  FSEL R37, R15, 0.12837915122509002686, P5 ;  /* 0x3e0375d30f257808 */ /* 0x000fe20002800000 */
[----:B------:R-:W1:Y:S01]  /*266f0*/  @P1 MUFU.EX2 R34, R31 ;  /* 0x0000001f00221308 */ /* 0x000e620000000800 */
[----:B------:R-:W-:Y:S01]  /*26700*/  FSEL R38, -|R48|, R48, P5 ;  /* 0x0000003030267208 */ /* 0x000fe20002800300 */
[----:B------:R-:W-:Y:S02]  /*26710*/  FFMA R32, R32, R33, R33 ;  /* 0x0000002120207223 */ /* 0x000fe40000000021 */
[----:B------:R-:W-:Y:S01]  /*26720*/  FFMA R37, R35, R36, R37 ;  /* 0x0000002423257223 */ /* 0x000fe20000000025 */
[----:B------:R-:W-:-:S03]  /*26730*/  F2FP.F16.E4M3.UNPACK_B R35, R4.H1 ;  /* 0x00000004ff23723e */ /* 0x000fc600030006ff */
[----:B------:R-:W2:Y:S01]  /*26740*/  @P4 MUFU.EX2 R36, R32 ;  /* 0x0000002000244308 */ /* 0x000ea20000000800 */
[----:B------:R-:W-:Y:S01]  /*26750*/  FFMA R33, R37, R38, R38 ;  /* 0x0000002625217223 */ /* 0x000fe20000000026 */
[----:B------:R-:W-:Y:S02]  /*26760*/  HADD2.F32 R40, -RZ, R39.H1_H1 ;  /* 0x30000027ff287230 */ /* 0x000fe40000004100 */
[--C-:B------:R-:W-:Y:S02]  /*26770*/  HADD2.F32 R42, -RZ, R35.reuse.H0_H0 ;  /* 0x20000023ff2a7230 */ /* 0x100fe40000004100 */
[----:B------:R-:W-:Y:S02]  /*26780*/  HADD2.F32 R44, -RZ, R35.H1_H1 ;  /* 0x30000023ff2c7230 */ /* 0x000fe40000004100 */
[C---:B------:R-:W-:Y:S01]  /*26790*/  FMUL R35, R16.reuse, R50 ;  /* 0x0000003210237220 */ /* 0x040fe20000400000 */
[----:B------:R-:W3:Y:S01]  /*267a0*/  @P5 MUFU.EX2 R41, R33 ;  /* 0x0000002100295308 */ /* 0x000ee20000000800 */
[----:B------:R-:W-:-:S02]  /*267b0*/  FMUL R37, R16, R49 ;  /* 0x0000003110257220 */ /* 0x000fc40000400000 */
[----:B------:R-:W-:Y:S01]  /*267c0*/  FFMA R35, R2, R40, R35 ;  /* 0x0000002802237223 */ /* 0x000fe20000000023 */
[----:B-1----:R-:W-:Y:S01]  /*267d0*/  @P1 FADD R38, -R34, 1 ;  /* 0x3f80000022261421 */ /* 0x002fe20000000100 */
[----:B------:R-:W-:Y:S02]  /*267e0*/  FFMA R34, R2, R42, R37 ;  /* 0x0000002a02227223 */ /* 0x000fe40000000025 */
[----:B------:R-:W-:Y:S01]  /*267f0*/  FMUL R49, R35, 0.70710676908493041992 ;  /* 0x3f3504f323317820 */ /* 0x000fe20000400000 */
[----:B------:R-:W-:Y:S01]  /*26800*/  FMUL R39, R16, R47 ;  /* 0x0000002f10277220 */ /* 0x000fe20000400000 */
[----:B--2---:R-:W-:Y:S01]  /*26810*/  @P4 FADD R40, -R36, 1 ;  /* 0x3f80000024284421 */ /* 0x004fe20000000100 */
[----:B------:R-:W-:Y:S01]  /*26820*/  @P1 LOP3.LUT R31, R38, 0x80000000, R43, 0xb8, !PT ;  /* 0x80000000261f1812 */ /* 0x000fe200078eb82b */
[----:B------:R-:W-:Y:S01]  /*26830*/  FMUL R51, R34, 0.70710676908493041992 ;  /* 0x3f3504f322337820 */ /* 0x000fe20000400000 */
[C---:B------:R-:W-:Y:S01]  /*26840*/  FMUL R37, R49.reuse, R49 ;  /* 0x0000003131257220 */ /* 0x040fe20000400000 */
[----:B------:R-:W-:Y:S01]  /*26850*/  FSETP.GE.AND P1, PT, |R49|, 1.0029599666595458984, PT ;  /* 0x3f8060fe3100780b */ /* 0x000fe20003f26200 */
[----:B------:R-:W-:Y:S01]  /*26860*/  FFMA R36, R2, R44, R39 ;  /* 0x0000002c02247223 */ /* 0x000fe20000000027 */
[----:B------:R-:W-:Y:S01]  /*26870*/  @P4 LOP3.LUT R32, R40, 0x80000000, R45, 0xb8, !PT ;  /* 0x8000000028204812 */ /* 0x000fe200078eb82d */
[----:B------:R-:W-:Y:S01]  /*26880*/  FMUL R39, R51, R51 ;  /* 0x0000003333277220 */ /* 0x000fe20000400000 */
[----:B---3--:R-:W-:Y:S01]  /*26890*/  @P5 FADD R41, -R41, 1 ;  /* 0x3f80000029295421 */ /* 0x008fe20000000100 */
[----:B------:R-:W-:Y:S01]  /*268a0*/  FSETP.GE.AND P4, PT, |R51|, 1.0029599666595458984, PT ;  /* 0x3f8060fe3300780b */ /* 0x000fe20003f86200 */
[----:B------:R-:W-:Y:S01]  /*268b0*/  FMUL R54, R36, 0.70710676908493041992 ;  /* 0x3f3504f324367820 */ /* 0x000fe20000400000 */
[----:B------:R-:W-:-:S02]  /*268c0*/  FSEL R37, |R49|, R37, P1 ;  /* 0x0000002531257208 */ /* 0x000fc40000800200 */
[----:B------:R-:W-:Y:S02]  /*268d0*/  FSEL R38, R28, 8.4834944573231041431e-05, P1 ;  /* 0x38b1e96a1c267808 */ /* 0x000fe40000800000 */
[----:B------:R-:W-:Y:S02]  /*268e0*/  FSEL R40, -R27, -0.00082130916416645050049, P1 ;  /* 0xba574d201b287808 */ /* 0x000fe40000800100 */
[----:B------:R-:W-:Y:S01]  /*268f0*/  @P5 LOP3.LUT R33, R41, 0x80000000, R48, 0xb8, !PT ;  /* 0x8000000029215812 */ /* 0x000fe200078eb830 */
[----:B------:R-:W-:Y:S01]  /*26900*/  FMUL R41, R54, R54 ;  /* 0x0000003636297220 */ /* 0x000fe20000400000 */
[----:B------:R-:W-:Y:S01]  /*26910*/  FSEL R39, |R51|, R39, P4 ;  /* 0x0000002733277208 */ /* 0x000fe20002000200 */
[----:B------:R-:W-:Y:S01]  /*26920*/  FFMA R38, R37, R38, R40 ;  /* 0x0000002625267223 */ /* 0x000fe20000000028 */
[----:B------:R-:W-:Y:S02]  /*26930*/  FSEL R42, R28, 8.4834944573231041431e-05, P4 ;  /* 0x38b1e96a1c2a7808 */ /* 0x000fe40002000000 */
[----:B------:R-:W-:-:S02]  /*26940*/  FSEL R44, -R27, -0.00082130916416645050049, P4 ;  /* 0xba574d201b2c7808 */ /* 0x000fc40002000100 */
[----:B------:R-:W-:Y:S02]  /*26950*/  FSETP.GE.AND P5, PT, |R54|, 1.0029599666595458984, PT ;  /* 0x3f8060fe3600780b */ /* 0x000fe40003fa6200 */
[----:B------:R-:W-:Y:S01]  /*26960*/  FSEL R40, R26, 0.0052134888246655464172, P1 ;  /* 0x3baad5ea1a287808 */ /* 0x000fe20000800000 */
[----:B------:R-:W-:Y:S01]  /*26970*/  FFMA R44, R39, R42, R44 ;  /* 0x0000002a272c7223 */ /* 0x000fe2000000002c */
[----:B------:R-:W-:Y:S02]  /*26980*/  FSEL R41, |R54|, R41, P5 ;  /* 0x0000002936297208 */ /* 0x000fe40002800200 */
[----:B------:R-:W-:Y:S01]  /*26990*/  FSEL R48, R28, 8.4834944573231041431e-05, P5 ;  /* 0x38b1e96a1c307808 */ /* 0x000fe20002800000 */
[----:B------:R-:W-:Y:S01]  /*269a0*/  FFMA R38, R37, R38, R40 ;  /* 0x0000002625267223 */ /* 0x000fe20000000028 */
[----:B------:R-:W-:Y:S02]  /*269b0*/  FSEL R50, -R27, -0.00082130916416645050049, P5 ;  /* 0xba574d201b327808 */ /* 0x000fe40002800100 */
[----:B------:R-:W-:-:S02]  /*269c0*/  FSEL R46, R26, 0.0052134888246655464172, P4 ;  /* 0x3baad5ea1a2e7808 */ /* 0x000fc40002000000 */
        /* <DEDUP_REMOVED lines=30> */
[----:B------:R-:W1:Y:S02]  /*26bb0*/  @P1 MUFU.EX2 R40, R37 ;  /* 0x0000002500281308 */ /* 0x000e640000000800 */
[----:B------:R-:W-:Y:S02]  /*26bc0*/  FFMA R38, R38, R39, R39 ;  /* 0x0000002726267223 */ /* 0x000fe40000000027 */
[----:B------:R-:W-:Y:S01]  /*26bd0*/  FFMA R43, R41, R42, R43 ;  /* 0x0000002a292b7223 */ /* 0x000fe2000000002b */
[----:B------:R-:W-:-:S03]  /*26be0*/  FSEL R44, -|R54|, R54, P5 ;  /* 0x00000036362c7208 */ /* 0x000fc60002800300 */
[----:B------:R-:W2:Y:S01]  /*26bf0*/  @P4 MUFU.EX2 R42, R38 ;  /* 0x00000026002a4308 */ /* 0x000ea20000000800 */
[----:B------:R-:W-:Y:S01]  /*26c00*/  F2FP.F16.E4M3.UNPACK_B R41, R5 ;  /* 0x00000005ff29723e */ /* 0x000fe200020006ff */
[----:B------:R-:W-:-:S04]  /*26c10*/  FFMA R39, R43, R44, R44 ;  /* 0x0000002c2b277223 */ /* 0x000fc8000000002c */
[--C-:B------:R-:W-:Y:S02]  /*26c20*/  HADD2.F32 R46, -RZ, R41.reuse.H0_H0 ;  /* 0x20000029ff2e7230 */ /* 0x100fe40000004100 */
[----:B------:R-:W-:Y:S02]  /*26c30*/  HADD2.F32 R48, -RZ, R41.H1_H1 ;  /* 0x30000029ff307230 */ /* 0x000fe40000004100 */
[----:B------:R-:W-:Y:S01]  /*26c40*/  FMUL R41, R16, R56 ;  /* 0x0000003810297220 */ /* 0x000fe20000400000 */
[----:B------:R-:W3:Y:S01]  /*26c50*/  @P5 MUFU.EX2 R47, R39 ;  /* 0x00000027002f5308 */ /* 0x000ee20000000800 */
[----:B-1----:R-:W-:Y:S01]  /*26c60*/  @P1 FADD R44, -R40, 1 ;  /* 0x3f800000282c1421 */ /* 0x002fe20000000100 */
[----:B------:R-:W-:Y:S01]  /*26c70*/  FMUL R43, R16, R55 ;  /* 0x00000037102b7220 */ /* 0x000fe20000400000 */
[----:B------:R-:W-:Y:S01]  /*26c80*/  FFMA R40, R2, R46, R41 ;  /* 0x0000002e02287223 */ /* 0x000fe20000000029 */
[----:B------:R-:W-:Y:S01]  /*26c90*/  F2FP.F16.E4M3.UNPACK_B R57, R5.H1 ;  /* 0x00000005ff39723e */ /* 0x000fe200030006ff */
[----:B------:R-:W-:Y:S01]  /*26ca0*/  FMUL R45, R16, R53 ;  /* 0x00000035102d7220 */ /* 0x000fe20000400000 */
[----:B--2---:R-:W-:Y:S01]  /*26cb0*/  @P4 FADD R46, -R42, 1 ;  /* 0x3f8000002a2e4421 */ /* 0x004fe20000000100 */
[----:B------:R-:W-:Y:S01]  /*26cc0*/  FFMA R42, R2, R48, R43 ;  /* 0x00000030022a7223 */ /* 0x000fe2000000002b */
[----:B------:R-:W-:Y:S01]  /*26cd0*/  FMUL R53, R40, 0.70710676908493041992 ;  /* 0x3f3504f328357820 */ /* 0x000fe20000400000 */
[----:B------:R-:W-:Y:S01]  /*26ce0*/  HADD2.F32 R50, -RZ, R57.H0_H0 ;  /* 0x20000039ff327230 */ /* 0x000fe20000004100 */
[----:B------:R-:W-:Y:S01]  /*26cf0*/  @P1 LOP3.LUT R37, R44, 0x80000000, R49, 0xb8, !PT ;  /* 0x800000002c251812 */ /* 0x000fe200078eb831 */
[----:B------:R-:W-:Y:S01]  /*26d00*/  FMUL R60, R42, 0.70710676908493041992 ;  /* 0x3f3504f32a3c7820 */ /* 0x000fe20000400000 */
[C---:B------:R-:W-:Y:S01]  /*26d10*/  FMUL R43, R53.reuse, R53 ;  /* 0x00000035352b7220 */ /* 0x040fe20000400000 */
[----:B------:R-:W-:Y:S01]  /*26d20*/  FSETP.GE.AND P1, PT, |R53|, 1.0029599666595458984, PT ;  /* 0x3f8060fe3500780b */ /* 0x000fe20003f26200 */
[----:B------:R-:W-:Y:S01]  /*26d30*/  FFMA R41, R2, R50, R45 ;  /* 0x0000003202297223 */ /* 0x000fe2000000002d */
[----:B------:R-:W-:Y:S01]  /*26d40*/  @P4 LOP3.LUT R38, R46, 0x80000000, R51, 0xb8, !PT ;  /* 0x800000002e264812 */ /* 0x000fe200078eb833 */
[C---:B------:R-:W-:Y:S01]  /*26d50*/  FMUL R45, R60.reuse, R60 ;  /* 0x0000003c3c2d7220 */ /* 0x040fe20000400000 */
[----:B------:R-:W-:Y:S01]  /*26d60*/  FSETP.GE.AND P4, PT, |R60|, 1.0029599666595458984, PT ;  /* 0x3f8060fe3c00780b */ /* 0x000fe20003f86200 */
[----:B---3--:R-:W-:Y:S01]  /*26d70*/  @P5 FADD R47, -R47, 1 ;  /* 0x3f8000002f2f5421 */ /* 0x008fe20000000100 */
[----:B------:R-:W-:-:S02]  /*26d80*/  FSEL R43, |R53|, R43, P1 ;  /* 0x0000002b352b7208 */ /* 0x000fc40000800200 */
[----:B------:R-:W-:Y:S02]  /*26d90*/  FSEL R44, R28, 8.4834944573231041431e-05, P1 ;  /* 0x38b1e96a1c2c7808 */ /* 0x000fe40000800000 */
[----:B------:R-:W-:Y:S01]  /*26da0*/  FSEL R46, -R27, -0.00082130916416645050049, P1 ;  /* 0xba574d201b2e7808 */ /* 0x000fe20000800100 */
[----:B------:R-:W-:Y:S01]  /*26db0*/  FMUL R55, R41, 0.70710676908493041992 ;  /* 0x3f3504f329377820 */ /* 0x000fe20000400000 */
[----:B------:R-:W-:Y:S02]  /*26dc0*/  FSEL R45, |R60|, R45, P4 ;  /* 0x0000002d3c2d7208 */ /* 0x000fe40002000200 */
[----:B------:R-:W-:Y:S01]  /*26dd0*/  FSEL R48, R28, 8.4834944573231041431e-05, P4 ;  /* 0x38b1e96a1c307808 */ /* 0x000fe20002000000 */
[----:B------:R-:W-:Y:S01]  /*26de0*/  FFMA R44, R43, R44, R46 ;  /* 0x0000002c2b2c7223 */ /* 0x000fe2000000002e */
[----:B------:R-:W-:Y:S02]  /*26df0*/  FSEL R50, -R27, -0.00082130916416645050049, P4 ;  /* 0xba574d201b327808 */ /* 0x000fe40002000100 */
[----:B------:R-:W-:Y:S01]  /*26e00*/  @P5 LOP3.LUT R39, R47, 0x80000000, R54, 0xb8, !PT ;  /* 0x800000002f275812 */ /* 0x000fe200078eb836 */
[----:B------:R-:W-:Y:S01]  /*26e10*/  FMUL R47, R55, R55 ;  /* 0x00000037372f7220 */ /* 0x000fe20000400000 */
[----:B------:R-:W-:Y:S01]  /*26e20*/  FSEL R46, R26, 0.0052134888246655464172, P1 ;  /* 0x3baad5ea1a2e7808 */ /* 0x000fe20000800000 */
[----:B------:R-:W-:Y:S01]  /*26e30*/  FFMA R50, R45, R48, R50 ;  /* 0x000000302d327223 */ /* 0x000fe20000000032 */
[----:B------:R-:W-:-:S02]  /*26e40*/  FSETP.GE.AND P5, PT, |R55|, 1.0029599666595458984, PT ;  /* 0x3f8060fe3700780b */ /* 0x000fc40003fa6200 */
        /* <DEDUP_REMOVED lines=21> */
[----:B------:R-:W-:Y:S01]  /*26fa0*/  FSEL R48, -|R53|, R53, P1 ;  /* 0x0000003535307208 */ /* 0x000fe20000800300 */
[----:B------:R-:W-:Y:S01]  /*26fb0*/  FFMA R43, R43, R44, R46 ;  /* 0x0000002c2b2b7223 */ /* 0x000fe2000000002e */
[----:B------:R-:W-:Y:S01]  /*26fc0*/  FSEL R54, R21, 0.11284004896879196167, P5 ;  /* 0x3de718af15367808 */ /* 0x000fe20002800000 */
[----:B------:R-:W-:Y:S01]  /*26fd0*/  FFMA R56, R47, R58, R56 ;  /* 0x0000003a2f387223 */ /* 0x000fe20000000038 */
[C---:B------:R-:W-:Y:S01]  /*26fe0*/  FSEL R52, R20.reuse, -0.37612664699554443359, P4 ;  /* 0xbec093ac14347808 */ /* 0x040fe20002000000 */
[----:B------:R-:W-:Y:S01]  /*26ff0*/  FFMA R43, R43, R48, R48 ;  /* 0x000000302b2b7223 */ /* 0x000fe20000000030 */
[----:B------:R-:W-:Y:S01]  /*27000*/  FSEL R48, R20, -0.37612664699554443359, P5 ;  /* 0xbec093ac14307808 */ /* 0x000fe20002800000 */
[----:B------:R-:W-:Y:S01]  /*27010*/  FFMA R54, R47, R56, R54 ;  /* 0x000000382f367223 */ /* 0x000fe20000000036 */
[----:B------:R-:W-:Y:S01]  /*27020*/  FSEL R44, R15, 0.12837915122509002686, P4 ;  /* 0x3e0375d30f2c7808 */ /* 0x000fe20002000000 */
[----:B------:R-:W-:Y:S01]  /*27030*/  FFMA R50, R45, R50, R52 ;  /* 0x000000322d327223 */ /* 0x000fe20000000034 */
[----:B------:R-:W-:Y:S01]  /*27040*/  FSEL R49, R15, 0.12837915122509002686, P5 ;  /* 0x3e0375d30f317808 */ /* 0x000fe20002800000 */
[----:B------:R-:W-:-:S02]  /*27050*/  FFMA R48, R47, R54, R48 ;  /* 0x000000362f307223 */ /* 0x000fc40000000030 */
[----:B------:R-:W-:Y:S01]  /*27060*/  FFMA R44, R45, R50, R44 ;  /* 0x000000322d2c7223 */ /* 0x000fe2000000002c */
[----:B------:R-:W-:Y:S01]  /*27070*/  FSEL R45, -|R60|, R60, P4 ;  /* 0x0000003c3c2d7208 */ /* 0x000fe20002000300 */
[----:B------:R-:W-:Y:S01]  /*27080*/  FFMA R49, R47, R48, R49 ;  /* 0x000000302f317223 */ /* 0x000fe20000000031 */
[----:B------:R-:W-:Y:S01]  /*27090*/  FSEL R50, -|R55|, R55, P5 ;  /* 0x0000003737327208 */ /* 0x000fe20002800300 */
[----:B------:R-:W1:Y:S02]  /*270a0*/  @P1 MUFU.EX2 R46, R43 ;  /* 0x0000002b002e1308 */ /* 0x000e640000000800 */
[----:B------:R-:W-:Y:S02]  /*270b0*/  FFMA R44, R44, R45, R45 ;  /* 0x0000002d2c2c7223 */ /* 0x000fe4000000002d */
[----:B------:R-:W-:-:S04]  /*270c0*/  FFMA R45, R49, R50, R50 ;  /* 0x00000032312d7223 */ /* 0x000fc80000000032 */
[----:B------:R-:W2:Y:S01]  /*270d0*/  @P5 MUFU.EX2 R52, R45 ;  /* 0x0000002d00345308 */ /* 0x000ea20000000800 */
[----:B------:R-:W-:-:S07]  /*270e0*/  F2FP.F16.E4M3.UNPACK_B R47, R0 ;  /* 0x00000000ff2f723e */ /* 0x000fce00020006ff */
[----:B------:R-:W3:Y:S01]  /*270f0*/  @P4 MUFU.EX2 R48, R44 ;  /* 0x0000002c00304308 */ /* 0x000ee20000000800 */
[----:B------:R-:W-:Y:S02]  /*27100*/  HADD2.F32 R57, -RZ, R57.H1_H1 ;  /* 0x30000039ff397230 */ /* 0x000fe40000004100 */
[C---:B------:R-:W-:Y:S01]  /*27110*/  FMUL R51, R16.reuse, R62 ;  /* 0x0000003e10337220 */ /* 0x040fe20000400000 */
[--C-:B------:R-:W-:Y:S02]  /*27120*/  HADD2.F32 R54, -RZ, R47.reuse.H0_H0 ;  /* 0x2000002fff367230 */ /* 0x100fe40000004100 */
[----:B------:R-:W-:Y:S02]  /*27130*/  HADD2.F32 R56, -RZ, R47.H1_H1 ;  /* 0x3000002fff387230 */ /* 0x000fe40000004100 */
[----:B------:R-:W-:Y:S01]  /*27140*/  FMUL R47, R16, R61 ;  /* 0x0000003d102f7220 */ /* 0x000fe20000400000 */
[----:B-1----:R-:W-:Y:S01]  /*27150*/  @P1 FADD R50, -R46, 1 ;  /* 0x3f8000002e321421 */ /* 0x002fe20000000100 */
[----:B------:R-:W-:Y:S01]  /*27160*/  FFMA R46, R2, R57, R51 ;  /* 0x00000039022e7223 */ /* 0x000fe20000000033 */
[----:B------:R-:W-:Y:S01]  /*27170*/  FMUL R49, R16, R59 ;  /* 0x0000003b10317220 */ /* 0x000fe20000400000 */
[----:B------:R-:W-:Y:S01]  /*27180*/  FFMA R47, R2, R54, R47 ;  /* 0x00000036022f7223 */ /* 0x000fe2000000002f */
[----:B--2---:R-:W-:Y:S01]  /*27190*/  @P5 FADD R52, -R52, 1 ;  /* 0x3f80000034345421 */ /* 0x004fe20000000100 */
[----:B------:R-:W-:Y:S01]  /*271a0*/  FMUL R59, R46, 0.70710676908493041992 ;  /* 0x3f3504f32e3b7820 */ /* 0x000fe20000400000 */
[----:B------:R-:W-:Y:S01]  /*271b0*/  @P1 LOP3.LUT R43, R50, 0x80000000, R53, 0xb8, !PT ;  /* 0x80000000322b1812 */ /* 0x000fe200078eb835 */
[----:B------:R-:W-:Y:S01]  /*271c0*/  FMUL R57, R47, 0.70710676908493041992 ;  /* 0x3f3504f32f397820 */ /* 0x000fe20000400000 */
[----:B---3--:R-:W-:Y:S01]  /*271d0*/  @P4 FADD R51, -R48, 1 ;  /* 0x3f80000030334421 */ /* 0x008fe20000000100 */
[----:B------:R-:W-:Y:S01]  /*271e0*/  FFMA R48, R2, R56, R49 ;  /* 0x0000003802307223 */ /* 0x000fe20000000031 */
[----:B------:R-:W-:Y:S01]  /*271f0*/  @P5 LOP3.LUT R45, R52, 0x80000000, R55, 0xb8, !PT ;  /* 0x80000000342d5812 */ /* 0x000fe200078eb837 */
[C---:B------:R-:W-:Y:S01]  /*27200*/  FMUL R50, R59.reuse, R59 ;  /* 0x0000003b3b327220 */ /* 0x040fe20000400000 */
[----:B------:R-:W-:Y:S01]  /*27210*/  FSETP.GE.AND P5, PT, |R59|, 1.0029599666595458984, PT ;  /* 0x3f8060fe3b00780b */ /* 0x000fe20003fa6200 */
[----:B------:R-:W-:Y:S01]  /*27220*/  FMUL R64, R48, 0.70710676908493041992 ;  /* 0x3f3504f330407820 */ /* 0x000fe20000400000 */
[C---:B------:R-:W-:Y:S01]  /*27230*/  FMUL R49, R57.reuse, R57 ;  /* 0x0000003939317220 */ /* 0x040fe20000400000 */
[----:B------:R-:W-:-:S02]  /*27240*/  FSETP.GE.AND P1, PT, |R57|, 1.0029599666595458984, PT ;  /* 0x3f8060fe3900780b */ /* 0x000fc40003f26200 */
[----:B------:R-:W-:Y:S01]  /*27250*/  @P4 LOP3.LUT R44, R51, 0x80000000, R60, 0xb8, !PT ;  /* 0x80000000332c4812 */ /* 0x000fe200078eb83c */
[----:B------:R-:W-:Y:S01]  /*27260*/  FMUL R51, R64, R64 ;  /* 0x0000004040337220 */ /* 0x000fe20000400000 */
[----:B------:R-:W-:Y:S02]  /*27270*/  FSEL R53, |R59|, R50, P5 ;  /* 0x000000323b357208 */ /* 0x000fe40002800200 */
[----:B------:R-:W-:Y:S02]  /*27280*/  FSEL R54, R28, 8.4834944573231041431e-05, P5 ;  /* 0x38b1e96a1c367808 */ /* 0x000fe40002800000 */
[----:B------:R-:W-:Y:S02]  /*27290*/  FSEL R56, -R27, -0.00082130916416645050049, P5 ;  /* 0xba574d201b387808 */ /* 0x000fe40002800100 */
[----:B------:R-:W-:Y:S02]  /*272a0*/  FSETP.GE.AND P4, PT, |R64|, 1.0029599666595458984, PT ;  /* 0x3f8060fe4000780b */ /* 0x000fe40003f86200 */
[----:B------:R-:W-:-:S02]  /*272b0*/  FSEL R49, |R57|, R49, P1 ;  /* 0x0000003139317208 */ /* 0x000fc40000800200 */
[----:B------:R-:W-:Y:S02]  /*272c0*/  FSEL R50, R28, 8.4834944573231041431e-05, P1 ;  /* 0x38b1e96a1c327808 */ /* 0x000fe40000800000 */
[----:B------:R-:W-:Y:S01]  /*272d0*/  FSEL R52, -R27, -0.00082130916416645050049, P1 ;  /* 0xba574d201b347808 */ /* 0x000fe20000800100 */
[----:B------:R-:W-:Y:S01]  /*272e0*/  FFMA R60, R53, R54, R56 ;  /* 0x00000036353c7223 */ /* 0x000fe20000000038 */
[----:B------:R-:W-:Y:S02]  /*272f0*/  FSEL R51, |R64|, R51, P4 ;  /* 0x0000003340337208 */ /* 0x000fe40002000200 */
[----:B------:R-:W-:Y:S01]  /*27300*/  FSEL R54, R28, 8.4834944573231041431e-05, P4 ;  /* 0x38b1e96a1c367808 */ /* 0x000fe20002000000 */
[----:B------:R-:W-:Y:S01]  /*27310*/  FFMA R50, R49, R50, R52 ;  /* 0x0000003231327223 */ /* 0x000fe20000000034 */
[----:B------:R-:W-:Y:S02]  /*27320*/  FSEL R56, -R27, -0.00082130916416645050049, P4 ;  /* 0xba574d201b387808 */ /* 0x000fe40002000100 */
[----:B------:R-:W-:-:S02]  /*27330*/  FSEL R62, R26, 0.0052134888246655464172, P5 ;  /* 0x3baad5ea1a3e7808 */ /* 0x000fc40002800000 */
[C---:B------:R-:W-:Y:S01]  /*27340*/  FSEL R52, R26.reuse, 0.0052134888246655464172, P1 ;  /* 0x3baad5ea1a347808 */ /* 0x040fe20000800000 */
[----:B------:R-:W-:Y:S01]  /*27350*/  FFMA R54, R51, R54, R56 ;  /* 0x0000003633367223 */ /* 0x000fe20000000038 */
[----:B------:R-:W-:Y:S01]  /*27360*/  FSEL R56, -R25, -0.026868773624300956726, P5 ;  /* 0xbcdc1be719387808 */ /* 0x000fe20002800100 */
[----:B------:R-:W-:Y:S02]  /*27370*/  FFMA R60, R53, R60, R62 ;  /* 0x0000003c353c7223 */ /* 0x000fe4000000003e */
[----:B------:R-:W-:Y:S01]  /*27380*/  FFMA R50, R49, R50, R52 ;  /* 0x0000003231327223 */ /* 0x000fe20000000034 */
[----:B------:R-:W-:Y:S01]  /*27390*/  FSEL R52, -R25, -0.026868773624300956726, P1 ;  /* 0xbcdc1be719347808 */ /* 0x000fe20000800100 */
[----:B------:R-:W-:Y:S01]  /*273a0*/  FFMA R60, R53, R60, R56 ;  /* 0x0000003c353c7223 */ /* 0x000fe20000000038 */
[----:B------:R-:W-:Y:S02]  /*273b0*/  FSEL R58, R26, 0.0052134888246655464172, P4 ;  /* 0x3baad5ea1a3a7808 */ /* 0x000fe40002000000 */
[----:B------:R-:W-:Y:S01]  /*273c0*/  FSEL R62, R21, 0.11284004896879196167, P5 ;  /* 0x3de718af153e7808 */ /* 0x000fe20002800000 */
[----:B------:R-:W-:Y:S01]  /*273d0*/  FFMA R50, R49, R50, R52 ;  /* 0x0000003231327223 */ /* 0x000fe20000000034 */
[----:B------:R-:W-:Y:S01]  /*273e0*/  FSEL R52, R20, -0.37612664699554443359, P5 ;  /* 0xbec093ac14347808 */ /* 0x000fe20002800000 */
[----:B------:R-:W-:Y:S01]  /*273f0*/  FFMA R58, R51, R54, R58 ;  /* 0x00000036333a7223 */ /* 0x000fe2000000003a */
[----:B------:R-:W-:Y:S01]  /*27400*/  FSEL R56, -R25, -0.026868773624300956726, P4 ;  /* 0xbcdc1be719387808 */ /* 0x000fe20002000100 */
[----:B------:R-:W-:Y:S01]  /*27410*/  FFMA R60, R53, R60, R62 ;  /* 0x0000003c353c7223 */ /* 0x000fe2000000003e */
[----:B------:R-:W-:-:S03]  /*27420*/  FSEL R54, R21, 0.11284004896879196167, P1 ;  /* 0x3de718af15367808 */ /* 0x000fc60000800000 */
[----:B------:R-:W-:Y:S01]  /*27430*/  FFMA R60, R53, R60, R52 ;  /* 0x0000003c353c7223 */ /* 0x000fe20000000034 */
[C---:B------:R-:W-:Y:S01]  /*27440*/  FSEL R52, R20.reuse, -0.37612664699554443359, P1 ;  /* 0xbec093ac14347808 */ /* 0x040fe20000800000 */
[----:B------:R-:W-:Y:S01]  /*27450*/  FFMA R56, R51, R58, R56 ;  /* 0x0000003a33387223 */ /* 0x000fe20000000038 */
[----:B------:R-:W-:Y:S01]  /*27460*/  FFMA R50, R49, R50, R54 ;  /* 0x0000003231327223 */ /* 0x000fe20000000036 */
[----:B------:R-:W-:Y:S02]  /*27470*/  FSEL R58, R21, 0.11284004896879196167, P4 ;  /* 0x3de718af153a7808 */ /* 0x000fe40002000000 */
        /* <DEDUP_REMOVED lines=11> */
[----:B------:R-:W-:-:S02]  /*27530*/  FFMA R52, R51, R52, R53 ;  /* 0x0000003433347223 */ /* 0x000fc40000000035 */
[----:B------:R-:W-:Y:S01]  /*27540*/  FFMA R50, R49, R50, R54 ;  /* 0x0000003231327223 */ /* 0x000fe20000000036 */
[----:B------:R-:W-:Y:S01]  /*27550*/  FSEL R49, -|R57|, R57, P1 ;  /* 0x0000003939317208 */ /* 0x000fe20000800300 */
[----:B------:R-:W-:-:S04]  /*27560*/  FFMA R52, R52, R55, R55 ;  /* 0x0000003734347223 */ /* 0x000fc80000000037 */
[----:B------:R-:W-:Y:S01]  /*27570*/  FFMA R49, R50, R49, R49 ;  /* 0x0000003132317223 */ /* 0x000fe20000000031 */
[----:B------:R-:W1:Y:S08]  /*27580*/  @P4 MUFU.EX2 R51, R52 ;  /* 0x0000003400334308 */ /* 0x000e700000000800 */
[----:B------:R-:W2:Y:S08]  /*27590*/  @P5 MUFU.EX2 R54, R60 ;  /* 0x0000003c00365308 */ /* 0x000eb00000000800 */
[----:B------:R-:W3:Y:S01]  /*275a0*/  @P1 MUFU.EX2 R50, R49 ;  /* 0x0000003100321308 */ /* 0x000ee20000000800 */
[----:B-1----:R-:W-:Y:S01]  /*275b0*/  @P4 FADD R51, -R51, 1 ;  /* 0x3f80000033334421 */ /* 0x002fe20000000100 */
[----:B------:R-:W-:Y:S01]  /*275c0*/  FMUL R9, R9, 0.5 ;  /* 0x3f00000009097820 */ /* 0x000fe20000400000 */
[----:B------:R-:W-:Y:S01]  /*275d0*/  FMUL R11, R11, 0.5 ;  /* 0x3f0000000b0b7820 */ /* 0x000fe20000400000 */
[----:B------:R-:W-:Y:S01]  /*275e0*/  FADD R10, R10, 1 ;  /* 0x3f8000000a0a7421 */ /* 0x000fe20000000000 */
[----:B------:R-:W-:Y:S01]  /*275f0*/  FADD R22, R22, 1 ;  /* 0x3f80000016167421 */ /* 0x000fe20000000000 */
[----:B------:R-:W-:Y:S01]  /*27600*/  @P4 LOP3.LUT R52, R51, 0x80000000, R64, 0xb8, !PT ;  /* 0x8000000033344812 */ /* 0x000fe200078eb840 */
[----:B------:R-:W-:Y:S01]  /*27610*/  FMUL R51, R12, 0.5 ;  /* 0x3f0000000c337820 */ /* 0x000fe20000400000 */
[----:B--2---:R-:W-:Y:S01]  /*27620*/  @P5 FADD R54, -R54, 1 ;  /* 0x3f80000036365421 */ /* 0x004fe20000000100 */
[----:B------:R-:W-:Y:S01]  /*27630*/  FMUL R12, R13, 0.5 ;  /* 0x3f0000000d0c7820 */ /* 0x000fe20000400000 */
[----:B------:R-:W-:Y:S01]  /*27640*/  FMUL R13, R10, R9 ;  /* 0x000000090a0d7220 */ /* 0x000fe20000400000 */
[----:B------:R-:W-:Y:S01]  /*27650*/  FMUL R22, R22, R11 ;  /* 0x0000000b16167220 */ /* 0x000fe20000400000 */
[----:B------:R-:W-:Y:S01]  /*27660*/  FMUL R24, R24, 0.5 ;  /* 0x3f00000018187820 */ /* 0x000fe20000400000 */
[----:B---3--:R-:W-:Y:S01]  /*27670*/  @P1 FADD R50, -R50, 1 ;  /* 0x3f80000032321421 */ /* 0x008fe20000000100 */
[----:B------:R-:W-:Y:S01]  /*27680*/  FADD R31, R31, 1 ;  /* 0x3f8000001f1f7421 */ /* 0x000fe20000000000 */
[----:B------:R-:W-:Y:S01]  /*27690*/  @P5 LOP3.LUT R60, R54, 0x80000000, R59, 0xb8, !PT ;  /* 0x80000000363c5812 */ /* 0x000fe200078eb83b */
[----:B------:R-:W-:Y:S01]  /*276a0*/  FADD R23, R23, 1 ;  /* 0x3f80000017177421 */ /* 0x000fe20000000000 */
[----:B------:R-:W-:Y:S01]  /*276b0*/  FMUL R10, R35, 0.5 ;  /* 0x3f000000230a7820 */ /* 0x000fe20000400000 */
[----:B------:R-:W-:Y:S01]  /*276c0*/  @P1 LOP3.LUT R49, R50, 0x80000000, R57, 0xb8, !PT ;  /* 0x8000000032311812 */ /* 0x000fe200078eb839 */
[----:B------:R-:W-:Y:S01]  /*276d0*/  FADD R37, R37, 1 ;  /* 0x3f80000025257421 */ /* 0x000fe20000000000 */
[----:B------:R-:W-:Y:S01]  /*276e0*/  FMUL R9, R34, 0.5 ;  /* 0x3f00000022097820 */ /* 0x000fe20000400000 */
[----:B------:R-:W-:Y:S01]  /*276f0*/  FMUL R11, R42, 0.5 ;  /* 0x3f0000002a0b7820 */ /* 0x000fe20000400000 */
[----:B------:R-:W-:Y:S01]  /*27700*/  FADD R38, R38, 1 ;  /* 0x3f80000026267421 */ /* 0x000fe20000000000 */
[----:B------:R-:W-:Y:S01]  /*27710*/  FADD R44, R44, 1 ;  /* 0x3f8000002c2c7421 */ /* 0x000fe20000000000 */
[----:B------:R-:W-:Y:S01]  /*27720*/  FMUL R24, R31, R24 ;  /* 0x000000181f187220 */ /* 0x000fe20000400000 */
[----:B------:R-:W-:Y:S01]  /*27730*/  FMUL R23, R23, R12 ;  /* 0x0000000c17177220 */ /* 0x000fe20000400000 */
[----:B------:R-:W-:Y:S01]  /*27740*/  FMUL R37, R37, R10 ;  /* 0x0000000a25257220 */ /* 0x000fe20000400000 */
[----:B------:R-:W-:Y:S01]  /*27750*/  FMUL R38, R38, R9 ;  /* 0x0000000926267220 */ /* 0x000fe20000400000 */
[----:B------:R-:W-:Y:S01]  /*27760*/  FMUL R31, R44, R11 ;  /* 0x0000000b2c1f7220 */ /* 0x000fe20000400000 */
        /* <DEDUP_REMOVED lines=36> */
.L_x_159:
        /* <DEDUP_REMOVED lines=27> */
.L_x_161:
[----:B------:R-:W-:Y:S05]  /*27b60*/  BSYNC B0 ;  /* 0x0000000000007941 */ /* 0x000fea0003800000 */
.L_x_160:
[----:B------:R-:W-:Y:S04]  /*27b70*/  BSSY B0, `(.L_x_162) ;  /* 0x000003a000007945 */ /* 0x000fe80003800000 */
[----:B------:R-:W-:Y:S05]  /*27b80*/  @P2 BRA `(.L_x_163) ;  /* 0x0000000000e02947 */ /* 0x000fea0003800000 */
[----:B------:R-:W-:-:S04]  /*27b90*/  MOV R9, UR44 ;  /* 0x0000002c00097c02 */ /* 0x000fc80008000f00 */
[----:B------:R-:W-:-:S13]  /*27ba0*/  ISETP.NE.AND P4, PT, R9, 0x3, PT ;  /* 0x000000030900780c */ /* 0x000fda0003f85270 */
[----:B------:R-:W-:Y:S05]  /*27bb0*/  @!P4 BRA `(.L_x_164) ;  /* 0x000000000004c947 */ /* 0x000fea0003800000 */
[----:B------:R-:W-:Y:S01]  /*27bc0*/  BPT.TRAP 0x1 ;  /* 0x000000040000795c */ /* 0x000fe20000300000 */
.L_x_164:
[----:B------:R-:W-:Y:S01]  /*27bd0*/  LEA R9, R18, UR48, 0x3 ;  /* 0x0000003012097c11 */ /* 0x000fe2000f8e18ff */
[----:B------:R-:W-:Y:S01]  /*27be0*/  BSSY B1, `(.L_x_165) ;  /* 0x0000004000017945 */ /* 0x000fe20003800000 */
[----:B------:R-:W-:-:S04]  /*27bf0*/  SHF.L.U32 R10, R19, 0x1f, RZ ;  /* 0x0000001f130a7819 */ /* 0x000fc800000006ff */
[----:B------:R-:W1:Y:S02]  /*27c00*/  SYNCS.PHASECHK.TRANS64.TRYWAIT P1, [R9+URZ+0x60], R10 ;  /* 0x0000600a090075a7 */ /* 0x000e64000802017f */
[----:B-1----:R-:W-:Y:S05]  /*27c10*/  @!P1 BRA `(.L_x_166) ;  /* 0x0000011800c89947 */ /* 0x002fea0003800000 */
.L_x_387:
[----:B------:R-:W-:Y:S05]  /*27c20*/  BSYNC B1 ;  /* 0x0000000000017941 */ /* 0x000fea0003800000 */
.L_x_165:
        /* <DEDUP_REMOVED lines=22> */
.L_x_168:
[----:B------:R-:W-:Y:S05]  /*27d90*/  BSYNC B1 ;  /* 0x0000000000017941 */ /* 0x000fea0003800000 */
.L_x_167:
        /* <DEDUP_REMOVED lines=8> */
.L_x_169:
        /* <DEDUP_REMOVED lines=15> */
.L_x_163:
[----:B------:R-:W-:Y:S05]  /*27f10*/  BSYNC B0 ;  /* 0x0000000000007941 */ /* 0x000fea0003800000 */
.L_x_162:
[----:B------:R-:W-:Y:S01]  /*27f20*/  F2FP.F16.E4M3.UNPACK_B R22, R0.H1 ;  /* 0x00000000ff16723e */ /* 0x000fe200030006ff */
[C---:B------:R-:W-:Y:S01]  /*27f30*/  FMUL R9, R16.reuse, R232 ;  /* 0x000000e810097220 */ /* 0x040fe20000400000 */
[----:B------:R-:W2:Y:S01]  /*27f40*/  LDL.LU R40, [R1+0x200] ;  /* 0x0002000001287983 */ /* 0x000ea20000300800 */
[C---:B------:R-:W-:Y:S01]  /*27f50*/  FMUL R233, R16.reuse, R233 ;  /* 0x000000e910e97220 */ /* 0x040fe20000400000 */
[----:B------:R-:W-:Y:S01]  /*27f60*/  FMUL R237, R16, R237 ;  /* 0x000000ed10ed7220 */ /* 0x000fe20000400000 */
[----:B------:R-:W-:Y:S01]  /*27f70*/  HADD2.F32 R10, -RZ, R22.H0_H0 ;  /* 0x20000016ff0a7230 */ /* 0x000fe20000004100 */
[----:B------:R-:W3:Y:S04]  /*27f80*/  LDL.LU R51, [R1+0x204] ;  /* 0x0002040001337983 */ /* 0x000ee80000300800 */
[----:B------:R-:W-:Y:S01]  /*27f90*/  FFMA R9, R2, R10, R9 ;  /* 0x0000000a02097223 */ /* 0x000fe20000000009 */
[----:B------:R-:W4:Y:S03]  /*27fa0*/  LDL.LU R50, [R1+0x208] ;  /* 0x0002080001327983 */ /* 0x000f260000300800 */
[----:B------:R-:W-:Y:S01]  /*27fb0*/  FMUL R23, R9, 0.70710676908493041992 ;  /* 0x3f3504f309177820 */ /* 0x000fe20000400000 */
[----:B------:R-:W5:Y:S03]  /*27fc0*/  LDL.LU R49, [R1+0x20c] ;  /* 0x00020c0001317983 */ /* 0x000f660000300800 */
[C---:B------:R-:W-:Y:S01]  /*27fd0*/  FMUL R10, R23.reuse, R23 ;  /* 0x00000017170a7220 */ /* 0x040fe20000400000 */
[C---:B------:R-:W-:Y:S01]  /*27fe0*/  FSETP.GE.AND P1, PT, |R23|.reuse, 1.0029599666595458984, PT ;  /* 0x3f8060fe1700780b */ /* 0x040fe20003f26200 */
[----:B------:R-:W5:Y:S03]  /*27ff0*/  LDL.LU R56, [R1+0x210] ;  /* 0x0002100001387983 */ /* 0x000f660000300800 */
[----:B------:R-:W-:Y:S01]  /*28000*/  FSEL R10, |R23|, R10, P1 ;  /* 0x0000000a170a7208 */ /* 0x000fe20000800200 */
[----:B------:R-:W5:Y:S01]  /*28010*/  LDL.LU R53, [R1+0x214] ;  /* 0x0002140001357983 */ /* 0x000f620000300800 */
[----:B------:R-:W-:-:S02]  /*28020*/  FSEL R11, R28, 8.4834944573231041431e-05, P1 ;  /* 0x38b1e96a1c0b7808 */ /* 0x000fc40000800000 */
        /* <DEDUP_REMOVED lines=16> */
[----:B------:R-:W-:Y:S01]  /*28130*/  FMUL R13, R16, R235 ;  /* 0x000000eb100d7220 */ /* 0x000fe20000400000 */
[--C-:B------:R-:W-:Y:S02]  /*28140*/  HADD2.F32 R22, -RZ, R11.reuse.H0_H0 ;  /* 0x2000000bff167230 */ /* 0x100fe40000004100 */
[----:B------:R-:W-:Y:S01]  /*28150*/  FFMA R12, R2, R12, R233 ;  /* 0x0000000c020c7223 */ /* 0x000fe200000000e9 */
[----:B------:R-:W1:Y:S01]  /*28160*/  @P1 MUFU.EX2 R14, R10 ;  /* 0x0000000a000e1308 */ /* 0x000e620000000800 */
[----:B------:R-:W-:-:S02]  /*28170*/  HADD2.F32 R24, -RZ, R11.H1_H1 ;  /* 0x3000000bff187230 */ /* 0x000fc40000004100 */
[----:B------:R-:W-:Y:S01]  /*28180*/  FMUL R11, R16, R234 ;  /* 0x000000ea100b7220 */ /* 0x000fe20000400000 */
[----:B------:R-:W-:-:S03]  /*28190*/  FMUL R43, R12, 0.70710676908493041992 ;  /* 0x3f3504f30c2b7820 */ /* 0x000fc60000400000 */
        /* <DEDUP_REMOVED lines=10> */
[----:B------:R-:W-:Y:S01]  /*28240*/  @P1 LOP3.LUT R10, R14, 0x80000000, R23, 0xb8, !PT ;  /* 0x800000000e0a1812 */ /* 0x000fe200078eb817 */
[C---:B------:R-:W-:Y:S01]  /*28250*/  FMUL R14, R43.reuse, R43 ;  /* 0x0000002b2b0e7220 */ /* 0x040fe20000400000 */
[----:B------:R-:W-:-:S02]  /*28260*/  FSETP.GE.AND P1, PT, |R43|, 1.0029599666595458984, PT ;  /* 0x3f8060fe2b00780b */ /* 0x000fc40003f26200 */
[C---:B------:R-:W-:Y:S02]  /*28270*/  FSEL R31, R28.reuse, 8.4834944573231041431e-05, P4 ;  /* 0x38b1e96a1c1f7808 */ /* 0x040fe40002000000 */
[----:B------:R-:W-:Y:S02]  /*28280*/  FSEL R14, |R43|, R14, P1 ;  /* 0x0000000e2b0e7208 */ /* 0x000fe40000800200 */
[----:B------:R-:W-:Y:S02]  /*28290*/  FSEL R23, R28, 8.4834944573231041431e-05, P1 ;  /* 0x38b1e96a1c177808 */ /* 0x000fe40000800000 */
        /* <DEDUP_REMOVED lines=10> */
[C---:B------:R-:W-:Y:S01]  /*28340*/  FSEL R31, -R25.reuse, -0.026868773624300956726, P1 ;  /* 0xbcdc1be7191f7808 */ /* 0x040fe20000800100 */
[----:B------:R-:W-:Y:S01]  /*28350*/  FFMA R37, R30, R37, R39 ;  /* 0x000000251e257223 */ /* 0x000fe20000000027 */
[----:B------:R-:W-:Y:S01]  /*28360*/  FSEL R41, R26, 0.0052134888246655464172, P5 ;  /* 0x3baad5ea1a297808 */ /* 0x000fe20002800000 */
[----:B------:R-:W-:Y:S01]  /*28370*/  FFMA R33, R22, R33, R35 ;  /* 0x0000002116217223 */ /* 0x000fe20000000023 */
[----:B------:R-:W-:Y:S01]  /*28380*/  FSEL R35, -R25, -0.026868773624300956726, P4 ;  /* 0xbcdc1be719237808 */ /* 0x000fe20002000100 */
[----:B------:R-:W-:Y:S01]  /*28390*/  FFMA R23, R14, R23, R31 ;  /* 0x000000170e177223 */ /* 0x000fe2000000001f */
[C---:B------:R-:W-:Y:S01]  /*283a0*/  FSEL R29, R21.reuse, 0.11284004896879196167, P1 ;  /* 0x3de718af151d7808 */ /* 0x040fe20000800000 */
[----:B------:R-:W-:Y:S01]  /*283b0*/  FFMA R41, R30, R37, R41 ;  /* 0x000000251e297223 */ /* 0x000fe20000000029 */
[----:B------:R-:W-:Y:S01]  /*283c0*/  FSEL R37, R21, 0.11284004896879196167, P4 ;  /* 0x3de718af15257808 */ /* 0x000fe20002000000 */
        /* <DEDUP_REMOVED lines=9> */
[----:B------:R-:W-:Y:S01]  /*28460*/  FSEL R35, R20, -0.37612664699554443359, P4 ;  /* 0xbec093ac14237808 */ /* 0x000fe20002000000 */
[----:B------:R-:W-:Y:S01]  /*28470*/  FFMA R14, R14, R23, R29 ;  /* 0x000000170e0e7223 */ /* 0x000fe2000000001d */
[----:B------:R-:W-:Y:S01]  /*28480*/  FSEL R29, R20, -0.37612664699554443359, P5 ;  /* 0xbec093ac141d7808 */ /* 0x000fe20002800000 */
[----:B------:R-:W-:Y:S01]  /*28490*/  FFMA R37, R30, R39, R37 ;  /* 0x000000271e257223 */ /* 0x000fe20000000025 */
[C---:B------:R-:W-:Y:S01]  /*284a0*/  FSEL R23, R15.reuse, 0.12837915122509002686, P4 ;  /* 0x3e0375d30f177808 */ /* 0x040fe20002000000 */
[----:B------:R-:W-:Y:S01]  /*284b0*/  FFMA R33, R22, R33, R35 ;  /* 0x0000002116217223 */ /* 0x000fe20000000023 */
[----:B------:R-:W-:Y:S01]  /*284c0*/  FSEL R32, R15, 0.12837915122509002686, P5 ;  /* 0x3e0375d30f207808 */ /* 0x000fe20002800000 */
[----:B------:R-:W-:Y:S01]  /*284d0*/  FFMA R29, R30, R37, R29 ;  /* 0x000000251e1d7223 */ /* 0x000fe2000000001d */
[----:B------:R-:W-:Y:S01]  /*284e0*/  FSEL R34, -|R45|, R45, P5 ;  /* 0x0000002d2d227208 */ /* 0x000fe20002800300 */
[----:B------:R-:W-:Y:S01]  /*284f0*/  FFMA R22, R22, R33, R23 ;  /* 0x0000002116167223 */ /* 0x000fe20000000017 */
[----:B------:R-:W-:Y:S01]  /*28500*/  FSEL R23, -|R36|, R36, P4 ;  /* 0x0000002424177208 */ /* 0x000fe20002000300 */
[----:B------:R-:W-:Y:S01]  /*28510*/  FFMA R29, R30, R29, R32 ;  /* 0x0000001d1e1d7223 */ /* 0x000fe20000000020 */
[----:B------:R-:W-:-:S02]  /*28520*/  FSEL R31, -|R43|, R43, P1 ;  /* 0x0000002b2b1f7208 */ /* 0x000fc40000800300 */
[----:B------:R-:W-:Y:S01]  /*28530*/  F2FP.F16.E4M3.UNPACK_B R39, R4 ;  /* 0x00000004ff27723e */ /* 0x000fe200020006ff */
[----:B------:R-:W-:Y:S01]  /*28540*/  FFMA R22, R22, R23, R23 ;  /* 0x0000001716167223 */ /* 0x000fe20000000017 */
[----:B------:R-:W-:Y:S01]  /*28550*/  FFMA R23, R29, R34, R34 ;  /* 0x000000221d177223 */ /* 0x000fe20000000022 */
[----:B------:R-:W-:Y:S01]  /*28560*/  FFMA R14, R14, R31, R31 ;  /* 0x0000001f0e0e7223 */ /* 0x000fe2000000001f */
[----:B------:R-:W-:Y:S01]  /*28570*/  F2FP.F16.E4M3.UNPACK_B R29, R3.H1 ;  /* 0x00000003ff1d723e */ /* 0x000fe200030006ff */
[----:B------:R-:W-:Y:S04]  /*28580*/  @P4 MUFU.EX2 R30, R22 ;  /* 0x00000016001e4308 */ /* 0x000fe80000000800 */
[--C-:B------:R-:W-:Y:S02]  /*28590*/  HADD2.F32 R33, -RZ, R29.reuse.H0_H0 ;  /* 0x2000001dff217230 */ /* 0x100fe40000004100 */
[----:B------:R-:W-:-:S02]  /*285a0*/  HADD2.F32 R38, -RZ, R29.H1_H1 ;  /* 0x3000001dff267230 */ /* 0x000fc40000004100 */
[----:B------:R-:W-:Y:S01]  /*285b0*/  FMUL R29, R16, R236 ;  /* 0x000000ec101d7220 */ /* 0x000fe20000400000 */
[----:B------:R-:W1:Y:S08]  /*285c0*/  @P5 MUFU.EX2 R34, R23 ;  /* 0x0000001700225308 */ /* 0x000e700000000800 */
[----:B------:R-:W1:Y:S02]  /*285d0*/  @P1 MUFU.EX2 R24, R14 ;  /* 0x0000000e00181308 */ /* 0x000e640000000800 */
[----:B-1----:R-:W-:-:S05]  /*285e0*/  @P5 FADD R34, -R34, 1 ;  /* 0x3f80000022225421 */ /* 0x002fca0000000100 */
[----:B------:R-:W-:Y:S02]  /*285f0*/  @P5 LOP3.LUT R23, R34, 0x80000000, R45, 0xb8, !PT ;  /* 0x8000000022175812 */ /* 0x000fe400078eb82d */
[----:B------:R-:W5:Y:S04]  /*28600*/  LDL.LU R45, [R1+0x218] ;  /* 0x00021800012d7983 */ /* 0x000f680000300800 */
[----:B------:R-:W5:Y:S01]  /*28610*/  LDL.LU R57, [R1+0x21c] ;  /* 0x00021c0001397983 */ /* 0x000f620000300800 */
[----:B------:R-:W-:Y:S01]  /*28620*/  @P1 FADD R32, -R24, 1 ;  /* 0x3f80000018201421 */ /* 0x000fe20000000100 */
[C---:B------:R-:W-:Y:S01]  /*28630*/  FFMA R24, R2.reuse, R33, R29 ;  /* 0x0000002102187223 */ /* 0x040fe2000000001d */
[----:B------:R-:W-:-:S03]  /*28640*/  FFMA R29, R2, R38, R237 ;  /* 0x00000026021d7223 */ /* 0x000fc600000000ed */
[----:B------:R-:W-:Y:S01]  /*28650*/  @P1 LOP3.LUT R14, R32, 0x80000000, R43, 0xb8, !PT ;  /* 0x80000000200e1812 */ /* 0x000fe200078eb82b */
[----:B------:R-:W-:Y:S01]  /*28660*/  FMUL R43, R24, 0.70710676908493041992 ;  /* 0x3f3504f3182b7820 */ /* 0x000fe20000400000 */
[----:B------:R-:W-:Y:S01]  /*28670*/  @P4 FADD R33, -R30, 1 ;  /* 0x3f8000001e214421 */ /* 0x000fe20000000100 */
[----:B------:R-:W-:-:S03]  /*28680*/  FMUL R47, R29, 0.70710676908493041992 ;  /* 0x3f3504f31d2f7820 */ /* 0x000fc60000400000 */
[----:B------:R-:W-:Y:S02]  /*28690*/  FSETP.GE.AND P1, PT, |R43|, 1.0029599666595458984, PT ;  /* 0x3f8060fe2b00780b */ /* 0x000fe40003f26200 */
[----:B------:R-:W-:Y:S01]  /*286a0*/  @P4 LOP3.LUT R22, R33, 0x80000000, R36, 0xb8, !PT ;  /* 0x8000000021164812 */ /* 0x000fe200078eb824 */
[C---:B------:R-:W-:Y:S01]  /*286b0*/  FMUL R33, R47.reuse, R47 ;  /* 0x0000002f2f217220 */ /* 0x040fe20000400000 */
[----:B------:R-:W-:Y:S02]  /*286c0*/  FSETP.GE.AND P4, PT, |R47|, 1.0029599666595458984, PT ;  /* 0x3f8060fe2f00780b */ /* 0x000fe40003f86200 */
[----:B------:R-:W-:Y:S02]  /*286d0*/  FSEL R32, R28, 8.4834944573231041431e-05, P1 ;  /* 0x38b1e96a1c207808 */ /* 0x000fe40000800000 */
[----:B------:R-:W-:Y:S02]  /*286e0*/  FSEL R34, -R27, -0.00082130916416645050049, P1 ;  /* 0xba574d201b227808 */ /* 0x000fe40000800100 */
[----:B------:R-:W-:-:S02]  /*286f0*/  FSEL R33, |R47|, R33, P4 ;  /* 0x000000212f217208 */ /* 0x000fc40002000200 */
[----:B------:R-:W-:Y:S02]  /*28700*/  FSEL R36, R28, 8.4834944573231041431e-05, P4 ;  /* 0x38b1e96a1c247808 */ /* 0x000fe40002000000 */
[----:B------:R-:W-:-:S05]  /*28710*/  FSEL R38, -R27, -0.00082130916416645050049, P4 ;  /* 0xba574d201b267808 */ /* 0x000fca0002000100 */
[----:B------:R-:W-:Y:S01]  /*28720*/  FFMA R38, R33, R36, R38 ;  /* 0x0000002421267223 */ /* 0x000fe20000000026 */
[----:B------:R-:W-:Y:S01]  /*28730*/  FSEL R36, -R25, -0.026868773624300956726, P1 ;  /* 0xbcdc1be719247808 */ /* 0x000fe20000800100 */
[----:B--2---:R-:W-:Y:S01]  /*28740*/  FMUL R31, R16, R40 ;  /* 0x00000028101f7220 */ /* 0x004fe20000400000 */
[----:B------:R-:W-:-:S05]  /*28750*/  HADD2.F32 R40, -RZ, R39.H0_H0 ;  /* 0x20000027ff287230 */ /* 0x000fca0000004100 */
[----:B------:R-:W-:Y:S01]  /*28760*/  FFMA R30, R2, R40, R31 ;  /* 0x00000028021e7223 */ /* 0x000fe2000000001f */
[----:B------:R-:W-:-:S03]  /*28770*/  FMUL R31, R43, R43 ;  /* 0x0000002b2b1f7220 */ /* 0x000fc60000400000 */
[----:B------:R-:W-:Y:S02]  /*28780*/  FMUL R48, R30, 0.70710676908493041992 ;  /* 0x3f3504f31e307820 */ /* 0x000fe40000400000 */
[----:B------:R-:W-:Y:S02]  /*28790*/  FSEL R31, |R43|, R31, P1 ;  /* 0x0000001f2b1f7208 */ /* 0x000fe40000800200 */
[C---:B------:R-:W-:Y:S01]  /*287a0*/  FMUL R35, R48.reuse, R48 ;  /* 0x0000003030237220 */ /* 0x040fe20000400000 */
[----:B------:R-:W-:Y:S02]  /*287b0*/  FSETP.GE.AND P5, PT, |R48|, 1.0029599666595458984, PT ;  /* 0x3f8060fe3000780b */ /* 0x000fe40003fa6200 */
[----:B------:R-:W-:Y:S01]  /*287c0*/  FFMA R32, R31, R32, R34 ;  /* 0x000000201f207223 */ /* 0x000fe20000000022 */
[----:B------:R-:W-:Y:S02]  /*287d0*/  FSEL R34, R26, 0.0052134888246655464172, P1 ;  /* 0x3baad5ea1a227808 */ /* 0x000fe40000800000 */
[----:B------:R-:W-:-:S02]  /*287e0*/  FSEL R35, |R48|, R35, P5 ;  /* 0x0000002330237208 */ /* 0x000fc40002800200 */
[----:B------:R-:W-:Y:S01]  /*287f0*/  FSEL R42, R28, 8.4834944573231041431e-05, P5 ;  /* 0x38b1e96a1c2a7808 */ /* 0x000fe20002800000 */
[----:B------:R-:W-:Y:S01]  /*28800*/  FFMA R32, R31, R32, R34 ;  /* 0x000000201f207223 */ /* 0x000fe20000000022 */
[----:B------:R-:W-:Y:S02]  /*28810*/  FSEL R44, -R27, -0.00082130916416645050049, P5 ;  /* 0xba574d201b2c7808 */ /* 0x000fe40002800100 */
[C---:B------:R-:W-:Y:S01]  /*28820*/  FSEL R40, R26.reuse, 0.0052134888246655464172, P4 ;  /* 0x3baad5ea1a287808 */ /* 0x040fe20002000000 */
        /* <DEDUP_REMOVED lines=30> */
[----:B------:R-:W-:Y:S01]  /*28a10*/  FFMA R32, R32, R33, R33 ;  /* 0x0000002120207223 */ /* 0x000fe20000000021 */
[----:B------:R-:W-:Y:S01]  /*28a20*/  FSEL R33, -|R48|, R48, P5 ;  /* 0x0000003030217208 */ /* 0x000fe20002800300 */
[----:B------:R-:W-:Y:S01]  /*28a30*/  FFMA R36, R35, R36, R37 ;  /* 0x0000002423247223 */ /* 0x000fe20000000025 */
[----:B------:R-:W-:-:S03]  /*28a40*/  F2FP.F16.E4M3.UNPACK_B R35, R4.H1 ;  /* 0x00000004ff23723e */ /* 0x000fc600030006ff */
[----:B------:R-:W2:Y:S01]  /*28a50*/  @P4 MUFU.EX2 R40, R32 ;  /* 0x0000002000284308 */ /* 0x000ea20000000800 */
[----:B------:R-:W-:Y:S01]  /*28a60*/  FFMA R33, R36, R33, R33 ;  /* 0x0000002124217223 */ /* 0x000fe20000000021 */
[----:B------:R-:W-:Y:S02]  /*28a70*/  HADD2.F32 R36, -RZ, R39.H1_H1 ;  /* 0x30000027ff247230 */ /* 0x000fe40000004100 */
[--C-:B------:R-:W-:Y:S02]  /*28a80*/  HADD2.F32 R42, -RZ, R35.reuse.H0_H0 ;  /* 0x20000023ff2a7230 */ /* 0x100fe40000004100 */
[----:B------:R-:W-:Y:S02]  /*28a90*/  HADD2.F32 R44, -RZ, R35.H1_H1 ;  /* 0x30000023ff2c7230 */ /* 0x000fe40000004100 */
[C---:B---3--:R-:W-:Y:S01]  /*28aa0*/  FMUL R35, R16.reuse, R51 ;  /* 0x0000003310237220 */ /* 0x048fe20000400000 */
[----:B------:R-:W3:Y:S01]  /*28ab0*/  @P5 MUFU.EX2 R41, R33 ;  /* 0x0000002100295308 */ /* 0x000ee20000000800 */
[----:B----4-:R-:W-:-:S02]  /*28ac0*/  FMUL R37, R16, R50 ;  /* 0x0000003210257220 */ /* 0x010fc40000400000 */
[----:B------:R-:W-:Y:S01]  /*28ad0*/  FFMA R36, R2, R36, R35 ;  /* 0x0000002402247223 */ /* 0x000fe20000000023 */
[----:B-----5:R-:W-:Y:S01]  /*28ae0*/  FMUL R39, R16, R49 ;  /* 0x0000003110277220 */ /* 0x020fe20000400000 */
[----:B-1----:R-:W-:Y:S01]  /*28af0*/  @P1 FADD R38, -R34, 1 ;  /* 0x3f80000022261421 */ /* 0x002fe20000000100 */
[----:B------:R-:W-:Y:S01]  /*28b00*/  FFMA R34, R2, R42, R37 ;  /* 0x0000002a02227223 */ /* 0x000fe20000000025 */
[----:B------:R-:W-:Y:S01]  /*28b10*/  FMUL R49, R36, 0.70710676908493041992 ;  /* 0x3f3504f324317820 */ /* 0x000fe20000400000 */
[----:B--2---:R-:W-:Y:S02]  /*28b20*/  @P4 FADD R40, -R40, 1 ;  /* 0x3f80000028284421 */ /* 0x004fe40000000100 */
        /* <DEDUP_REMOVED lines=56> */
[----:B------:R-:W-:-:S03]  /*28eb0*/  FSEL R43, R15, 0.12837915122509002686, P5 ;  /* 0x3e0375d30f2b7808 */ /* 0x000fc60002800000 */
[----:B------:R-:W-:Y:S01]  /*28ec0*/  FFMA R38, R38, R39, R39 ;  /* 0x0000002726267223 */ /* 0x000fe20000000027 */
[----:B------:R-:W1:Y:S01]  /*28ed0*/  @P1 MUFU.EX2 R40, R37 ;  /* 0x0000002500281308 */ /* 0x000e620000000800 */
[----:B------:R-:W-:Y:S01]  /*28ee0*/  FFMA R43, R41, R42, R43 ;  /* 0x0000002a292b7223 */ /* 0x000fe2000000002b */
[----:B------:R-:W-:Y:S02]  /*28ef0*/  FSEL R44, -|R54|, R54, P5 ;  /* 0x00000036362c7208 */ /* 0x000fe40002800300 */
[----:B------:R-:W-:-:S04]  /*28f00*/  F2FP.F16.E4M3.UNPACK_B R41, R5 ;  /* 0x00000005ff29723e */ /* 0x000fc800020006ff */
[----:B------:R-:W2:Y:S01]  /*28f10*/  @P4 MUFU.EX2 R42, R38 ;  /* 0x00000026002a4308 */ /* 0x000ea20000000800 */
[----:B------:R-:W-:Y:S01]  /*28f20*/  FFMA R39, R43, R44, R44 ;  /* 0x0000002c2b277223 */ /* 0x000fe2000000002c */
[--C-:B------:R-:W-:Y:S02]  /*28f30*/  HADD2.F32 R46, -RZ, R41.reuse.H0_H0 ;  /* 0x20000029ff2e7230 */ /* 0x100fe40000004100 */
[----:B------:R-:W-:Y:S02]  /*28f40*/  HADD2.F32 R48, -RZ, R41.H1_H1 ;  /* 0x30000029ff307230 */ /* 0x000fe40000004100 */
[C---:B------:R-:W-:Y:S02]  /*28f50*/  FMUL R41, R16.reuse, R56 ;  /* 0x0000003810297220 */ /* 0x040fe40000400000 */
[----:B------:R-:W3:Y:S01]  /*28f60*/  @P5 MUFU.EX2 R47, R39 ;  /* 0x00000027002f5308 */ /* 0x000ee20000000800 */
[----:B------:R-:W-:Y:S01]  /*28f70*/  F2FP.F16.E4M3.UNPACK_B R55, R5.H1 ;  /* 0x00000005ff37723e */ /* 0x000fe200030006ff */
[----:B------:R-:W-:Y:S01]  /*28f80*/  FMUL R43, R16, R53 ;  /* 0x00000035102b7220 */ /* 0x000fe20000400000 */
[----:B------:R-:W-:Y:S01]  /*28f90*/  FFMA R41, R2, R46, R41 ;  /* 0x0000002e02297223 */ /* 0x000fe20000000029 */
[----:B-1----:R-:W-:Y:S01]  /*28fa0*/  @P1 FADD R44, -R40, 1 ;  /* 0x3f800000282c1421 */ /* 0x002fe20000000100 */
[----:B------:R-:W-:Y:S01]  /*28fb0*/  FMUL R45, R16, R45 ;  /* 0x0000002d102d7220 */ /* 0x000fe20000400000 */
[----:B------:R-:W-:-:S02]  /*28fc0*/  HADD2.F32 R50, -RZ, R55.H0_H0 ;  /* 0x20000037ff327230 */ /* 0x000fc40000004100 */
[----:B------:R-:W-:Y:S01]  /*28fd0*/  FMUL R53, R41, 0.70710676908493041992 ;  /* 0x3f3504f329357820 */ /* 0x000fe20000400000 */
[----:B--2---:R-:W-:Y:S01]  /*28fe0*/  @P4 FADD R46, -R42, 1 ;  /* 0x3f8000002a2e4421 */ /* 0x004fe20000000100 */
[----:B------:R-:W-:Y:S01]  /*28ff0*/  FFMA R42, R2, R48, R43 ;  /* 0x00000030022a7223 */ /* 0x000fe2000000002b */
[----:B------:R-:W-:Y:S01]  /*29000*/  @P1 LOP3.LUT R37, R44, 0x80000000, R49, 0xb8, !PT ;  /* 0x800000002c251812 */ /* 0x000fe200078eb831 */
[C---:B------:R-:W-:Y:S01]  /*29010*/  FMUL R43, R53.reuse, R53 ;  /* 0x00000035352b7220 */ /* 0x040fe20000400000 */
[----:B------:R-:W-:Y:S01]  /*29020*/  FSETP.GE.AND P1, PT, |R53|, 1.0029599666595458984, PT ;  /* 0x3f8060fe3500780b */ /* 0x000fe20003f26200 */
[----:B------:R-:W-:Y:S01]  /*29030*/  FMUL R60, R42, 0.70710676908493041992 ;  /* 0x3f3504f32a3c7820 */ /* 0x000fe20000400000 */
[----:B------:R-:W-:Y:S01]  /*29040*/  FFMA R40, R2, R50, R45 ;  /* 0x0000003202287223 */ /* 0x000fe2000000002d */
[----:B------:R-:W-:Y:S01]  /*29050*/  @P4 LOP3.LUT R38, R46, 0x80000000, R51, 0xb8, !PT ;  /* 0x800000002e264812 */ /* 0x000fe200078eb833 */
[----:B---3--:R-:W-:Y:S01]  /*29060*/  @P5 FADD R47, -R47, 1 ;  /* 0x3f8000002f2f5421 */ /* 0x008fe20000000100 */
[C---:B------:R-:W-:Y:S01]  /*29070*/  FMUL R45, R60.reuse, R60 ;  /* 0x0000003c3c2d7220 */ /* 0x040fe20000400000 */
        /* <DEDUP_REMOVED lines=50> */
[----:B------:R-:W-:Y:S01]  /*293a0*/  FSEL R44, -|R62|, R62, P5 ;  /* 0x0000003e3e2c7208 */ /* 0x000fe20002800300 */
[----:B------:R-:W-:Y:S01]  /*293b0*/  FFMA R49, R47, R48, R49 ;  /* 0x000000302f317223 */ /* 0x000fe20000000031 */
[----:B------:R-:W1:Y:S03]  /*293c0*/  @P1 MUFU.EX2 R46, R43 ;  /* 0x0000002b002e1308 */ /* 0x000e660000000800 */
[----:B------:R-:W-:-:S05]  /*293d0*/  FFMA R44, R49, R44, R44 ;  /* 0x0000002c312c7223 */ /* 0x000fca000000002c */
        /* <DEDUP_REMOVED lines=22> */
[----:B------:R-:W-:Y:S01]  /*29540*/  @P4 LOP3.LUT R45, R49, 0x80000000, R60, 0xb8, !PT ;  /* 0x80000000312d4812 */ /* 0x000fe200078eb83c */
        /* <DEDUP_REMOVED lines=16> */
[C---:B------:R-:W-:Y:S01]  /*29650*/  FSEL R52, R26.reuse, 0.0052134888246655464172, P1 ;  /* 0x3baad5ea1a347808 */ /* 0x040fe20000800000 */
[----:B------:R-:W-:Y:S01]  /*29660*/  FFMA R54, R51, R54, R56 ;  /* 0x0000003633367223 */ /* 0x000fe20000000038 */
[----:B------:R-:W-:Y:S01]  /*29670*/  FSEL R56, -R25, -0.026868773624300956726, P5 ;  /* 0xbcdc1be719387808 */ /* 0x000fe20002800100 */
[----:B------:R-:W-:Y:S02]  /*29680*/  FFMA R60, R53, R60, R62 ;  /* 0x0000003c353c7223 */ /* 0x000fe4000000003e */
[----:B------:R-:W-:Y:S01]  /*29690*/  FFMA R50, R49, R50, R52 ;  /* 0x0000003231327223 */ /* 0x000fe20000000034 */
[----:B------:R-:W-:Y:S01]  /*296a0*/  FSEL R52, -R25, -0.026868773624300956726, P1 ;  /* 0xbcdc1be719347808 */ /* 0x000fe20000800100 */
[----:B------:R-:W-:Y:S01]  /*296b0*/  FFMA R60, R53, R60, R56 ;  /* 0x0000003c353c7223 */ /* 0x000fe20000000038 */
[----:B------:R-:W-:-:S02]  /*296c0*/  FSEL R58, R26, 0.0052134888246655464172, P4 ;  /* 0x3baad5ea1a3a7808 */ /* 0x000fc40002000000 */
        /* <DEDUP_REMOVED lines=11> */
[----:B------:R-:W-:Y:S02]  /*29780*/  FSEL R54, R15, 0.12837915122509002686, P5 ;  /* 0x3e0375d30f367808 */ /* 0x000fe40002800000 */
[----:B------:R-:W-:Y:S01]  /*29790*/  FSEL R58, R21, 0.11284004896879196167, P4 ;  /* 0x3de718af153a7808 */ /* 0x000fe20002000000 */
[----:B------:R-:W-:Y:S01]  /*297a0*/  FFMA R50, R49, R50, R52 ;  /* 0x0000003231327223 */ /* 0x000fe20000000034 */
[----:B------:R-:W-:Y:S01]  /*297b0*/  FSEL R52, R20, -0.37612664699554443359, P4 ;  /* 0xbec093ac14347808 */ /* 0x000fe20002000000 */
[----:B------:R-:W-:Y:S01]  /*297c0*/  FFMA R60, R53, R60, R54 ;  /* 0x0000003c353c7223 */ /* 0x000fe20000000036 */
[----:B------:R-:W-:Y:S01]  /*297d0*/  FSEL R55, -|R59|, R59, P5 ;  /* 0x0000003b3b377208 */ /* 0x000fe20002800300 */
        /* <DEDUP_REMOVED lines=8> */
[----:B------:R-:W-:-:S03]  /*29860*/  FSEL R55, -|R64|, R64, P4 ;  /* 0x0000004040377208 */ /* 0x000fc60002000300 */
[----:B------:R-:W-:Y:S02]  /*29870*/  FFMA R49, R50, R49, R49 ;  /* 0x0000003132317223 */ /* 0x000fe40000000031 */
[----:B------:R-:W-:Y:S02]  /*29880*/  FFMA R52, R52, R55, R55 ;  /* 0x0000003734347223 */ /* 0x000fe40000000037 */
[----:B------:R-:W1:Y:S08]  /*29890*/  @P1 MUFU.EX2 R50, R49 ;  /* 0x0000003100321308 */ /* 0x000e700000000800 */
[----:B------:R-:W2:Y:S08]  /*298a0*/  @P4 MUFU.EX2 R51, R52 ;  /* 0x0000003400334308 */ /* 0x000eb00000000800 */
[----:B------:R-:W3:Y:S01]  /*298b0*/  @P5 MUFU.EX2 R54, R60 ;  /* 0x0000003c00365308 */ /* 0x000ee20000000800 */
[----:B-1----:R-:W-:Y:S01]  /*298c0*/  @P1 FADD R50, -R50, 1 ;  /* 0x3f80000032321421 */ /* 0x002fe20000000100 */
[----:B------:R-:W-:Y:S01]  /*298d0*/  FMUL R9, R9, 0.5 ;  /* 0x3f00000009097820 */ /* 0x000fe20000400000 */
[----:B------:R-:W-:Y:S01]  /*298e0*/  FADD R10, R10, 1 ;  /* 0x3f8000000a0a7421 */ /* 0x000fe20000000000 */
[----:B--2---:R-:W-:-:S02]  /*298f0*/  @P4 FADD R51, -R51, 1 ;  /* 0x3f80000033334421 */ /* 0x004fc40000000100 */
[----:B------:R-:W-:Y:S01]  /*29900*/  @P1 LOP3.LUT R49, R50, 0x80000000, R57, 0xb8, !PT ;  /* 0x8000000032311812 */ /* 0x000fe200078eb839 */
[----:B------:R-:W-:Y:S01]  /*29910*/  FMUL R50, R10, R9 ;  /* 0x000000090a327220 */ /* 0x000fe20000400000 */
[----:B------:R-:W-:Y:S01]  /*29920*/  FMUL R11, R11, 0.5 ;  /* 0x3f0000000b0b7820 */ /* 0x000fe20000400000 */
[----:B------:R-:W-:Y:S01]  /*29930*/  @P4 LOP3.LUT R52, R51, 0x80000000, R64, 0xb8, !PT ;  /* 0x8000000033344812 */ /* 0x000fe200078eb840 */
[----:B---3--:R-:W-:Y:S01]  /*29940*/  @P5 FADD R54, -R54, 1 ;  /* 0x3f80000036365421 */ /* 0x008fe20000000100 */
[----:B------:R-:W-:Y:S01]  /*29950*/  FMUL R51, R12, 0.5 ;  /* 0x3f0000000c337820 */ /* 0x000fe20000400000 */
[----:B------:R-:W-:Y:S01]  /*29960*/  FMUL R12, R13, 0.5 ;  /* 0x3f0000000d0c7820 */ /* 0x000fe20000400000 */
[----:B------:R-:W-:Y:S01]  /*29970*/  FADD R22, R22, 1 ;  /* 0x3f80000016167421 */ /* 0x000fe20000000000 */
[----:B------:R-:W-:Y:S01]  /*29980*/  FADD R23, R23, 1 ;  /* 0x3f80000017177421 */ /* 0x000fe20000000000 */
[----:B------:R-:W-:Y:S01]  /*29990*/  @P5 LOP3.LUT R60, R54, 0x80000000, R59, 0xb8, !PT ;  /* 0x80000000363c5812 */ /* 0x000fe200078eb83b */
        /* <DEDUP_REMOVED lines=50> */
.L_x_170:
        /* <DEDUP_REMOVED lines=27> */
.L_x_172:
[----:B------:R-:W-:Y:S05]  /*29e70*/  BSYNC B0 ;  /* 0x0000000000007941 */ /* 0x000fea0003800000 */
.L_x_171:
[----:B------:R-:W-:Y:S04]  /*29e80*/  BSSY B0, `(.L_x_173) ;  /* 0x000003a000007945 */ /* 0x000fe80003800000 */
[----:B------:R-:W-:Y:S05]  /*29e90*/  @P2 BRA `(.L_x_174) ;  /* 0x0000000000e02947 */ /* 0x000fea0003800000 */
[----:B------:R-:W-:-:S04]  /*29ea0*/  MOV R9, UR44 ;  /* 0x0000002c00097c02 */ /* 0x000fc80008000f00 */
[----:B------:R-:W-:-:S13]  /*29eb0*/  ISETP.NE.AND P4, PT, R9, 0x3, PT ;  /* 0x000000030900780c */ /* 0x000fda0003f85270 */
[----:B------:R-:W-:Y:S05]  /*29ec0*/  @!P4 BRA `(.L_x_175) ;  /* 0x000000000004c947 */ /* 0x000fea0003800000 */
[----:B------:R-:W-:Y:S01]  /*29ed0*/  BPT.TRAP 0x1 ;  /* 0x000000040000795c */ /* 0x000fe20000300000 */
.L_x_175:
[----:B------:R-:W-:Y:S01]  /*29ee0*/  LEA R9, R18, UR48, 0x3 ;  /* 0x0000003012097c11 */ /* 0x000fe2000f8e18ff */
[----:B------:R-:W-:Y:S01]  /*29ef0*/  BSSY B1, `(.L_x_176) ;  /* 0x0000004000017945 */ /* 0x000fe20003800000 */
[----:B------:R-:W-:-:S04]  /*29f00*/  SHF.L.U32 R10, R19, 0x1f, RZ ;  /* 0x0000001f130a7819 */ /* 0x000fc800000006ff */
[----:B------:R-:W1:Y:S02]  /*29f10*/  SYNCS.PHASECHK.TRANS64.TRYWAIT P1, [R9+URZ+0x60], R10 ;  /* 0x0000600a090075a7 */ /* 0x000e64000802017f */
[----:B-1----:R-:W-:Y:S05]  /*29f20*/  @!P1 BRA `(.L_x_177) ;  /* 0x000000f800189947 */ /* 0x002fea0003800000 */
.L_x_388:
[----:B------:R-:W-:Y:S05]  /*29f30*/  BSYNC B1 ;  /* 0x0000000000017941 */ /* 0x000fea0003800000 */
.L_x_176:
        /* <DEDUP_REMOVED lines=22> */
.L_x_179:
[----:B------:R-:W-:Y:S05]  /*2a0a0*/  BSYNC B1 ;  /* 0x0000000000017941 */ /* 0x000fea0003800000 */
.L_x_178:
        /* <DEDUP_REMOVED lines=8> */
.L_x_180:
        /* <DEDUP_REMOVED lines=15> */
.L_x_174:
[----:B------:R-:W-:Y:S05]  /*2a220*/  BSYNC B0 ;  /* 0x0000000000007941 */ /* 0x000fea0003800000 */
.L_x_173:
        /* <DEDUP_REMOVED lines=116> */
[----:B------:R-:W-:Y:S01]  /*2a970*/  F2FP.F16.E4M3.UNPACK_B R39, R4 ;  /* 0x00000004ff27723e */ /* 0x000fe200020006ff */
[----:B------:R-:W-:Y:S01]  /*2a980*/  FMUL R31, R16, R42 ;  /* 0x0000002a101f7220 */ /* 0x000fe20000400000 */
[----:B------:R-:W-:Y:S01]  /*2a990*/  FFMA R24, R2, R34, R29 ;  /* 0x0000002202187223 */ /* 0x000fe2000000001d */
[----:B------:R-:W-:Y:S01]  /*2a9a0*/  FMUL R33, R16, R40 ;  /* 0x0000002810217220 */ /* 0x000fe20000400000 */
[----:B------:R-:W-:Y:S01]  /*2a9b0*/  @P1 LOP3.LUT R14, R32, 0x80000000, R43, 0xb8, !PT ;  /* 0x80000000200e1812 */ /* 0x000fe200078eb82b */
[----:B--2---:R-:W-:Y:S01]  /*2a9c0*/  @P4 FADD R34, -R30, 1 ;  /* 0x3f8000001e224421 */ /* 0x004fe20000000100 */
[----:B------:R-:W-:Y:S01]  /*2a9d0*/  FFMA R30, R2, R38, R31 ;  /* 0x00000026021e7223 */ /* 0x000fe2000000001f */
[----:B------:R-:W-:Y:S01]  /*2a9e0*/  FMUL R43, R24, 0.70710676908493041992 ;  /* 0x3f3504f3182b7820 */ /* 0x000fe20000400000 */
[----:B------:R-:W-:-:S02]  /*2a9f0*/  HADD2.F32 R40, -RZ, R39.H0_H0 ;  /* 0x20000027ff287230 */ /* 0x000fc40000004100 */
[----:B------:R-:W-:Y:S01]  /*2aa00*/  @P4 LOP3.LUT R22, R34, 0x80000000, R45, 0xb8, !PT ;  /* 0x8000000022164812 */ /* 0x000fe200078eb82d */
[----:B------:R-:W-:Y:S01]  /*2aa10*/  FMUL R45, R30, 0.70710676908493041992 ;  /* 0x3f3504f31e2d7820 */ /* 0x000fe20000400000 */
[C---:B------:R-:W-:Y:S01]  /*2aa20*/  FMUL R31, R43.reuse, R43 ;  /* 0x0000002b2b1f7220 */ /* 0x040fe20000400000 */
[----:B------:R-:W-:Y:S01]  /*2aa30*/  FSETP.GE.AND P1, PT, |R43|, 1.0029599666595458984, PT ;  /* 0x3f8060fe2b00780b */ /* 0x000fe20003f26200 */
[----:B------:R-:W-:Y:S01]  /*2aa40*/  FFMA R29, R2, R40, R33 ;  /* 0x00000028021d7223 */ /* 0x000fe20000000021 */
[----:B---3--:R-:W-:Y:S01]  /*2aa50*/  @P5 FADD R35, -R35, 1 ;  /* 0x3f80000023235421 */ /* 0x008fe20000000100 */
[C---:B------:R-:W-:Y:S01]  /*2aa60*/  FMUL R33, R45.reuse, R45 ;  /* 0x0000002d2d217220 */ /* 0x040fe20000400000 */
[----:B------:R-:W-:Y:S01]  /*2aa70*/  FSETP.GE.AND P4, PT, |R45|, 1.0029599666595458984, PT ;  /* 0x3f8060fe2d00780b */ /* 0x000fe20003f86200 */
[----:B------:R-:W-:Y:S01]  /*2aa80*/  FMUL R48, R29, 0.70710676908493041992 ;  /* 0x3f3504f31d307820 */ /* 0x000fe20000400000 */
[----:B------:R-:W-:Y:S02]  /*2aa90*/  FSEL R31, |R43|, R31, P1 ;  /* 0x0000001f2b1f7208 */ /* 0x000fe40000800200 */
[----:B------:R-:W-:-:S02]  /*2aaa0*/  FSEL R32, R28, 8.4834944573231041431e-05, P1 ;  /* 0x38b1e96a1c207808 */ /* 0x000fc40000800000 */
[----:B------:R-:W-:Y:S02]  /*2aab0*/  FSEL R34, -R27, -0.00082130916416645050049, P1 ;  /* 0xba574d201b227808 */ /* 0x000fe40000800100 */
[----:B------:R-:W-:Y:S01]  /*2aac0*/  @P5 LOP3.LUT R23, R35, 0x80000000, R36, 0xb8, !PT ;  /* 0x8000000023175812 */ /* 0x000fe200078eb824 */
[----:B------:R-:W-:Y:S01]  /*2aad0*/  FMUL R35, R48, R48 ;  /* 0x0000003030237220 */ /* 0x000fe20000400000 */
[----:B------:R-:W-:Y:S01]  /*2aae0*/  FSEL R33, |R45|, R33, P4 ;  /* 0x000000212d217208 */ /* 0x000fe20002000200 */
[----:B------:R-:W-:Y:S01]  /*2aaf0*/  FFMA R32, R31, R32, R34 ;  /* 0x000000201f207223 */ /* 0x000fe20000000022 */
[----:B------:R-:W-:Y:S02]  /*2ab00*/  FSEL R36, R28, 8.4834944573231041431e-05, P4 ;  /* 0x38b1e96a1c247808 */ /* 0x000fe40002000000 */
        /* <DEDUP_REMOVED lines=23> */
[C---:B------:R-:W-:Y:S01]  /*2ac80*/  FSEL R40, R20.reuse, -0.37612664699554443359, P4 ;  /* 0xbec093ac14287808 */ /* 0x040fe20002000000 */
[----:B------:R-:W-:Y:S01]  /*2ac90*/  FFMA R38, R33, R38, R42 ;  /* 0x0000002621267223 */ /* 0x000fe2000000002a */
[----:B------:R-:W-:Y:S01]  /*2aca0*/  FSEL R44, -R25, -0.026868773624300956726, P5 ;  /* 0xbcdc1be7192c7808 */ /* 0x000fe20002800100 */
[----:B------:R-:W-:Y:S01]  /*2acb0*/  FFMA R31, R31, R32, R34 ;  /* 0x000000201f1f7223 */ /* 0x000fe20000000022 */
[----:B------:R-:W-:Y:S01]  /*2acc0*/  FSEL R36, -|R43|, R43, P1 ;  /* 0x0000002b2b247208 */ /* 0x000fe20000800300 */
[----:B------:R-:W-:Y:S01]  /*2acd0*/  FFMA R38, R33, R38, R40 ;  /* 0x0000002621267223 */ /* 0x000fe20000000028 */
[----:B------:R-:W-:Y:S01]  /*2ace0*/  FSEL R32, R15, 0.12837915122509002686, P4 ;  /* 0x3e0375d30f207808 */ /* 0x000fe20002000000 */
[----:B------:R-:W-:Y:S01]  /*2acf0*/  FFMA R44, R35, R46, R44 ;  /* 0x0000002e232c7223 */ /* 0x000fe2000000002c */
[----:B------:R-:W-:Y:S01]  /*2ad00*/  FSEL R42, R21, 0.11284004896879196167, P5 ;  /* 0x3de718af152a7808 */ /* 0x000fe20002800000 */
[----:B------:R-:W-:Y:S01]  /*2ad10*/  FFMA R31, R31, R36, R36 ;  /* 0x000000241f1f7223 */ /* 0x000fe20000000024 */
[----:B------:R-:W-:Y:S01]  /*2ad20*/  FSEL R36, R20, -0.37612664699554443359, P5 ;  /* 0xbec093ac14247808 */ /* 0x000fe20002800000 */
[----:B------:R-:W-:Y:S01]  /*2ad30*/  FFMA R32, R33, R38, R32 ;  /* 0x0000002621207223 */ /* 0x000fe20000000020 */
[----:B------:R-:W-:Y:S01]  /*2ad40*/  FSEL R33, -|R45|, R45, P4 ;  /* 0x0000002d2d217208 */ /* 0x000fe20002000300 */
[----:B------:R-:W-:Y:S01]  /*2ad50*/  FFMA R42, R35, R44, R42 ;  /* 0x0000002c232a7223 */ /* 0x000fe2000000002a */
[----:B------:R-:W-:Y:S01]  /*2ad60*/  FSEL R37, R15, 0.12837915122509002686, P5 ;  /* 0x3e0375d30f257808 */ /* 0x000fe20002800000 */
[----:B------:R-:W1:Y:S02]  /*2ad70*/  @P1 MUFU.EX2 R34, R31 ;  /* 0x0000001f00221308 */ /* 0x000e640000000800 */
[----:B------:R-:W-:Y:S01]  /*2ad80*/  FFMA R36, R35, R42, R36 ;  /* 0x0000002a23247223 */ /* 0x000fe20000000024 */
[----:B------:R-:W-:Y:S01]  /*2ad90*/  FFMA R32, R32, R33, R33 ;  /* 0x0000002120207223 */ /* 0x000fe20000000021 */
[----:B------:R-:W-:-:S02]  /*2ada0*/  FSEL R33, -|R48|, R48, P5 ;  /* 0x0000003030217208 */ /* 0x000fc40002800300 */
[----:B------:R-:W-:Y:S01]  /*2adb0*/  FFMA R36, R35, R36, R37 ;  /* 0x0000002423247223 */ /* 0x000fe20000000025 */
[----:B------:R-:W-:Y:S01]  /*2adc0*/  F2FP.F16.E4M3.UNPACK_B R35, R4.H1 ;  /* 0x00000004ff23723e */ /* 0x000fe200030006ff */
[----:B------:R-:W2:Y:S02]  /*2add0*/  @P4 MUFU.EX2 R40, R32 ;  /* 0x0000002000284308 */ /* 0x000ea40000000800 */
        /* <DEDUP_REMOVED lines=23> */
[C---:B------:R-:W-:Y:S02]  /*2af50*/  FSEL R38, R28.reuse, 8.4834944573231041431e-05, P1 ;  /* 0x38b1e96a1c267808 */ /* 0x040fe40000800000 */
        /* <DEDUP_REMOVED lines=35> */
[----:B------:R-:W-:-:S02]  /*2b190*/  FFMA R50, R41, R52, R50 ;  /* 0x0000003429327223 */ /* 0x000fc40000000032 */
[----:B------:R-:W-:Y:S01]  /*2b1a0*/  FFMA R37, R37, R42, R42 ;  /* 0x0000002a25257223 */ /* 0x000fe2000000002a */
[----:B------:R-:W-:Y:S01]  /*2b1b0*/  FSEL R42, R20, -0.37612664699554443359, P5 ;  /* 0xbec093ac142a7808 */ /* 0x000fe20002800000 */
[----:B------:R-:W-:Y:S01]  /*2b1c0*/  FFMA R48, R41, R50, R48 ;  /* 0x0000003229307223 */ /* 0x000fe20000000030 */
[----:B------:R-:W-:-:S03]  /*2b1d0*/  FSEL R43, R15, 0.12837915122509002686, P5 ;  /* 0x3e0375d30f2b7808 */ /* 0x000fc60002800000 */
[----:B------:R-:W-:Y:S01]  /*2b1e0*/  FFMA R42, R41, R48, R42 ;  /* 0x00000030292a7223 */ /* 0x000fe2000000002a */
[----:B------:R-:W-:-:S03]  /*2b1f0*/  FSEL R46, R20, -0.37612664699554443359, P4 ;  /* 0xbec093ac142e7808 */ /* 0x000fc60002000000 */
[----:B------:R-:W-:Y:S01]  /*2b200*/  FFMA R43, R41, R42, R43 ;  /* 0x0000002a292b7223 */ /* 0x000fe2000000002b */
[----:B------:R-:W-:Y:S01]  /*2b210*/  F2FP.F16.E4M3.UNPACK_B R41, R5 ;  /* 0x00000005ff29723e */ /* 0x000fe200020006ff */
[----:B------:R-:W-:-:S04]  /*2b220*/  FFMA R44, R39, R44, R46 ;  /* 0x0000002c272c7223 */ /* 0x000fc8000000002e */
[--C-:B------:R-:W-:Y:S02]  /*2b230*/  HADD2.F32 R46, -RZ, R41.reuse.H0_H0 ;  /* 0x20000029ff2e7230 */ /* 0x100fe40000004100 */
[----:B------:R-:W-:Y:S02]  /*2b240*/  HADD2.F32 R48, -RZ, R41.H1_H1 ;  /* 0x30000029ff307230 */ /* 0x000fe40000004100 */
[----:B------:R-:W-:Y:S02]  /*2b250*/  FMUL R41, R16, R57 ;  /* 0x0000003910297220 */ /* 0x000fe40000400000 */
[----:B------:R-:W2:Y:S01]  /*2b260*/  LDL.LU R57, [R1+0x3e4] ;  /* 0x0003e40001397983 */ /* 0x000ea20000300800 */
[----:B------:R-:W-:-:S05]  /*2b270*/  FSEL R38, R15, 0.12837915122509002686, P4 ;  /* 0x3e0375d30f267808 */ /* 0x000fca0002000000 */
[----:B------:R-:W-:Y:S01]  /*2b280*/  FFMA R38, R39, R44, R38 ;  /* 0x0000002c27267223 */ /* 0x000fe20000000026 */
[----:B------:R-:W-:-:S05]  /*2b290*/  FSEL R39, -|R51|, R51, P4 ;  /* 0x0000003333277208 */ /* 0x000fca0002000300 */
[----:B------:R-:W-:-:S04]  /*2b2a0*/  FFMA R38, R38, R39, R39 ;  /* 0x0000002726267223 */ /* 0x000fc80000000027 */
[----:B------:R-:W1:Y:S01]  /*2b2b0*/  @P4 MUFU.EX2 R42, R38 ;  /* 0x00000026002a4308 */ /* 0x000e620000000800 */
[----:B------:R-:W-:-:S07]  /*2b2c0*/  FSEL R44, -|R54|, R54, P5 ;  /* 0x00000036362c7208 */ /* 0x000fce0002800300 */
[----:B------:R-:W3:Y:S01]  /*2b2d0*/  @P1 MUFU.EX2 R40, R37 ;  /* 0x0000002500281308 */ /* 0x000ee20000000800 */
[----:B------:R-:W-:Y:S01]  /*2b2e0*/  FFMA R39, R43, R44, R44 ;  /* 0x0000002c2b277223 */ /* 0x000fe2000000002c */
[----:B------:R-:W-:Y:S01]  /*2b2f0*/  FFMA R41, R2, R46, R41 ;  /* 0x0000002e02297223 */ /* 0x000fe20000000029 */
[----:B------:R-:W-:-:S05]  /*2b300*/  F2FP.F16.E4M3.UNPACK_B R55, R5.H1 ;  /* 0x00000005ff37723e */ /* 0x000fca00030006ff */
[----:B------:R-:W4:Y:S01]  /*2b310*/  @P5 MUFU.EX2 R47, R39 ;  /* 0x00000027002f5308 */ /* 0x000f220000000800 */
[----:B-1----:R-:W-:Y:S01]  /*2b320*/  @P4 FADD R46, -R42, 1 ;  /* 0x3f8000002a2e4421 */ /* 0x002fe20000000100 */
[----:B------:R-:W-:Y:S01]  /*2b330*/  FMUL R43, R16, R56 ;  /* 0x00000038102b7220 */ /* 0x000fe20000400000 */
[----:B------:R-:W-:-:S03]  /*2b340*/  HADD2.F32 R50, -RZ, R55.H0_H0 ;  /* 0x20000037ff327230 */ /* 0x000fc60000004100 */
[----:B------:R-:W-:Y:S01]  /*2b350*/  @P4 LOP3.LUT R38, R46, 0x80000000, R51, 0xb8, !PT ;  /* 0x800000002e264812 */ /* 0x000fe200078eb833 */
[----:B------:R-:W-:Y:S01]  /*2b360*/  FFMA R42, R2, R48, R43 ;  /* 0x00000030022a7223 */ /* 0x000fe2000000002b */
[----:B------:R-:W-:Y:S01]  /*2b370*/  FMUL R51, R41, 0.70710676908493041992 ;  /* 0x3f3504f329337820 */ /* 0x000fe20000400000 */
[----:B---3--:R-:W-:Y:S01]  /*2b380*/  @P1 FADD R44, -R40, 1 ;  /* 0x3f800000282c1421 */ /* 0x008fe20000000100 */
[----:B------:R-:W-:Y:S01]  /*2b390*/  FMUL R45, R16, R53 ;  /* 0x00000035102d7220 */ /* 0x000fe20000400000 */
[----:B------:R-:W-:Y:S01]  /*2b3a0*/  FMUL R60, R42, 0.70710676908493041992 ;  /* 0x3f3504f32a3c7820 */ /* 0x000fe20000400000 */
[C---:B------:R-:W-:Y:S02]  /*2b3b0*/  FMUL R43, R51.reuse, R51 ;  /* 0x00000033332b7220 */ /* 0x040fe40000400000 */
[----:B------:R-:W-:Y:S01]  /*2b3c0*/  @P1 LOP3.LUT R37, R44, 0x80000000, R49, 0xb8, !PT ;  /* 0x800000002c251812 */ /* 0x000fe200078eb831 */
[----:B------:R-:W-:Y:S01]  /*2b3d0*/  FFMA R40, R2, R50, R45 ;  /* 0x0000003202287223 */ /* 0x000fe2000000002d */
[----:B------:R-:W-:Y:S01]  /*2b3e0*/  FSETP.GE.AND P1, PT, |R51|, 1.0029599666595458984, PT ;  /* 0x3f8060fe3300780b */ /* 0x000fe20003f26200 */
[----:B----4-:R-:W-:Y:S01]  /*2b3f0*/  @P5 FADD R47, -R47, 1 ;  /* 0x3f8000002f2f5421 */ /* 0x010fe20000000100 */
        /* <DEDUP_REMOVED lines=52> */
[----:B------:R-:W-:Y:S02]  /*2b740*/  FFMA R49, R47, R48, R49 ;  /* 0x000000302f317223 */ /* 0x000fe40000000031 */
[----:B------:R-:W1:Y:S02]  /*2b750*/  @P4 MUFU.EX2 R48, R53 ;  /* 0x0000003500304308 */ /* 0x000e640000000800 */
[----:B------:R-:W-:-:S06]  /*2b760*/  FFMA R44, R49, R44, R44 ;  /* 0x0000002c312c7223 */ /* 0x000fcc000000002c */
[----:B------:R-:W3:Y:S01]  /*2b770*/  @P1 MUFU.EX2 R46, R43 ;  /* 0x0000002b002e1308 */ /* 0x000ee20000000800 */
[----:B------:R-:W-:-:S07]  /*2b780*/  F2FP.F16.E4M3.UNPACK_B R45, R0 ;  /* 0x00000000ff2d723e */ /* 0x000fce00020006ff */
[----:B------:R-:W4:Y:S01]  /*2b790*/  @P5 MUFU.EX2 R50, R44 ;  /* 0x0000002c00325308 */ /* 0x000f220000000800 */
[----:B------:R-:W-:Y:S02]  /*2b7a0*/  HADD2.F32 R55, -RZ, R55.H1_H1 ;  /* 0x30000037ff377230 */ /* 0x000fe40000004100 */
[C---:B------:R-:W-:Y:S01]  /*2b7b0*/  FMUL R49, R16.reuse, R62 ;  /* 0x0000003e10317220 */ /* 0x040fe20000400000 */
[--C-:B------:R-:W-:Y:S02]  /*2b7c0*/  HADD2.F32 R52, -RZ, R45.reuse.H0_H0 ;  /* 0x2000002dff347230 */ /* 0x100fe40000004100 */
[----:B------:R-:W-:Y:S02]  /*2b7d0*/  HADD2.F32 R54, -RZ, R45.H1_H1 ;  /* 0x3000002dff367230 */ /* 0x000fe40000004100 */
[----:B------:R-:W-:Y:S01]  /*2b7e0*/  FMUL R45, R16, R59 ;  /* 0x0000003b102d7220 */ /* 0x000fe20000400000 */
[----:B------:R-:W-:Y:S01]  /*2b7f0*/  FFMA R59, R2, R55, R49 ;  /* 0x00000037023b7223 */ /* 0x000fe20000000031 */
[----:B-1----:R-:W-:Y:S01]  /*2b800*/  @P4 FADD R48, -R48, 1 ;  /* 0x3f80000030304421 */ /* 0x002fe20000000100 */
[----:B---3--:R-:W-:Y:S01]  /*2b810*/  @P1 FADD R46, -R46, 1 ;  /* 0x3f8000002e2e1421 */ /* 0x008fe20000000100 */
[----:B------:R-:W-:Y:S01]  /*2b820*/  FFMA R55, R2, R52, R45 ;  /* 0x0000003402377223 */ /* 0x000fe2000000002d */
[----:B------:R-:W-:-:S02]  /*2b830*/  FMUL R63, R59, 0.70710676908493041992 ;  /* 0x3f3504f33b3f7820 */ /* 0x000fc40000400000 */
[----:B------:R-:W-:Y:S01]  /*2b840*/  @P4 LOP3.LUT R53, R48, 0x80000000, R60, 0xb8, !PT ;  /* 0x8000000030354812 */ /* 0x000fe200078eb83c */
[----:B------:R-:W-:Y:S01]  /*2b850*/  FMUL R60, R55, 0.70710676908493041992 ;  /* 0x3f3504f3373c7820 */ /* 0x000fe20000400000 */
[----:B----4-:R-:W-:Y:S01]  /*2b860*/  @P5 FADD R50, -R50, 1 ;  /* 0x3f80000032325421 */ /* 0x010fe20000000100 */
[----:B------:R-:W-:Y:S01]  /*2b870*/  @P1 LOP3.LUT R43, R46, 0x80000000, R51, 0xb8, !PT ;  /* 0x800000002e2b1812 */ /* 0x000fe200078eb833 */
[C---:B------:R-:W-:Y:S01]  /*2b880*/  FMUL R46, R63.reuse, R63 ;  /* 0x0000003f3f2e7220 */ /* 0x040fe20000400000 */
[----:B------:R-:W-:Y:S02]  /*2b890*/  FMUL R45, R60, R60 ;  /* 0x0000003c3c2d7220 */ /* 0x000fe40000400000 */
[----:B------:R-:W-:Y:S02]  /*2b8a0*/  @P5 LOP3.LUT R44, R50, 0x80000000, R61, 0xb8, !PT ;  /* 0x80000000322c5812 */ /* 0x000fe400078eb83d */
[----:B------:R-:W-:Y:S02]  /*2b8b0*/  FSETP.GE.AND P5, PT, |R63|, 1.0029599666595458984, PT ;  /* 0x3f8060fe3f00780b */ /* 0x000fe40003fa6200 */
[----:B------:R-:W-:-:S02]  /*2b8c0*/  FSETP.GE.AND P1, PT, |R60|, 1.0029599666595458984, PT ;  /* 0x3f8060fe3c00780b */ /* 0x000fc40003f26200 */
[----:B------:R-:W-:Y:S02]  /*2b8d0*/  FSEL R49, |R63|, R46, P5 ;  /* 0x0000002e3f317208 */ /* 0x000fe40002800200 */
[----:B------:R-:W-:Y:S02]  /*2b8e0*/  FSEL R50, R28, 8.4834944573231041431e-05, P5 ;  /* 0x38b1e96a1c327808 */ /* 0x000fe40002800000 */
[C---:B------:R-:W-:Y:S02]  /*2b8f0*/  FSEL R52, -R27.reuse, -0.00082130916416645050049, P5 ;  /* 0xba574d201b347808 */ /* 0x040fe40002800100 */
[----:B------:R-:W-:Y:S02]  /*2b900*/  FSEL R45, |R60|, R45, P1 ;  /* 0x0000002d3c2d7208 */ /* 0x000fe40000800200 */
[----:B------:R-:W-:Y:S02]  /*2b910*/  FSEL R46, R28, 8.4834944573231041431e-05, P1 ;  /* 0x38b1e96a1c2e7808 */ /* 0x000fe40000800000 */
[----:B------:R-:W-:Y:S01]  /*2b920*/  FSEL R48, -R27, -0.00082130916416645050049, P1 ;  /* 0xba574d201b307808 */ /* 0x000fe20000800100 */
[----:B------:R-:W-:Y:S01]  /*2b930*/  FFMA R56, R49, R50, R52 ;  /* 0x0000003231387223 */ /* 0x000fe20000000034 */
[----:B------:R-:W-:-:S03]  /*2b940*/  FSEL R58, R26, 0.0052134888246655464172, P5 ;  /* 0x3baad5ea1a3a7808 */ /* 0x000fc60002800000 */
[----:B------:R-:W-:Y:S01]  /*2b950*/  FFMA R46, R45, R46, R48 ;  /* 0x0000002e2d2e7223 */ /* 0x000fe20000000030 */
[----:B------:R-:W-:Y:S01]  /*2b960*/  FSEL R48, R26, 0.0052134888246655464172, P1 ;  /* 0x3baad5ea1a307808 */ /* 0x000fe20000800000 */
[----:B------:R-:W-:Y:S01]  /*2b970*/  FFMA R56, R49, R56, R58 ;  /* 0x0000003831387223 */ /* 0x000fe2000000003a */
[----:B------:R-:W-:-:S03]  /*2b980*/  FSEL R58, R21, 0.11284004896879196167, P5 ;  /* 0x3de718af153a7808 */ /* 0x000fc60002800000 */
[----:B------:R-:W-:Y:S01]  /*2b990*/  FFMA R46, R45, R46, R48 ;  /* 0x0000002e2d2e7223 */ /* 0x000fe20000000030 */
[----:B------:R-:W-:-:S05]  /*2b9a0*/  FSEL R48, -R25, -0.026868773624300956726, P1 ;  /* 0xbcdc1be719307808 */ /* 0x000fca0000800100 */
[----:B------:R-:W-:Y:S01]  /*2b9b0*/  FFMA R46, R45, R46, R48 ;  /* 0x0000002e2d2e7223 */ /* 0x000fe20000000030 */
[----:B------:R-:W-:Y:S02]  /*2b9c0*/  FSEL R48, R20, -0.37612664699554443359, P5 ;  /* 0xbec093ac14307808 */ /* 0x000fe40002800000 */
[----:B------:R-:W-:Y:S01]  /*2b9d0*/  FSEL R51, -|R63|, R63, P5 ;  /* 0x0000003f3f337208 */ /* 0x000fe20002800300 */
[----:B------:R-:W-:Y:S01]  /*2b9e0*/  FMUL R9, R9, 0.5 ;  /* 0x3f00000009097820 */ /* 0x000fe20000400000 */
[----:B------:R-:W-:Y:S01]  /*2b9f0*/  FADD R10, R10, 1 ;  /* 0x3f8000000a0a7421 */ /* 0x000fe20000000000 */
[----:B------:R-:W-:Y:S01]  /*2ba00*/  FADD R32, R32, 1 ;  /* 0x3f80000020207421 */ /* 0x000fe20000000000 */
[----:B------:R-:W-:Y:S01]  /*2ba10*/  FADD R33, R33, 1 ;  /* 0x3f80000021217421 */ /* 0x000fe20000000000 */
[----:B------:R-:W-:Y:S01]  /*2ba20*/  FMUL R11, R11, 0.5 ;  /* 0x3f0000000b0b7820 */ /* 0x000fe20000400000 */
[----:B------:R-:W-:Y:S01]  /*2ba30*/  FADD R22, R22, 1 ;  /* 0x3f80000016167421 */ /* 0x000fe20000000000 */
[----:B------:R-:W-:Y:S01]  /*2ba40*/  FADD R23, R23, 1 ;  /* 0x3f80000017177421 */ /* 0x000fe20000000000 */
[----:B------:R-:W-:Y:S01]  /*2ba50*/  FADD R38, R38, 1 ;  /* 0x3f80000026267421 */ /* 0x000fe20000000000 */
[----:B------:R-:W-:Y:S01]  /*2ba60*/  FADD R39, R39, 1 ;  /* 0x3f80000027277421 */ /* 0x000fe20000000000 */
[----:B------:R-:W-:Y:S01]  /*2ba70*/  FMUL R22, R22, R11 ;  /* 0x0000000b16167220 */ /* 0x000fe20000400000 */
[----:B------:R-:W-:Y:S01]  /*2ba80*/  FADD R14, R14, 1 ;  /* 0x3f8000000e0e7421 */ /* 0x000fe20000000000 */
[----:B------:R-:W-:Y:S01]  /*2ba90*/  FMUL R24, R24, 0.5 ;  /* 0x3f00000018187820 */ /* 0x000fe20000400000 */
[----:B------:R-:W-:Y:S01]  /*2baa0*/  FMUL R36, R36, 0.5 ;  /* 0x3f00000024247820 */ /* 0x000fe20000400000 */
[----:B------:R-:W-:Y:S01]  /*2bab0*/  FADD R31, R31, 1 ;  /* 0x3f8000001f1f7421 */ /* 0x000fe20000000000 */
[----:B------:R-:W-:Y:S01]  /*2bac0*/  FADD R37, R37, 1 ;  /* 0x3f80000025257421 */ /* 0x000fe20000000000 */
[----:B------:R-:W-:Y:S01]  /*2bad0*/  FMUL R42, R42, 0.5 ;  /* 0x3f0000002a2a7820 */ /* 0x000fe20000400000 */
[----:B------:R-:W-:Y:S01]  /*2bae0*/  FADD R43, R43, 1 ;  /* 0x3f8000002b2b7421 */ /* 0x000fe20000000000 */
[----:B------:R-:W-:Y:S01]  /*2baf0*/  FADD R53, R53, 1 ;  /* 0x3f80000035357421 */ /* 0x000fe20000000000 */
[----:B------:R-:W-:Y:S01]  /*2bb00*/  FMUL R11, R40, 0.5 ;  /* 0x3f000000280b7820 */ /* 0x000fe20000400000 */
[----:B------:R-:W-:Y:S01]  /*2bb10*/  FADD R44, R44, 1 ;  /* 0x3f8000002c2c7421 */ /* 0x000fe20000000000 */
        /* <DEDUP_REMOVED lines=12> */
[----:B------:R-:W-:Y:S01]  /*2bbe0*/  FSEL R50, R21, 0.11284004896879196167, P1 ;  /* 0x3de718af15327808 */ /* 0x000fe20000800000 */
[----:B------:R-:W-:Y:S01]  /*2bbf0*/  FFMA R56, R49, R56, R52 ;  /* 0x0000003831387223 */ /* 0x000fe20000000034 */
[----:B------:R-:W-:-:S03]  /*2bc00*/  FSEL R52, -R25, -0.026868773624300956726, P4 ;  /* 0xbcdc1be719347808 */ /* 0x000fc60002000100 */
[----:B------:R-:W-:Y:S01]  /*2bc10*/  FFMA R56, R49, R56, R58 ;  /* 0x0000003831387223 */ /* 0x000fe2000000003a */
[----:B------:R-:W-:Y:S01]  /*2bc20*/  FFMA R46, R45, R46, R50 ;  /* 0x0000002e2d2e7223 */ /* 0x000fe20000000032 */
[----:B------:R-:W-:Y:S02]  /*2bc30*/  FSEL R50, R15, 0.12837915122509002686, P5 ;  /* 0x3e0375d30f327808 */ /* 0x000fe40002800000 */
[----:B------:R-:W-:Y:S01]  /*2bc40*/  FFMA R56, R49, R56, R48 ;  /* 0x0000003831387223 */ /* 0x000fe20000000030 */
[C---:B------:R-:W-:Y:S01]  /*2bc50*/  FSEL R48, R20.reuse, -0.37612664699554443359, P1 ;  /* 0xbec093ac14307808 */ /* 0x040fe20000800000 */
        /* <DEDUP_REMOVED lines=11> */
[----:B------:R-:W-:Y:S01]  /*2bd10*/  FFMA R56, R56, R51, R51 ;  /* 0x0000003338387223 */ /* 0x000fe20000000033 */
[----:B------:R-:W-:Y:S01]  /*2bd20*/  FSEL R51, -|R62|, R62, P4 ;  /* 0x0000003e3e337208 */ /* 0x000fe20002000300 */
[----:B------:R-:W-:Y:S02]  /*2bd30*/  FFMA R45, R46, R45, R45 ;  /* 0x0000002d2e2d7223 */ /* 0x000fe4000000002d */
[----:B------:R-:W-:Y:S02]  /*2bd40*/  FFMA R48, R47, R48, R49 ;  /* 0x000000302f307223 */ /* 0x000fe40000000031 */
[----:B------:R-:W1:Y:S02]  /*2bd50*/  @P1 MUFU.EX2 R46, R45 ;  /* 0x0000002d002e1308 */ /* 0x000e640000000800 */
[----:B------:R-:W-:-:S06]  /*2bd60*/  FFMA R48, R48, R51, R51 ;  /* 0x0000003330307223 */ /* 0x000fcc0000000033 */
[----:B------:R-:W2:Y:S08]  /*2bd70*/  @P4 MUFU.EX2 R47, R48 ;  /* 0x00000030002f4308 */ /* 0x000eb00000000800 */
[----:B------:R-:W3:Y:S01]  /*2bd80*/  @P5 MUFU.EX2 R50, R56 ;  /* 0x0000003800325308 */ /* 0x000ee20000000800 */
[----:B-1----:R-:W-:-:S05]  /*2bd90*/  @P1 FADD R46, -R46, 1 ;  /* 0x3f8000002e2e1421 */ /* 0x002fca0000000100 */
[----:B------:R-:W-:Y:S01]  /*2bda0*/  @P1 LOP3.LUT R45, R46, 0x80000000, R60, 0xb8, !PT ;  /* 0x800000002e2d1812 */ /* 0x000fe200078eb83c */
[----:B------:R-:W-:Y:S01]  /*2bdb0*/  FMUL R46, R10, R9 ;  /* 0x000000090a2e7220 */ /* 0x000fe20000400000 */
[----:B--2---:R-:W-:Y:S01]  /*2bdc0*/  @P4 FADD R47, -R47, 1 ;  /* 0x3f8000002f2f4421 */ /* 0x004fe20000000100 */
[----:B------:R-:W-:Y:S01]  /*2bdd0*/  FMUL R9, R30, 0.5 ;  /* 0x3f0000001e097820 */ /* 0x000fe20000400000 */
[----:B------:R-:W-:-:S03]  /*2bde0*/  FMUL R10, R29, 0.5 ;  /* 0x3f0000001d0a7820 */ /* 0x000fc60000400000 */
[----:B------:R-:W-:Y:S01]  /*2bdf0*/  @P4 LOP3.LUT R48, R47, 0x80000000, R62, 0xb8, !PT ;  /* 0x800000002f304812 */ /* 0x000fe200078eb83e */
[----:B---3--:R-:W-:Y:S01]  /*2be00*/  @P5 FADD R50, -R50, 1 ;  /* 0x3f80000032325421 */ /* 0x008fe20000000100 */
[----:B------:R-:W-:Y:S01]  /*2be10*/  FMUL R47, R12, 0.5 ;  /* 0x3f0000000c2f7820 */ /* 0x000fe20000400000 */
[----:B------:R-:W-:Y:S01]  /*2be20*/  FMUL R29, R32, R9 ;  /* 0x00000009201d7220 */ /* 0x000fe20000400000 */
[----:B------:R-:W-:Y:S01]  /*2be30*/  FMUL R33, R33, R10 ;  /* 0x0000000a21217220 */ /* 0x000fe20000400000 */
[----:B------:R-:W-:Y:S01]  /*2be40*/  FMUL R12, R13, 0.5 ;  /* 0x3f0000000d0c7820 */ /* 0x000fe20000400000 */
[----:B------:R-:W-:Y:S01]  /*2be50*/  @P5 LOP3.LUT R56, R50, 0x80000000, R63, 0xb8, !PT ;  /* 0x8000000032385812 */ /* 0x000fe200078eb83f */
        /* <DEDUP_REMOVED lines=8> */
[----:B------:R-:W-:Y:S01]  /*2bee0*/  FMUL R9, R57, 0.5 ;  /* 0x3f00000039097820 */ /* 0x000fe20000400000 */
        /* <DEDUP_REMOVED lines=22> */
.L_x_181:
        /* <DEDUP_REMOVED lines=27> */
.L_x_183:
[----:B------:R-:W-:Y:S05]  /*2c200*/  BSYNC B0 ;  /* 0x0000000000007941 */ /* 0x000fea0003800000 */
.L_x_182:
[----:B------:R-:W-:Y:S04]  /*2c210*/  BSSY B0, `(.L_x_184) ;  /* 0x000003a000007945 */ /* 0x000fe80003800000 */
[----:B------:R-:W-:Y:S05]  /*2c220*/  @P2 BRA `(.L_x_185) ;  /* 0x0000000000e02947 */ /* 0x000fea0003800000 */
[----:B------:R-:W-:-:S04]  /*2c230*/  MOV R9, UR44 ;  /* 0x0000002c00097c02 */ /* 0x000fc80008000f00 */
[----:B------:R-:W-:-:S13]  /*2c240*/  ISETP.NE.AND P4, PT, R9, 0x3, PT ;  /* 0x000000030900780c */ /* 0x000fda0003f85270 */
[----:B------:R-:W-:Y:S05]  /*2c250*/  @!P4 BRA `(.L_x_186) ;  /* 0x000000000004c947 */ /* 0x000fea0003800000 */
[----:B------:R-:W-:Y:S01]  /*2c260*/  BPT.TRAP 0x1 ;  /* 0x000000040000795c */ /* 0x000fe20000300000 */
.L_x_186:
[----:B------:R-:W-:Y:S01]  /*2c270*/  LEA R9, R18, UR48, 0x3 ;  /* 0x0000003012097c11 */ /* 0x000fe2000f8e18ff */
[----:B------:R-:W-:Y:S01]  /*2c280*/  BSSY B1, `(.L_x_187) ;  /* 0x0000004000017945 */ /* 0x000fe20003800000 */
[----:B------:R-:W-:-:S04]  /*2c290*/  SHF.L.U32 R10, R19, 0x1f, RZ ;  /* 0x0000001f130a7819 */ /* 0x000fc800000006ff */
[----:B------:R-:W1:Y:S02]  /*2c2a0*/  SYNCS.PHASECHK.TRANS64.TRYWAIT P1, [R9+URZ+0x60], R10 ;  /* 0x0000600a090075a7 */ /* 0x000e64000802017f */
[----:B-1----:R-:W-:Y:S05]  /*2c2b0*/  @!P1 BRA `(.L_x_188) ;  /* 0x000000d400489947 */ /* 0x002fea0003800000 */
.L_x_389:
[----:B------:R-:W-:Y:S05]  /*2c2c0*/  BSYNC B1 ;  /* 0x0000000000017941 */ /* 0x000fea0003800000 */
.L_x_187:
        /* <DEDUP_REMOVED lines=22> */
.L_x_190:
[----:B------:R-:W-:Y:S05]  /*2c430*/  BSYNC B1 ;  /* 0x0000000000017941 */ /* 0x000fea0003800000 */
.L_x_189:
        /* <DEDUP_REMOVED lines=8> */
.L_x_191:
        /* <DEDUP_REMOVED lines=15> */
.L_x_185:
[----:B------:R-:W-:Y:S05]  /*2c5b0*/  BSYNC B0 ;  /* 0x0000000000007941 */ /* 0x000fea0003800000 */
.L_x_184:
        /* <DEDUP_REMOVED lines=262> */
[----:B------:R-:W-:Y:S01]  /*2d620*/  FSEL R39, -|R51|, R51, P4 ;  /* 0x0000003333277208 */ /* 0x000fe20002000300 */
[----:B------:R-:W1:Y:S01]  /*2d630*/  @P1 MUFU.EX2 R40, R37 ;  /* 0x0000002500281308 */ /* 0x000e620000000800 */
[----:B------:R-:W-:-:S03]  /*2d640*/  FSEL R44, -|R54|, R54, P5 ;  /* 0x00000036362c7208 */ /* 0x000fc60002800300 */
[----:B------:R-:W-:-:S04]  /*2d650*/  FFMA R38, R38, R39, R39 ;  /* 0x0000002726267223 */ /* 0x000fc80000000027 */
[----:B------:R-:W3:Y:S01]  /*2d660*/  @P4 MUFU.EX2 R42, R38 ;  /* 0x00000026002a4308 */ /* 0x000ee20000000800 */
[----:B------:R-:W-:Y:S01]  /*2d670*/  FFMA R39, R43, R44, R44 ;  /* 0x0000002c2b277223 */ /* 0x000fe2000000002c */
[----:B------:R-:W-:-:S06]  /*2d680*/  F2FP.F16.E4M3.UNPACK_B R55, R5.H1 ;  /* 0x00000005ff37723e */ /* 0x000fcc00030006ff */
[----:B------:R-:W4:Y:S01]  /*2d690*/  @P5 MUFU.EX2 R47, R39 ;  /* 0x00000027002f5308 */ /* 0x000f220000000800 */
[----:B------:R-:W-:Y:S01]  /*2d6a0*/  FMUL R43, R16, R56 ;  /* 0x00000038102b7220 */ /* 0x000fe20000400000 */
[----:B------:R-:W-:Y:S01]  /*2d6b0*/  FFMA R41, R2, R46, R41 ;  /* 0x0000002e02297223 */ /* 0x000fe20000000029 */
[----:B-1----:R-:W-:Y:S01]  /*2d6c0*/  @P1 FADD R44, -R40, 1 ;  /* 0x3f800000282c1421 */ /* 0x002fe20000000100 */
[----:B------:R-:W-:Y:S02]  /*2d6d0*/  HADD2.F32 R50, -RZ, R55.H0_H0 ;  /* 0x20000037ff327230 */ /* 0x000fe40000004100 */
[----:B------:R-:W-:Y:S01]  /*2d6e0*/  FMUL R60, R41, 0.70710676908493041992 ;  /* 0x3f3504f3293c7820 */ /* 0x000fe20000400000 */
[----:B---3--:R-:W-:Y:S01]  /*2d6f0*/  @P4 FADD R46, -R42, 1 ;  /* 0x3f8000002a2e4421 */ /* 0x008fe20000000100 */
[----:B------:R-:W-:Y:S01]  /*2d700*/  FFMA R42, R2, R48, R43 ;  /* 0x00000030022a7223 */ /* 0x000fe2000000002b */
[----:B------:R-:W-:Y:S01]  /*2d710*/  FMUL R45, R16, R53 ;  /* 0x00000035102d7220 */ /* 0x000fe20000400000 */
[----:B------:R-:W-:Y:S01]  /*2d720*/  @P1 LOP3.LUT R37, R44, 0x80000000, R49, 0xb8, !PT ;  /* 0x800000002c251812 */ /* 0x000fe200078eb831 */
[----:B------:R-:W-:Y:S01]  /*2d730*/  FMUL R43, R60, R60 ;  /* 0x0000003c3c2b7220 */ /* 0x000fe20000400000 */
[----:B------:R-:W-:Y:S01]  /*2d740*/  FMUL R61, R42, 0.70710676908493041992 ;  /* 0x3f3504f32a3d7820 */ /* 0x000fe20000400000 */
[----:B------:R-:W-:Y:S01]  /*2d750*/  FSETP.GE.AND P1, PT, |R60|, 1.0029599666595458984, PT ;  /* 0x3f8060fe3c00780b */ /* 0x000fe20003f26200 */
[----:B------:R-:W-:Y:S01]  /*2d760*/  FFMA R40, R2, R50, R45 ;  /* 0x0000003202287223 */ /* 0x000fe2000000002d */
[----:B----4-:R-:W-:Y:S01]  /*2d770*/  @P5 FADD R47, -R47, 1 ;  /* 0x3f8000002f2f5421 */ /* 0x010fe20000000100 */
[----:B------:R-:W-:Y:S01]  /*2d780*/  @P4 LOP3.LUT R38, R46, 0x80000000, R51, 0xb8, !PT ;  /* 0x800000002e264812 */ /* 0x000fe200078eb833 */
[C---:B------:R-:W-:Y:S01]  /*2d790*/  FMUL R45, R61.reuse, R61 ;  /* 0x0000003d3d2d7220 */ /* 0x040fe20000400000 */
[----:B------:R-:W-:Y:S01]  /*2d7a0*/  FSETP.GE.AND P4, PT, |R61|, 1.0029599666595458984, PT ;  /* 0x3f8060fe3d00780b */ /* 0x000fe20003f86200 */
[----:B------:R-:W-:Y:S01]  /*2d7b0*/  FMUL R63, R40, 0.70710676908493041992 ;  /* 0x3f3504f3283f7820 */ /* 0x000fe20000400000 */
[----:B------:R-:W-:-:S02]  /*2d7c0*/  FSEL R43, |R60|, R43, P1 ;  /* 0x0000002b3c2b7208 */ /* 0x000fc40000800200 */
[C---:B------:R-:W-:Y:S02]  /*2d7d0*/  FSEL R44, R28.reuse, 8.4834944573231041431e-05, P1 ;  /* 0x38b1e96a1c2c7808 */ /* 0x040fe40000800000 */
        /* <DEDUP_REMOVED lines=46> */
[----:B------:R-:W-:-:S02]  /*2dac0*/  FFMA R53, R46, R43, R43 ;  /* 0x0000002b2e357223 */ /* 0x000fc4000000002b */
[----:B------:R-:W-:Y:S02]  /*2dad0*/  FFMA R45, R49, R50, R45 ;  /* 0x00000032312d7223 */ /* 0x000fe4000000002d */
[----:B------:R-:W1:Y:S02]  /*2dae0*/  @P4 MUFU.EX2 R46, R53 ;  /* 0x00000035002e4308 */ /* 0x000e640000000800 */
[----:B------:R-:W-:-:S06]  /*2daf0*/  FFMA R54, R45, R48, R48 ;  /* 0x000000302d367223 */ /* 0x000fcc0000000030 */
[----:B------:R-:W3:Y:S01]  /*2db00*/  @P1 MUFU.EX2 R44, R51 ;  /* 0x00000033002c1308 */ /* 0x000ee20000000800 */
[----:B------:R-:W-:-:S07]  /*2db10*/  F2FP.F16.E4M3.UNPACK_B R43, R0 ;  /* 0x00000000ff2b723e */ /* 0x000fce00020006ff */
[----:B------:R-:W4:Y:S01]  /*2db20*/  @P5 MUFU.EX2 R48, R54 ;  /* 0x0000003600305308 */ /* 0x000f220000000800 */
[----:B------:R-:W-:Y:S02]  /*2db30*/  HADD2.F32 R55, -RZ, R55.H1_H1 ;  /* 0x30000037ff377230 */ /* 0x000fe40000004100 */
[----:B------:R-:W-:Y:S01]  /*2db40*/  FMUL R47, R16, R62 ;  /* 0x0000003e102f7220 */ /* 0x000fe20000400000 */
[--C-:B------:R-:W-:Y:S02]  /*2db50*/  HADD2.F32 R50, -RZ, R43.reuse.H0_H0 ;  /* 0x2000002bff327230 */ /* 0x100fe40000004100 */
[----:B-1----:R-:W-:Y:S01]  /*2db60*/  @P4 FADD R46, -R46, 1 ;  /* 0x3f8000002e2e4421 */ /* 0x002fe20000000100 */
[----:B------:R-:W-:Y:S02]  /*2db70*/  HADD2.F32 R52, -RZ, R43.H1_H1 ;  /* 0x3000002bff347230 */ /* 0x000fe40000004100 */
[----:B------:R-:W-:Y:S01]  /*2db80*/  FMUL R43, R16, R59 ;  /* 0x0000003b102b7220 */ /* 0x000fe20000400000 */
[----:B------:R-:W-:Y:S01]  /*2db90*/  FFMA R59, R2, R55, R47 ;  /* 0x00000037023b7223 */ /* 0x000fe2000000002f */
[----:B---3--:R-:W-:-:S02]  /*2dba0*/  @P1 FADD R44, -R44, 1 ;  /* 0x3f8000002c2c1421 */ /* 0x008fc40000000100 */
[----:B------:R-:W-:Y:S01]  /*2dbb0*/  FFMA R55, R2, R50, R43 ;  /* 0x0000003202377223 */ /* 0x000fe2000000002b */
[----:B------:R-:W-:Y:S01]  /*2dbc0*/  @P4 LOP3.LUT R53, R46, 0x80000000, R61, 0xb8, !PT ;  /* 0x800000002e354812 */ /* 0x000fe200078eb83d */
[----:B------:R-:W-:Y:S01]  /*2dbd0*/  FMUL R61, R59, 0.70710676908493041992 ;  /* 0x3f3504f33b3d7820 */ /* 0x000fe20000400000 */
[----:B------:R-:W-:Y:S01]  /*2dbe0*/  @P1 LOP3.LUT R51, R44, 0x80000000, R60, 0xb8, !PT ;  /* 0x800000002c331812 */ /* 0x000fe200078eb83c */
[----:B----4-:R-:W-:Y:S01]  /*2dbf0*/  @P5 FADD R48, -R48, 1 ;  /* 0x3f80000030305421 */ /* 0x010fe20000000100 */
[----:B------:R-:W-:Y:S01]  /*2dc00*/  FMUL R60, R55, 0.70710676908493041992 ;  /* 0x3f3504f3373c7820 */ /* 0x000fe20000400000 */
[----:B------:R-:W-:-:S03]  /*2dc10*/  FMUL R44, R61, R61 ;  /* 0x0000003d3d2c7220 */ /* 0x000fc60000400000 */
[----:B------:R-:W-:Y:S01]  /*2dc20*/  @P5 LOP3.LUT R54, R48, 0x80000000, R63, 0xb8, !PT ;  /* 0x8000000030365812 */ /* 0x000fe200078eb83f */
[C---:B------:R-:W-:Y:S01]  /*2dc30*/  FMUL R43, R60.reuse, R60 ;  /* 0x0000003c3c2b7220 */ /* 0x040fe20000400000 */
[C---:B------:R-:W-:Y:S02]  /*2dc40*/  FSETP.GE.AND P5, PT, |R61|.reuse, 1.0029599666595458984, PT ;  /* 0x3f8060fe3d00780b */ /* 0x040fe40003fa6200 */
[----:B------:R-:W-:Y:S02]  /*2dc50*/  FSETP.GE.AND P1, PT, |R60|, 1.0029599666595458984, PT ;  /* 0x3f8060fe3c00780b */ /* 0x000fe40003f26200 */
[----:B------:R-:W-:Y:S02]  /*2dc60*/  FSEL R47, |R61|, R44, P5 ;  /* 0x0000002c3d2f7208 */ /* 0x000fe40002800200 */
[----:B------:R-:W-:Y:S02]  /*2dc70*/  FSEL R48, R28, 8.4834944573231041431e-05, P5 ;  /* 0x38b1e96a1c307808 */ /* 0x000fe40002800000 */
[----:B------:R-:W-:-:S02]  /*2dc80*/  FSEL R50, -R27, -0.00082130916416645050049, P5 ;  /* 0xba574d201b327808 */ /* 0x000fc40002800100 */
        /* <DEDUP_REMOVED lines=117> */
.L_x_192:
        /* <DEDUP_REMOVED lines=27> */
.L_x_194:
[----:B------:R-:W-:Y:S05]  /*2e590*/  BSYNC B0 ;  /* 0x0000000000007941 */ /* 0x000fea0003800000 */
.L_x_193:
[----:B------:R-:W-:Y:S04]  /*2e5a0*/  BSSY B0, `(.L_x_195) ;  /* 0x000003a000007945 */ /* 0x000fe80003800000 */
[----:B------:R-:W-:Y:S05]  /*2e5b0*/  @P2 BRA `(.L_x_196) ;  /* 0x0000000000e02947 */ /* 0x000fea0003800000 */
[----:B------:R-:W-:-:S04]  /*2e5c0*/  MOV R9, UR44 ;  /* 0x0000002c00097c02 */ /* 0x000fc80008000f00 */
[----:B------:R-:W-:-:S13]  /*2e5d0*/  ISETP.NE.AND P4, PT, R9, 0x3, PT ;  /* 0x000000030900780c */ /* 0x000fda0003f85270 */
[----:B------:R-:W-:Y:S05]  /*2e5e0*/  @!P4 BRA `(.L_x_197) ;  /* 0x000000000004c947 */ /* 0x000fea0003800000 */
[----:B------:R-:W-:Y:S01]  /*2e5f0*/  BPT.TRAP 0x1 ;  /* 0x000000040000795c */ /* 0x000fe20000300000 */
.L_x_197:
[----:B------:R-:W-:Y:S01]  /*2e600*/  LEA R9, R18, UR48, 0x3 ;  /* 0x0000003012097c11 */ /* 0x000fe2000f8e18ff */
[----:B------:R-:W-:Y:S01]  /*2e610*/  BSSY B1, `(.L_x_198) ;  /* 0x0000004000017945 */ /* 0x000fe20003800000 */
[----:B------:R-:W-:-:S04]  /*2e620*/  SHF.L.U32 R10, R19, 0x1f, RZ ;  /* 0x0000001f130a7819 */ /* 0x000fc800000006ff */
[----:B------:R-:W1:Y:S02]  /*2e630*/  SYNCS.PHASECHK.TRANS64.TRYWAIT P1, [R9+URZ+0x60], R10 ;  /* 0x0000600a090075a7 */ /* 0x000e64000802017f */
[----:B-1----:R-:W-:Y:S05]  /*2e640*/  @!P1 BRA `(.L_x_199) ;  /* 0x000000b000789947 */ /* 0x002fea0003800000 */
.L_x_390:
[----:B------:R-:W-:Y:S05]  /*2e650*/  BSYNC B1 ;  /* 0x0000000000017941 */ /* 0x000fea0003800000 */
.L_x_198:
        /* <DEDUP_REMOVED lines=22> */
.L_x_201:
[----:B------:R-:W-:Y:S05]  /*2e7c0*/  BSYNC B1 ;  /* 0x0000000000017941 */ /* 0x000fea0003800000 */
.L_x_200:
        /* <DEDUP_REMOVED lines=8> */
.L_x_202:
        /* <DEDUP_REMOVED lines=15> */
.L_x_196:
[----:B------:R-:W-:Y:S05]  /*2e940*/  BSYNC B0 ;  /* 0x0000000000007941 */ /* 0x000fea0003800000 */
.L_x_195:
        /* <DEDUP_REMOVED lines=482> */
.L_x_203:
        /* <DEDUP_REMOVED lines=27> */
.L_x_205:
[----:B------:R-:W-:Y:S05]  /*30920*/  BSYNC B0 ;  /* 0x0000000000007941 */ /* 0x000fea0003800000 */
.L_x_204:
[----:B------:R-:W-:Y:S04]  /*30930*/  BSSY B0, `(.L_x_206) ;  /* 0x000003a000007945 */ /* 0x000fe80003800000 */
[----:B------:R-:W-:Y:S05]  /*30940*/  @P2 BRA `(.L_x_207) ;  /* 0x0000000000e02947 */ /* 0x000fea0003800000 */
[----:B------:R-:W-:-:S04]  /*30950*/  MOV R9, UR44 ;  /* 0x0000002c00097c02 */ /* 0x000fc80008000f00 */
[----:B------:R-:W-:-:S13]  /*30960*/  ISETP.NE.AND P4, PT, R9, 0x3, PT ;  /* 0x000000030900780c */ /* 0x000fda0003f85270 */
[----:B------:R-:W-:Y:S05]  /*30970*/  @!P4 BRA `(.L_x_208) ;  /* 0x000000000004c947 */ /* 0x000fea0003800000 */
[----:B------:R-:W-:Y:S01]  /*30980*/  BPT.TRAP 0x1 ;  /* 0x000000040000795c */ /* 0x000fe20000300000 */
.L_x_208:
[----:B------:R-:W-:Y:S01]  /*30990*/  LEA R9, R18, UR48, 0x3 ;  /* 0x0000003012097c11 */ /* 0x000fe2000f8e18ff */
[----:B------:R-:W-:Y:S01]  /*309a0*/  BSSY B1, `(.L_x_209) ;  /* 0x0000004000017945 */ /* 0x000fe20003800000 */
[----:B------:R-:W-:-:S04]  /*309b0*/  SHF.L.U32 R10, R19, 0x1f, RZ ;  /* 0x0000001f130a7819 */ /* 0x000fc800000006ff */
[----:B------:R-:W1:Y:S02]  /*309c0*/  SYNCS.PHASECHK.TRANS64.TRYWAIT P1, [R9+URZ+0x60], R10 ;  /* 0x0000600a090075a7 */ /* 0x000e64000802017f */
[----:B-1----:R-:W-:Y:S05]  /*309d0*/  @!P1 BRA `(.L_x_210) ;  /* 0x0000008c00a89947 */ /* 0x002fea0003800000 */
.L_x_391:
[----:B------:R-:W-:Y:S05]  /*309e0*/  BSYNC B1 ;  /* 0x0000000000017941 */ /* 0x000fea0003800000 */
.L_x_209:
        /* <DEDUP_REMOVED lines=22> */
.L_x_212:
[----:B------:R-:W-:Y:S05]  /*30b50*/  BSYNC B1 ;  /* 0x0000000000017941 */ /* 0x000fea0003800000 */
.L_x_211:
        /* <DEDUP_REMOVED lines=8> */
.L_x_213:
        /* <DEDUP_REMOVED lines=15> */
.L_x_207:
[----:B------:R-:W-:Y:S05]  /*30cd0*/  BSYNC B0 ;  /* 0x0000000000007941 */ /* 0x000fea0003800000 */
.L_x_206:
        /* <DEDUP_REMOVED lines=192> */
[----:B------:R-:W3:Y:S01]  /*318e0*/  @P5 MUFU.EX2 R41, R33 ;  /* 0x0000002100295308 */ /* 0x000ee20000000800 */
[C---:B------:R-:W-:Y:S01]  /*318f0*/  FMUL R35, R16.reuse, R50 ;  /* 0x0000003210237220 */ /* 0x040fe20000400000 */
[----:B------:R-:W-:-:S03]  /*31900*/  FMUL R37, R16, R49 ;  /* 0x0000003110257220 */ /* 0x000fc60000400000 */
[----:B------:R-:W-:Y:S01]  /*31910*/  FFMA R36, R2, R36, R35 ;  /* 0x0000002402247223 */ /* 0x000fe20000000023 */
[----:B------:R-:W-:Y:S01]  /*31920*/  FMUL R39, R16, R47 ;  /* 0x0000002f10277220 */ /* 0x000fe20000400000 */
        /* <DEDUP_REMOVED lines=9> */
[----:B---3--:R-:W-:Y:S01]  /*319c0*/  @P5 FADD R41, -R41, 1 ;  /* 0x3f80000029295421 */ /* 0x008fe20000000100 */
        /* <DEDUP_REMOVED lines=37> */
[C---:B------:R-:W-:Y:S01]  /*31c20*/  FSEL R42, R20.reuse, -0.37612664699554443359, P4 ;  /* 0xbec093ac142a7808 */ /* 0x040fe20002000000 */
        /* <DEDUP_REMOVED lines=13> */
[----:B------:R-:W1:Y:S01]  /*31d00*/  @P1 MUFU.EX2 R40, R38 ;  /* 0x0000002600281308 */ /* 0x000e620000000800 */
[----:B------:R-:W-:Y:S01]  /*31d10*/  FFMA R37, R42, R37, R37 ;  /* 0x000000252a257223 */ /* 0x000fe20000000025 */
[----:B------:R-:W-:Y:S01]  /*31d20*/  FSEL R42, -|R51|, R51, P5 ;  /* 0x00000033332a7208 */ /* 0x000fe20002800300 */
[----:B------:R-:W-:Y:S01]  /*31d30*/  FFMA R39, R43, R44, R39 ;  /* 0x0000002c2b277223 */ /* 0x000fe20000000027 */
[----:B------:R-:W-:-:S03]  /*31d40*/  F2FP.F16.E4M3.UNPACK_B R41, R5 ;  /* 0x00000005ff29723e */ /* 0x000fc600020006ff */
[----:B------:R-:W-:Y:S01]  /*31d50*/  FFMA R39, R39, R42, R42 ;  /* 0x0000002a27277223 */ /* 0x000fe2000000002a */
[----:B------:R-:W2:Y:S01]  /*31d60*/  @P4 MUFU.EX2 R44, R37 ;  /* 0x00000025002c4308 */ /* 0x000ea20000000800 */
[--C-:B------:R-:W-:Y:S02]  /*31d70*/  HADD2.F32 R48, -RZ, R41.reuse.H0_H0 ;  /* 0x20000029ff307230 */ /* 0x100fe40000004100 */
[----:B------:R-:W-:Y:S02]  /*31d80*/  HADD2.F32 R58, -RZ, R41.H1_H1 ;  /* 0x30000029ff3a7230 */ /* 0x000fe40000004100 */
[----:B------:R-:W-:-:S03]  /*31d90*/  FMUL R41, R16, R55 ;  /* 0x0000003710297220 */ /* 0x000fc60000400000 */
[----:B------:R-:W3:Y:S01]  /*31da0*/  @P5 MUFU.EX2 R46, R39 ;  /* 0x00000027002e5308 */ /* 0x000ee20000000800 */
[----:B------:R-:W-:Y:S01]  /*31db0*/  FMUL R43, R16, R54 ;  /* 0x00000036102b7220 */ /* 0x000fe20000400000 */
[----:B------:R-:W-:Y:S01]  /*31dc0*/  FFMA R41, R2, R48, R41 ;  /* 0x0000003002297223 */ /* 0x000fe20000000029 */
[----:B------:R-:W-:Y:S01]  /*31dd0*/  F2FP.F16.E4M3.UNPACK_B R56, R5.H1 ;  /* 0x00000005ff38723e */ /* 0x000fe200030006ff */
[----:B-1----:R-:W-:Y:S01]  /*31de0*/  @P1 FADD R42, -R40, 1 ;  /* 0x3f800000282a1421 */ /* 0x002fe20000000100 */
[----:B------:R-:W-:Y:S01]  /*31df0*/  FFMA R58, R2, R58, R43 ;  /* 0x0000003a023a7223 */ /* 0x000fe2000000002b */
[----:B------:R-:W-:Y:S01]  /*31e00*/  FMUL R61, R41, 0.70710676908493041992 ;  /* 0x3f3504f3293d7820 */ /* 0x000fe20000400000 */
[----:B------:R-:W-:Y:S01]  /*31e10*/  FMUL R45, R16, R53 ;  /* 0x00000035102d7220 */ /* 0x000fe20000400000 */
[----:B------:R-:W-:Y:S02]  /*31e20*/  HADD2.F32 R50, -RZ, R56.H0_H0 ;  /* 0x20000038ff327230 */ /* 0x000fe40000004100 */
        /* <DEDUP_REMOVED lines=8> */
[----:B---3--:R-:W-:Y:S01]  /*31eb0*/  @P5 FADD R46, -R46, 1 ;  /* 0x3f8000002e2e5421 */ /* 0x008fe20000000100 */
        /* <DEDUP_REMOVED lines=10> */
[C---:B------:R-:W-:Y:S01]  /*31f60*/  FMUL R48, R65.reuse, R65 ;  /* 0x0000004141307220 */ /* 0x040fe20000400000 */
[----:B------:R-:W-:Y:S02]  /*31f70*/  FSEL R45, R26, 0.0052134888246655464172, P1 ;  /* 0x3baad5ea1a2d7808 */ /* 0x000fe40000800000 */
[----:B------:R-:W-:Y:S01]  /*31f80*/  FSETP.GE.AND P5, PT, |R65|, 1.0029599666595458984, PT ;  /* 0x3f8060fe4100780b */ /* 0x000fe20003fa6200 */
[----:B------:R-:W-:Y:S01]  /*31f90*/  FFMA R49, R46, R47, R49 ;  /* 0x0000002f2e317223 */ /* 0x000fe20000000031 */
[----:B------:R-:W-:Y:S01]  /*31fa0*/  FSEL R47, -R25, -0.026868773624300956726, P1 ;  /* 0xbcdc1be7192f7808 */ /* 0x000fe20000800100 */
[----:B------:R-:W-:Y:S01]  /*31fb0*/  FFMA R43, R42, R43, R45 ;  /* 0x0000002b2a2b7223 */ /* 0x000fe2000000002d */
[----:B------:R-:W-:Y:S02]  /*31fc0*/  FSEL R48, |R65|, R48, P5 ;  /* 0x0000003041307208 */ /* 0x000fe40002800200 */
[----:B------:R-:W-:-:S02]  /*31fd0*/  FSEL R53, R28, 8.4834944573231041431e-05, P5 ;  /* 0x38b1e96a1c357808 */ /* 0x000fc40002800000 */
[----:B------:R-:W-:Y:S02]  /*31fe0*/  FSEL R55, -R27, -0.00082130916416645050049, P5 ;  /* 0xba574d201b377808 */ /* 0x000fe40002800100 */
[----:B------:R-:W-:Y:S01]  /*31ff0*/  FSEL R51, R26, 0.0052134888246655464172, P4 ;  /* 0x3baad5ea1a337808 */ /* 0x000fe20002000000 */
        /* <DEDUP_REMOVED lines=28> */
[----:B------:R-:W-:-:S03]  /*321c0*/  FSEL R54, -|R65|, R65, P5 ;  /* 0x0000004141367208 */ /* 0x000fc60002800300 */
[----:B------:R-:W-:Y:S01]  /*321d0*/  FFMA R43, R48, R43, R46 ;  /* 0x0000002b302b7223 */ /* 0x000fe2000000002e */
[----:B------:R-:W-:-:S03]  /*321e0*/  FSEL R44, -|R63|, R63, P4 ;  /* 0x0000003f3f2c7208 */ /* 0x000fc60002000300 */
[----:B------:R-:W-:Y:S01]  /*321f0*/  FFMA R54, R43, R54, R54 ;  /* 0x000000362b367223 */ /* 0x000fe20000000036 */
[----:B------:R-:W-:Y:S01]  /*32200*/  @P1 MUFU.EX2 R42, R50 ;  /* 0x00000032002a1308 */ /* 0x000fe20000000800 */
[----:B------:R-:W-:Y:S01]  /*32210*/  FFMA R52, R45, R44, R44 ;  /* 0x0000002c2d347223 */ /* 0x000fe2000000002c */
[----:B------:R-:W-:-:S06]  /*32220*/  F2FP.F16.E4M3.UNPACK_B R43, R0 ;  /* 0x00000000ff2b723e */ /* 0x000fcc00020006ff */
[----:B------:R-:W1:Y:S01]  /*32230*/  @P5 MUFU.EX2 R46, R54 ;  /* 0x00000036002e5308 */ /* 0x000e620000000800 */
[----:B------:R-:W-:Y:S02]  /*32240*/  HADD2.F32 R59, -RZ, R56.H1_H1 ;  /* 0x30000038ff3b7230 */ /* 0x000fe40000004100 */
[----:B------:R-:W-:-:S05]  /*32250*/  FMUL R47, R16, R64 ;  /* 0x00000040102f7220 */ /* 0x000fca0000400000 */
[----:B------:R-:W2:Y:S01]  /*32260*/  @P4 MUFU.EX2 R44, R52 ;  /* 0x00000034002c4308 */ /* 0x000ea20000000800 */
[--C-:B------:R-:W-:Y:S02]  /*32270*/  HADD2.F32 R56, -RZ, R43.reuse.H0_H0 ;  /* 0x2000002bff387230 */ /* 0x100fe40000004100 */
[----:B------:R-:W-:Y:S02]  /*32280*/  HADD2.F32 R48, -RZ, R43.H1_H1 ;  /* 0x3000002bff307230 */ /* 0x000fe40000004100 */
[----:B------:R-:W-:Y:S01]  /*32290*/  FMUL R43, R16, R62 ;  /* 0x0000003e102b7220 */ /* 0x000fe20000400000 */
[----:B------:R-:W-:Y:S01]  /*322a0*/  FFMA R59, R2, R59, R47 ;  /* 0x0000003b023b7223 */ /* 0x000fe2000000002f */
[----:B------:R-:W-:Y:S02]  /*322b0*/  FMUL R45, R16, R60 ;  /* 0x0000003c102d7220 */ /* 0x000fe40000400000 */
[----:B------:R-:W-:Y:S01]  /*322c0*/  FFMA R56, R2, R56, R43 ;  /* 0x0000003802387223 */ /* 0x000fe2000000002b */
[----:B-1----:R-:W-:Y:S01]  /*322d0*/  @P5 FADD R46, -R46, 1 ;  /* 0x3f8000002e2e5421 */ /* 0x002fe20000000100 */
[----:B------:R-:W-:Y:S01]  /*322e0*/  @P1 FADD R42, -R42, 1 ;  /* 0x3f8000002a2a1421 */ /* 0x000fe20000000100 */
[----:B------:R-:W-:Y:S01]  /*322f0*/  FMUL R62, R59, 0.70710676908493041992 ;  /* 0x3f3504f33b3e7820 */ /* 0x000fe20000400000 */
[----:B------:R-:W-:Y:S01]  /*32300*/  FFMA R57, R2, R48, R45 ;  /* 0x0000003002397223 */ /* 0x000fe2000000002d */
[----:B------:R-:W-:Y:S01]  /*32310*/  FMUL R60, R56, 0.70710676908493041992 ;  /* 0x3f3504f3383c7820 */ /* 0x000fe20000400000 */
[----:B------:R-:W-:Y:S01]  /*32320*/  @P5 LOP3.LUT R54, R46, 0x80000000, R65, 0xb8, !PT ;  /* 0x800000002e365812 */ /* 0x000fe200078eb841 */
[----:B------:R-:W-:Y:S01]  /*32330*/  FMUL R43, R62, R62 ;  /* 0x0000003e3e2b7220 */ /* 0x000fe20000400000 */
[----:B------:R-:W-:Y:S01]  /*32340*/  @P1 LOP3.LUT R50, R42, 0x80000000, R61, 0xb8, !PT ;  /* 0x800000002a321812 */ /* 0x000fe200078eb83d */
[----:B--2---:R-:W-:Y:S01]  /*32350*/  @P4 FADD R44, -R44, 1 ;  /* 0x3f8000002c2c4421 */ /* 0x004fe20000000100 */
        /* <DEDUP_REMOVED lines=19> */
[----:B------:R-:W-:Y:S01]  /*32490*/  FSEL R45, R26, 0.0052134888246655464172, P1 ;  /* 0x3baad5ea1a2d7808 */ /* 0x000fe20000800000 */
[----:B------:R-:W-:Y:S01]  /*324a0*/  FFMA R47, R44, R47, R49 ;  /* 0x0000002f2c2f7223 */ /* 0x000fe20000000031 */
[----:B------:R-:W-:Y:S01]  /*324b0*/  FSEL R51, R26, 0.0052134888246655464172, P4 ;  /* 0x3baad5ea1a337808 */ /* 0x000fe20002000000 */
[----:B------:R-:W-:Y:S01]  /*324c0*/  FFMA R53, R46, R53, R55 ;  /* 0x000000352e357223 */ /* 0x000fe20000000037 */
[C---:B------:R-:W-:Y:S01]  /*324d0*/  FSEL R49, -R25.reuse, -0.026868773624300956726, P5 ;  /* 0xbcdc1be719317808 */ /* 0x040fe20002800100 */
        /* <DEDUP_REMOVED lines=8> */
[----:B------:R-:W-:-:S02]  /*32560*/  FFMA R53, R46, R53, R55 ;  /* 0x000000352e357223 */ /* 0x000fc40000000037 */
[----:B------:R-:W-:Y:S01]  /*32570*/  FFMA R43, R42, R43, R47 ;  /* 0x0000002b2a2b7223 */ /* 0x000fe2000000002f */
[----:B------:R-:W-:Y:S01]  /*32580*/  FSEL R47, R15, 0.12837915122509002686, P5 ;  /* 0x3e0375d30f2f7808 */ /* 0x000fe20002800000 */
[----:B------:R-:W-:Y:S01]  /*32590*/  FFMA R53, R46, R53, R45 ;  /* 0x000000352e357223 */ /* 0x000fe2000000002d */
[----:B------:R-:W-:Y:S02]  /*325a0*/  FSEL R45, R20, -0.37612664699554443359, P1 ;  /* 0xbec093ac142d7808 */ /* 0x000fe40000800000 */
[----:B------:R-:W-:Y:S01]  /*325b0*/  FSEL R49, -R25, -0.026868773624300956726, P4 ;  /* 0xbcdc1be719317808 */ /* 0x000fe20002000100 */
[----:B------:R-:W-:Y:S01]  /*325c0*/  FFMA R53, R46, R53, R47 ;  /* 0x000000352e357223 */ /* 0x000fe2000000002f */
[----:B------:R-:W-:Y:S01]  /*325d0*/  FSEL R47, R15, 0.12837915122509002686, P1 ;  /* 0x3e0375d30f2f7808 */ /* 0x000fe20000800000 */
[----:B------:R-:W-:Y:S02]  /*325e0*/  FFMA R43, R42, R43, R45 ;  /* 0x0000002b2a2b7223 */ /* 0x000fe4000000002d */
[----:B------:R-:W-:Y:S01]  /*325f0*/  FFMA R49, R44, R51, R49 ;  /* 0x000000332c317223 */ /* 0x000fe20000000031 */
[----:B------:R-:W-:Y:S01]  /*32600*/  FSEL R51, R21, 0.11284004896879196167, P4 ;  /* 0x3de718af15337808 */ /* 0x000fe20002000000 */
[----:B------:R-:W-:Y:S01]  /*32610*/  FFMA R43, R42, R43, R47 ;  /* 0x0000002b2a2b7223 */ /* 0x000fe2000000002f */
[----:B------:R-:W-:-:S02]  /*32620*/  FSEL R42, -|R60|, R60, P1 ;  /* 0x0000003c3c2a7208 */ /* 0x000fc40000800300 */
[----:B------:R-:W-:Y:S01]  /*32630*/  FSEL R45, R20, -0.37612664699554443359, P4 ;  /* 0xbec093ac142d7808 */ /* 0x000fe20002000000 */
[----:B------:R-:W-:Y:S01]  /*32640*/  FFMA R49, R44, R49, R51 ;  /* 0x000000312c317223 */ /* 0x000fe20000000033 */
[----:B------:R-:W-:Y:S01]  /*32650*/  FSEL R48, -|R62|, R62, P5 ;  /* 0x0000003e3e307208 */ /* 0x000fe20002800300 */
[----:B------:R-:W-:Y:S01]  /*32660*/  FFMA R42, R43, R42, R42 ;  /* 0x0000002a2b2a7223 */ /* 0x000fe2000000002a */
[----:B------:R-:W-:Y:S01]  /*32670*/  FSEL R46, R15, 0.12837915122509002686, P4 ;  /* 0x3e0375d30f2e7808 */ /* 0x000fe20002000000 */
[C---:B------:R-:W-:Y:S02]  /*32680*/  FFMA R45, R44.reuse, R49, R45 ;  /* 0x000000312c2d7223 */ /* 0x040fe4000000002d */
[----:B------:R-:W-:Y:S01]  /*32690*/  FFMA R53, R53, R48, R48 ;  /* 0x0000003035357223 */ /* 0x000fe20000000030 */
[----:B------:R-:W-:Y:S01]  /*326a0*/  FSEL R48, -|R61|, R61, P4 ;  /* 0x0000003d3d307208 */ /* 0x000fe20002000300 */
[----:B------:R-:W1:Y:S01]  /*326b0*/  @P1 MUFU.EX2 R43, R42 ;  /* 0x0000002a002b1308 */ /* 0x000e620000000800 */
[----:B------:R-:W-:-:S04]  /*326c0*/  FFMA R45, R44, R45, R46 ;  /* 0x0000002d2c2d7223 */ /* 0x000fc8000000002e */
[----:B------:R-:W-:-:S03]  /*326d0*/  FFMA R45, R45, R48, R48 ;  /* 0x000000302d2d7223 */ /* 0x000fc60000000030 */
[----:B------:R-:W2:Y:S08]  /*326e0*/  @P5 MUFU.EX2 R47, R53 ;  /* 0x00000035002f5308 */ /* 0x000eb00000000800 */
[----:B------:R-:W3:Y:S01]  /*326f0*/  @P4 MUFU.EX2 R44, R45 ;  /* 0x0000002d002c4308 */ /* 0x000ee20000000800 */
[----:B-1----:R-:W-:Y:S01]  /*32700*/  @P1 FADD R43, -R43, 1 ;  /* 0x3f8000002b2b1421 */ /* 0x002fe20000000100 */
[----:B------:R-:W-:Y:S01]  /*32710*/  FMUL R9, R9, 0.5 ;  /* 0x3f00000009097820 */ /* 0x000fe20000400000 */
[----:B------:R-:W-:-:S03]  /*32720*/  FADD R10, R10, 1 ;  /* 0x3f8000000a0a7421 */ /* 0x000fc60000000000 */
[----:B------:R-:W-:Y:S01]  /*32730*/  @P1 LOP3.LUT R42, R43, 0x80000000, R60, 0xb8, !PT ;  /* 0x800000002b2a1812 */ /* 0x000fe200078eb83c */
[----:B------:R-:W-:Y:S01]  /*32740*/  FMUL R43, R12, 0.5 ;  /* 0x3f0000000c2b7820 */ /* 0x000fe20000400000 */
[----:B------:R-:W-:Y:S01]  /*32750*/  FMUL R12, R13, 0.5 ;  /* 0x3f0000000d0c7820 */ /* 0x000fe20000400000 */
[----:B------:R-:W-:Y:S01]  /*32760*/  FMUL R13, R10, R9 ;  /* 0x000000090a0d7220 */ /* 0x000fe20000400000 */
[----:B--2---:R-:W-:Y:S01]  /*32770*/  @P5 FADD R47, -R47, 1 ;  /* 0x3f8000002f2f5421 */ /* 0x004fe20000000100 */
[----:B------:R-:W-:Y:S01]  /*32780*/  FMUL R11, R11, 0.5 ;  /* 0x3f0000000b0b7820 */ /* 0x000fe20000400000 */
[----:B------:R-:W-:Y:S01]  /*32790*/  FADD R22, R22, 1 ;  /* 0x3f80000016167421 */ /* 0x000fe20000000000 */
[----:B------:R-:W-:Y:S01]  /*327a0*/  FMUL R9, R30, 0.5 ;  /* 0x3f0000001e097820 */ /* 0x000fe20000400000 */
[----:B------:R-:W-:Y:S01]  /*327b0*/  FMUL R10, R29, 0.5 ;  /* 0x3f0000001d0a7820 */ /* 0x000fe20000400000 */
[----:B------:R-:W-:Y:S01]  /*327c0*/  FADD R32, R32, 1 ;  /* 0x3f80000020207421 */ /* 0x000fe20000000000 */
[----:B------:R-:W-:Y:S01]  /*327d0*/  FADD R33, R33, 1 ;  /* 0x3f80000021217421 */ /* 0x000fe20000000000 */
[----:B---3--:R-:W-:Y:S01]  /*327e0*/  @P4 FADD R44, -R44, 1 ;  /* 0x3f8000002c2c4421 */ /* 0x008fe20000000100 */
[----:B------:R-:W-:Y:S01]  /*327f0*/  FMUL R22, R22, R11 ;  /* 0x0000000b16167220 */ /* 0x000fe20000400000 */
[----:B------:R-:W-:Y:S01]  /*32800*/  FMUL R29, R32, R9 ;  /* 0x00000009201d7220 */ /* 0x000fe20000400000 */
[----:B------:R-:W-:Y:S01]  /*32810*/  FMUL R33, R33, R10 ;  /* 0x0000000a21217220 */ /* 0x000fe20000400000 */
[----:B------:R-:W-:Y:S01]  /*32820*/  @P5 LOP3.LUT R53, R47, 0x80000000, R62, 0xb8, !PT ;  /* 0x800000002f355812 */ /* 0x000fe200078eb83e */
[----:B------:R-:W-:Y:S01]  /*32830*/  FADD R23, R23, 1 ;  /* 0x3f80000017177421 */ /* 0x000fe20000000000 */
[----:B------:R-:W-:Y:S01]  /*32840*/  @P4 LOP3.LUT R45, R44, 0x80000000, R61, 0xb8, !PT ;  /* 0x800000002c2d4812 */ /* 0x000fe200078eb83d */
[----:B------:R-:W-:Y:S01]  /*32850*/  FMUL R11, R36, 0.5 ;  /* 0x3f000000240b7820 */ /* 0x000fe20000400000 */
        /* <DEDUP_REMOVED lines=42> */
.L_x_214:
        /* <DEDUP_REMOVED lines=27> */
.L_x_216:
[----:B------:R-:W-:Y:S05]  /*32cb0*/  BSYNC B0 ;  /* 0x0000000000007941 */ /* 0x000fea0003800000 */
.L_x_215:
[----:B------:R-:W-:Y:S04]  /*32cc0*/  BSSY B0, `(.L_x_217) ;  /* 0x0000035000007945 */ /* 0x000fe80003800000 */
[----:B------:R-:W-:Y:S05]  /*32cd0*/  @P2 BRA `(.L_x_218) ;  /* 0x0000000000cc2947 */ /* 0x000fea0003800000 */
[----:B------:R-:W-:-:S04]  /*32ce0*/  MOV R9, UR44 ;  /* 0x0000002c00097c02 */ /* 0x000fc80008000f00 */
[----:B------:R-:W-:-:S13]  /*32cf0*/  ISETP.NE.AND P2, PT, R9, 0x3, PT ;  /* 0x000000030900780c */ /* 0x000fda0003f45270 */
[----:B------:R-:W-:Y:S05]  /*32d00*/  @!P2 BRA `(.L_x_219) ;  /* 0x000000000004a947 */ /* 0x000fea0003800000 */
[----:B------:R-:W-:Y:S01]  /*32d10*/  BPT.TRAP 0x1 ;  /* 0x000000040000795c */ /* 0x000fe20000300000 */
.L_x_219:
[----:B------:R-:W-:Y:S01]  /*32d20*/  SHF.L.U32 R9, R19, 0x1f, RZ ;  /* 0x0000001f13097819 */ /* 0x000fe200000006ff */
[----:B------:R-:W-:Y:S01]  /*32d30*/  BSSY B1, `(.L_x_220) ;  /* 0x0000004000017945 */ /* 0x000fe20003800000 */
[----:B------:R-:W-:-:S04]  /*32d40*/  LEA R10, R18, UR48, 0x3 ;  /* 0x00000030120a7c11 */ /* 0x000fc8000f8e18ff */
[----:B------:R-:W1:Y:S02]  /*32d50*/  SYNCS.PHASECHK.TRANS64.TRYWAIT P1, [R10+URZ+0x60], R9 ;  /* 0x000060090a0075a7 */ /* 0x000e64000802017f */
[----:B-1----:R-:W-:Y:S05]  /*32d60*/  @!P1 BRA `(.L_x_221) ;  /* 0x0000006800d89947 */ /* 0x002fea0003800000 */
.L_x_392:
[----:B------:R-:W-:Y:S05]  /*32d70*/  BSYNC B1 ;  /* 0x0000000000017941 */ /* 0x000fea0003800000 */
.L_x_220:
[----:B------:R-:W-:Y:S04]  /*32d80*/  BSSY B1, `(.L_x_222) ;  /* 0x0000016000017945 */ /* 0x000fe80003800000 */
[----:B------:R-:W-:Y:S05]  /*32d90*/  @P3 BRA `(.L_x_223) ;  /* 0x0000000000503947 */ /* 0x000fea0003800000 */
[----:B------:R-:W2:Y:S01]  /*32da0*/  S2R R11, SR_TID.X ;  /* 0x00000000000b7919 */ /* 0x000ea20000002100 */
[----:B------:R-:W-:-:S04]  /*32db0*/  LEA R0, R18, R17, 0xc ;  /* 0x0000001112007211 */ /* 0x000fc800078e60ff */
[----:B------:R-:W-:Y:S01]  /*32dc0*/  IADD3 R3, R0, UR48, RZ ;  /* 0x0000003000037c10 */ /* 0x000fe2000fffe0ff */
[----:B------:R-:W-:Y:S04]  /*32dd0*/  LDS.U16 R4, [R0+UR48+0x100] ;  /* 0x0001003000047984 */ /* 0x000fe80008000400 */
[----:B------:R-:W-:Y:S04]  /*32de0*/  LDS.U16 R5, [R0+UR48+0x208] ;  /* 0x0002083000057984 */ /* 0x000fe80008000400 */
[----:B-1----:R-:W-:Y:S01]  /*32df0*/  LDS.U16 R10, [R0+UR48+0x108] ;  /* 0x00010830000a7984 */ /* 0x002fe20008000400 */
[----:B--2---:R-:W-:-:S04]  /*32e00*/  SHF.R.U32.HI R11, RZ, 0x4, R11 ;  /* 0x00000004ff0b7819 */ /* 0x004fc8000001160b */
[----:B------:R-:W-:Y:S02]  /*32e10*/  LOP3.LUT P1, RZ, R11, 0x1, RZ, 0xc0, !PT ;  /* 0x000000010bff7812 */ /* 0x000fe4000782c0ff */
[----:B------:R-:W-:-:S04]  /*32e20*/  MOV R11, 0x8 ;  /* 0x00000008000b7802 */ /* 0x000fc80000000f00 */
[----:B------:R-:W-:-:S04]  /*32e30*/  SEL R11, R11, 0xfffffff8, !P1 ;  /* 0xfffffff80b0b7807 */ /* 0x000fc80004800000 */
[----:B------:R-:W-:Y:S02]  /*32e40*/  LEA R13, R11, R3, 0x1 ;  /* 0x000000030b0d7211 */ /* 0x000fe400078e08ff */
[----:B------:R-:W1:Y:S04]  /*32e50*/  LDS.U16 R3, [R0+UR48+0x200] ;  /* 0x0002003000037984 */ /* 0x000e680008000400 */
[----:B------:R-:W-:Y:S04]  /*32e60*/  LDS.U16 R9, [R13+0x200] ;  /* 0x000200000d097984 */ /* 0x000fe80000000400 */
[----:B------:R-:W2:Y:S04]  /*32e70*/  LDS.U16 R12, [R13+0x100] ;  /* 0x000100000d0c7984 */ /* 0x000ea80000000400 */
[----:B------:R-:W-:Y:S04]  /*32e80*/  LDS.U16 R11, [R13+0x208] ;  /* 0x000208000d0b7984 */ /* 0x000fe80000000400 */
[----:B------:R-:W3:Y:S01]  /*32e90*/  LDS.U16 R14, [R13+0x108] ;  /* 0x000108000d0e7984 */ /* 0x000ee20000000400 */
[----:B-1----:R-:W-:-:S02]  /*32ea0*/  PRMT R0, R4, 0x5410, R3 ;  /* 0x0000541004007816 */ /* 0x002fc40000000003 */
[----:B------:R-:W-:Y:S02]  /*32eb0*/  PRMT R3, R10, 0x5410, R5 ;  /* 0x000054100a037816 */ /* 0x000fe40000000005 */
[----:B--2---:R-:W-:Y:S02]  /*32ec0*/  PRMT R4, R12, 0x5410, R9 ;  /* 0x000054100c047816 */ /* 0x004fe40000000009 */
[----:B---3--:R-:W-:-:S07]  /*32ed0*/  PRMT R5, R14, 0x5410, R11 ;  /* 0x000054100e057816 */ /* 0x008fce000000000b */
.L_x_223:
[----:B------:R-:W-:Y:S05]  /*32ee0*/  BSYNC B1 ;  /* 0x0000000000017941 */ /* 0x000fea0003800000 */
.L_x_222:
        /* <DEDUP_REMOVED lines=8> */
.L_x_224:
[----:B-1----:R-:W1:Y:S01]  /*32f70*/  S2R R10, SR_CgaCtaId ;  /* 0x00000000000a7919 */ /* 0x002e620000008800 */
[C---:B------:R-:W-:Y:S02]  /*32f80*/  LEA R9, R7.reuse, UR48, 0x3 ;  /* 0x0000003007097c11 */ /* 0x040fe4000f8e18ff */
[----:B------:R-:W-:Y:S02]  /*32f90*/  IADD3 R7, R7, 0x1, RZ ;  /* 0x0000000107077810 */ /* 0x000fe40007ffe0ff */
[----:B------:R-:W-:Y:S02]  /*32fa0*/  IADD3 R9, R9, 0x80, RZ ;  /* 0x0000008009097810 */ /* 0x000fe40007ffe0ff */
[----:B------:R-:W-:-:S04]  /*32fb0*/  ISETP.NE.AND P1, PT, R7, 0x4, PT ;  /* 0x000000040700780c */ /* 0x000fc80003f25270 */
[----:B------:R-:W-:Y:S02]  /*32fc0*/  SEL R7, R7, RZ, P1 ;  /* 0x000000ff07077207 */ /* 0x000fe40000800000 */
[----:B-1----:R-:W-:-:S04]  /*32fd0*/  PRMT R9, R10, 0x654, R9 ;  /* 0x000006540a097816 */ /* 0x002fc80000000009 */
[----:B--2---:R1:W-:Y:S02]  /*32fe0*/  SYNCS.ARRIVE.TRANS64.RED.A1T0 RZ, [R9+URZ], RZ ;  /* 0x000000ff09ff79a7 */ /* 0x0043e4000810043f */
[----:B-1----:R-:W-:-:S04]  /*32ff0*/  SEL R9, RZ, 0x1, P1 ;  /* 0x00000001ff097807 */ /* 0x002fc80000800000 */
[----:B------:R-:W-:-:S07]  /*33000*/  LOP3.LUT R8, R8, R9, RZ, 0x3c, !PT ;  /* 0x0000000908087212 */ /* 0x000fce00078e3cff */
.L_x_218:
[----:B------:R-:W-:Y:S05]  /*33010*/  BSYNC B0 ;  /* 0x0000000000007941 */ /* 0x000fea0003800000 */
.L_x_217:
[----:B------:R-:W2:Y:S04]  /*33020*/  LDL.LU R10, [R1+0x49c] ;  /* 0x00049c00010a7983 */ /* 0x000ea80000300800 */
[----:B------:R-:W3:Y:S04]  /*33030*/  LDL.LU R19, [R1+0x470] ;  /* 0x0004700001137983 */ /* 0x000ee80000300800 */
[----:B------:R-:W4:Y:S01]  /*33040*/  LDL.LU R34, [R1+0x474] ;  /* 0x0004740001227983 */ /* 0x000f220000300800 */
[----:B------:R-:W-:-:S03]  /*33050*/  F2FP.F16.E4M3.UNPACK_B R32, R5.H1 ;  /* 0x00000005ff20723e */ /* 0x000fc600030006ff */
[----:B------:R-:W5:Y:S02]  /*33060*/  LDL.LU R33, [R1+0x478] ;  /* 0x0004780001217983 */ /* 0x000f640000300800 */
[----:B------:R-:W-:Y:S02]  /*33070*/  HADD2.F32 R9, -RZ, R32.H1_H1 ;  /* 0x30000020ff097230 */ /* 0x000fe40000004100 */
[----:B------:R-:W5:Y:S04]  /*33080*/  LDL.LU R24, [R1+0x47c] ;  /* 0x00047c0001187983 */ /* 0x000f680000300800 */
[----:B------:R-:W5:Y:S04]  /*33090*/  LDL.LU R22, [R1+0x480] ;  /* 0x0004800001167983 */ /* 0x000f680000300800 */
[----:B------:R-:W5:Y:S04]  /*330a0*/  LDL.LU R31, [R1+0x484] ;  /* 0x00048400011f7983 */ /* 0x000f680000300800 */
[----:B------:R-:W5:Y:S04]  /*330b0*/  LDL.LU R30, [R1+0x488] ;  /* 0x00048800011e7983 */ /* 0x000f680000300800 */
[----:B------:R-:W5:Y:S04]  /*330c0*/  LDL.LU R48, [R1+0x48c] ;  /* 0x00048c0001307983 */ /* 0x000f680000300800 */
[----:B------:R-:W5:Y:S04]  /*330d0*/  LDL.LU R44, [R1+0x490] ;  /* 0x00049000012c7983 */ /* 0x000f680000300800 */
[----:B------:R-:W5:Y:S01]  /*330e0*/  LDL.LU R46, [R1+0x494] ;  /* 0x00049400012e7983 */ /* 0x000f620000300800 */
        /* <DEDUP_REMOVED lines=14> */
[----:B------:R-:W-:-:S03]  /*331d0*/  FSEL R14, R20, -0.37612664699554443359, P2 ;  /* 0xbec093ac140e7808 */ /* 0x000fc60001000000 */
[C---:B------:R-:W-:Y:S01]  /*331e0*/  FFMA R13, R12.reuse, R11, R18 ;  /* 0x0000000b0c0d7223 */ /* 0x040fe20000000012 */
[----:B------:R-:W-:Y:S02]  /*331f0*/  F2FP.F16.E4M3.UNPACK_B R10, R3 ;  /* 0x00000003ff0a723e */ /* 0x000fe400020006ff */
[----:B------:R-:W-:Y:S01]  /*33200*/  FSEL R29, R15, 0.12837915122509002686, P2 ;  /* 0x3e0375d30f1d7808 */ /* 0x000fe20001000000 */
[----:B------:R-:W-:Y:S01]  /*33210*/  FFMA R23, R12, R13, R14 ;  /* 0x0000000d0c177223 */ /* 0x000fe2000000000e */
[----:B------:R-:W-:Y:S01]  /*33220*/  FSEL R18, -|R37|, R37, P2 ;  /* 0x0000002525127208 */ /* 0x000fe20001000300 */
[--C-:B------:R-:W-:Y:S02]  /*33230*/  HADD2.F32 R11, -RZ, R10.reuse.H0_H0 ;  /* 0x2000000aff0b7230 */ /* 0x100fe40000004100 */
[----:B---3--:R-:W-:Y:S01]  /*33240*/  FMUL R19, R16, R19 ;  /* 0x0000001310137220 */ /* 0x008fe20000400000 */
[----:B------:R-:W-:Y:S02]  /*33250*/  HADD2.F32 R13, -RZ, R10.H1_H1 ;  /* 0x3000000aff0d7230 */ /* 0x000fe40000004100 */
[----:B------:R-:W-:Y:S01]  /*33260*/  FFMA R23, R12, R23, R29 ;  /* 0x000000170c177223 */ /* 0x000fe2000000001d */
[----:B----4-:R-:W-:Y:S01]  /*33270*/  FMUL R14, R16, R34 ;  /* 0x00000022100e7220 */ /* 0x010fe20000400000 */
[----:B------:R-:W-:Y:S01]  /*33280*/  F2FP.F16.E4M3.UNPACK_B R12, R3.H1 ;  /* 0x00000003ff0c723e */ /* 0x000fe200030006ff */
[C---:B------:R-:W-:Y:S01]  /*33290*/  FFMA R10, R2.reuse, R11, R19 ;  /* 0x0000000b020a7223 */ /* 0x040fe20000000013 */
[----:B------:R-:W-:Y:S01]  /*332a0*/  FFMA R3, R23, R18, R18 ;  /* 0x0000001217037223 */ /* 0x000fe20000000012 */
[----:B------:R-:W-:-:S02]  /*332b0*/  FFMA R11, R2, R13, R14 ;  /* 0x0000000d020b7223 */ /* 0x000fc4000000000e */
[--C-:B------:R-:W-:Y:S02]  /*332c0*/  HADD2.F32 R13, -RZ, R12.reuse.H0_H0 ;  /* 0x2000000cff0d7230 */ /* 0x100fe40000004100 */
[----:B------:R-:W-:Y:S02]  /*332d0*/  HADD2.F32 R19, -RZ, R12.H1_H1 ;  /* 0x3000000cff137230 */ /* 0x000fe40000004100 */
[C---:B-----5:R-:W-:Y:S02]  /*332e0*/  FMUL R12, R16.reuse, R24 ;  /* 0x00000018100c7220 */ /* 0x060fe40000400000 */
[----:B------:R-:W1:Y:S01]  /*332f0*/  @P2 MUFU.EX2 R24, R3 ;  /* 0x0000000300182308 */ /* 0x000e620000000800 */
[----:B------:R-:W-:Y:S01]  /*33300*/  F2FP.F16.E4M3.UNPACK_B R18, R4 ;  /* 0x00000004ff12723e */ /* 0x000fe200020006ff */
[C---:B------:R-:W-:Y:S01]  /*33310*/  FMUL R29, R16.reuse, R33 ;  /* 0x00000021101d7220 */ /* 0x040fe20000400000 */
[----:B------:R-:W-:-:S03]  /*33320*/  FMUL R22, R16, R22 ;  /* 0x0000001610167220 */ /* 0x000fc60000400000 */
[--C-:B------:R-:W-:Y:S02]  /*33330*/  HADD2.F32 R23, -RZ, R18.reuse.H0_H0 ;  /* 0x20000012ff177230 */ /* 0x100fe40000004100 */
[----:B------:R-:W-:Y:S01]  /*33340*/  FMUL R47, R10, 0.70710676908493041992 ;  /* 0x3f3504f30a2f7820 */ /* 0x000fe20000400000 */
[C---:B------:R-:W-:Y:S01]  /*33350*/  FFMA R14, R2.reuse, R13, R29 ;  /* 0x0000000d020e7223 */ /* 0x040fe2000000001d */
[C---:B------:R-:W-:Y:S01]  /*33360*/  FFMA R12, R2.reuse, R19, R12 ;  /* 0x00000013020c7223 */ /* 0x040fe2000000000c */
[----:B------:R-:W-:Y:S01]  /*33370*/  FFMA R13, R2, R23, R22 ;  /* 0x00000017020d7223 */ /* 0x000fe20000000016 */
[----:B------:R-:W-:Y:S01]  /*33380*/  F2FP.F16.E4M3.UNPACK_B R23, R4.H1 ;  /* 0x00000004ff17723e */ /* 0x000fe200030006ff */
[C---:B------:R-:W-:Y:S01]  /*33390*/  FMUL R4, R47.reuse, R47 ;  /* 0x0000002f2f047220 */ /* 0x040fe20000400000 */
[----:B------:R-:W-:Y:S01]  /*333a0*/  HADD2.F32 R19, -RZ, R18.H1_H1 ;  /* 0x30000012ff137230 */ /* 0x000fe20000004100 */
[----:B------:R-:W-:Y:S01]  /*333b0*/  FSETP.GE.AND P1, PT, |R47|, 1.0029599666595458984, PT ;  /* 0x3f8060fe2f00780b */ /* 0x000fe20003f26200 */
[----:B------:R-:W-:Y:S01]  /*333c0*/  FMUL R31, R16, R31 ;  /* 0x0000001f101f7220 */ /* 0x000fe20000400000 */
[----:B-1----:R-:W-:Y:S01]  /*333d0*/  @P2 FADD R24, -R24, 1 ;  /* 0x3f80000018182421 */ /* 0x002fe20000000100 */
[----:B------:R-:W-:Y:S01]  /*333e0*/  FMUL R42, R11, 0.70710676908493041992 ;  /* 0x3f3504f30b2a7820 */ /* 0x000fe20000400000 */
[----:B------:R-:W-:Y:S01]  /*333f0*/  FSEL R22, |R47|, R4, P1 ;  /* 0x000000042f167208 */ /* 0x000fe20000800200 */
[----:B------:R-:W-:Y:S01]  /*33400*/  FMUL R49, R14, 0.70710676908493041992 ;  /* 0x3f3504f30e317820 */ /* 0x000fe20000400000 */
[----:B------:R-:W-:Y:S01]  /*33410*/  FFMA R4, R2, R19, R31 ;  /* 0x0000001302047223 */ /* 0x000fe2000000001f */
[----:B------:R-:W-:Y:S01]  /*33420*/  HADD2.F32 R29, -RZ, R23.H0_H0 ;  /* 0x20000017ff1d7230 */ /* 0x000fe20000004100 */
[----:B------:R-:W-:Y:S01]  /*33430*/  @P2 LOP3.LUT R3, R24, 0x80000000, R37, 0xb8, !PT ;  /* 0x8000000018032812 */ /* 0x000fe200078eb825 */
[----:B------:R-:W-:Y:S01]  /*33440*/  FMUL R19, R42, R42 ;  /* 0x0000002a2a137220 */ /* 0x000fe20000400000 */
[----:B------:R-:W-:Y:S01]  /*33450*/  FMUL R18, R16, R30 ;  /* 0x0000001e10127220 */ /* 0x000fe20000400000 */
[----:B------:R-:W-:Y:S01]  /*33460*/  FSEL R33, R28, 8.4834944573231041431e-05, P1 ;  /* 0x38b1e96a1c217808 */ /* 0x000fe20000800000 */
[----:B------:R-:W-:Y:S01]  /*33470*/  FMUL R24, R49, R49 ;  /* 0x0000003131187220 */ /* 0x000fe20000400000 */
[----:B------:R-:W-:-:S02]  /*33480*/  FSEL R35, -R27, -0.00082130916416645050049, P1 ;  /* 0xba574d201b237808 */ /* 0x000fc40000800100 */
[----:B------:R-:W-:Y:S02]  /*33490*/  FSETP.GE.AND P2, PT, |R42|, 1.0029599666595458984, PT ;  /* 0x3f8060fe2a00780b */ /* 0x000fe40003f46200 */
[----:B------:R-:W-:Y:S01]  /*334a0*/  FSETP.GE.AND P3, PT, |R49|, 1.0029599666595458984, PT ;  /* 0x3f8060fe3100780b */ /* 0x000fe20003f66200 */
[----:B------:R-:W-:Y:S01]  /*334b0*/  FFMA R18, R2, R29, R18 ;  /* 0x0000001d02127223 */ /* 0x000fe20000000012 */
[----:B------:R-:W-:Y:S01]  /*334c0*/  FSEL R30, |R42|, R19, P2 ;  /* 0x000000132a1e7208 */ /* 0x000fe20001000200 */
[----:B------:R-:W-:Y:S01]  /*334d0*/  FFMA R33, R22, R33, R35 ;  /* 0x0000002116217223 */ /* 0x000fe20000000023 */
[----:B------:R-:W-:Y:S02]  /*334e0*/  FSEL R19, R28, 8.4834944573231041431e-05, P2 ;  /* 0x38b1e96a1c137808 */ /* 0x000fe40001000000 */
[----:B------:R-:W-:Y:S02]  /*334f0*/  FSEL R29, -R27, -0.00082130916416645050049, P2 ;  /* 0xba574d201b1d7808 */ /* 0x000fe40001000100 */
[----:B------:R-:W-:-:S02]  /*33500*/  FSEL R36, |R49|, R24, P3 ;  /* 0x0000001831247208 */ /* 0x000fc40001800200 */
[----:B------:R-:W-:Y:S02]  /*33510*/  FSEL R31, R28, 8.4834944573231041431e-05, P3 ;  /* 0x38b1e96a1c1f7808 */ /* 0x000fe40001800000 */
[----:B------:R-:W-:Y:S01]  /*33520*/  FSEL R35, -R27, -0.00082130916416645050049, P3 ;  /* 0xba574d201b237808 */ /* 0x000fe20001800100 */
[----:B------:R-:W-:Y:S01]  /*33530*/  FFMA R29, R30, R19, R29 ;  /* 0x000000131e1d7223 */ /* 0x000fe2000000001d */
[----:B------:R-:W-:Y:S01]  /*33540*/  FSEL R19, R26, 0.0052134888246655464172, P1 ;  /* 0x3baad5ea1a137808 */ /* 0x000fe20000800000 */
[----:B------:R-:W-:Y:S02]  /*33550*/  FMUL R51, R12, 0.70710676908493041992 ;  /* 0x3f3504f30c337820 */ /* 0x000fe40000400000 */
[----:B------:R-:W-:Y:S01]  /*33560*/  FFMA R35, R36, R31, R35 ;  /* 0x0000001f24237223 */ /* 0x000fe20000000023 */
[----:B------:R-:W-:Y:S01]  /*33570*/  FSEL R31, R26, 0.0052134888246655464172, P2 ;  /* 0x3baad5ea1a1f7808 */ /* 0x000fe20001000000 */
[----:B------:R-:W-:Y:S01]  /*33580*/  FFMA R19, R22, R33, R19 ;  /* 0x0000002116137223 */ /* 0x000fe20000000013 */
[C---:B------:R-:W-:Y:S01]  /*33590*/  FMUL R24, R51.reuse, R51 ;  /* 0x0000003333187220 */ /* 0x040fe20000400000 */
[----:B------:R-:W-:-:S02]  /*335a0*/  FSETP.GE.AND P4, PT, |R51|, 1.0029599666595458984, PT ;  /* 0x3f8060fe3300780b */ /* 0x000fc40003f86200 */
[----:B------:R-:W-:Y:S01]  /*335b0*/  FFMA R33, R30, R29, R31 ;  /* 0x0000001d1e217223 */ /* 0x000fe2000000001f */
[----:B------:R-:W-:Y:S01]  /*335c0*/  FSEL R37, R26, 0.0052134888246655464172, P3 ;  /* 0x3baad5ea1a257808 */ /* 0x000fe20001800000 */
[----:B------:R-:W-:Y:S01]  /*335d0*/  FMUL R53, R13, 0.70710676908493041992 ;  /* 0x3f3504f30d357820 */ /* 0x000fe20000400000 */
[----:B------:R-:W-:Y:S02]  /*335e0*/  FSEL R29, -R25, -0.026868773624300956726, P1 ;  /* 0xbcdc1be7191d7808 */ /* 0x000fe40000800100 */
[----:B------:R-:W-:Y:S01]  /*335f0*/  FSEL R38, |R51|, R24, P4 ;  /* 0x0000001833267208 */ /* 0x000fe20002000200 */
[----:B------:R-:W-:Y:S01]  /*33600*/  FMUL R34, R53, R53 ;  /* 0x0000003535227220 */ /* 0x000fe20000400000 */
[----:B------:R-:W-:Y:S01]  /*33610*/  FSEL R39, R28, 8.4834944573231041431e-05, P4 ;  /* 0x38b1e96a1c277808 */ /* 0x000fe20002000000 */
[----:B------:R-:W-:Y:S01]  /*33620*/  FFMA R37, R36, R35, R37 ;  /* 0x0000002324257223 */ /* 0x000fe20000000025 */
[----:B------:R-:W-:Y:S01]  /*33630*/  FSEL R41, -R27, -0.00082130916416645050049, P4 ;  /* 0xba574d201b297808 */ /* 0x000fe20002000100 */
[----:B------:R-:W-:Y:S01]  /*33640*/  FFMA R19, R22, R19, R29 ;  /* 0x0000001316137223 */ /* 0x000fe2000000001d */
[----:B------:R-:W-:-:S02]  /*33650*/  FSEL R31, R21, 0.11284004896879196167, P1 ;  /* 0x3de718af151f7808 */ /* 0x000fc40000800000 */
[----:B------:R-:W-:Y:S02]  /*33660*/  FSETP.GE.AND P5, PT, |R53|, 1.0029599666595458984, PT ;  /* 0x3f8060fe3500780b */ /* 0x000fe40003fa6200 */
[----:B------:R-:W-:Y:S01]  /*33670*/  FSEL R35, -R25, -0.026868773624300956726, P2 ;  /* 0xbcdc1be719237808 */ /* 0x000fe20001000100 */
[----:B------:R-:W-:Y:S01]  /*33680*/  FFMA R41, R38, R39, R41 ;  /* 0x0000002726297223 */ /* 0x000fe20000000029 */
[----:B------:R-:W-:Y:S01]  /*33690*/  FFMA R19, R22, R19, R31 ;  /* 0x0000001316137223 */ /* 0x000fe2000000001f */
[----:B------:R-:W-:Y:S02]  /*336a0*/  FSEL R40, |R53|, R34, P5 ;  /* 0x0000002235287208 */ /* 0x000fe40002800200 */
[----:B------:R-:W-:Y:S01]  /*336b0*/  FSEL R43, R28, 8.4834944573231041431e-05, P5 ;  /* 0x38b1e96a1c2b7808 */ /* 0x000fe20002800000 */
[----:B------:R-:W-:Y:S01]  /*336c0*/  FFMA R33, R30, R33, R35 ;  /* 0x000000211e217223 */ /* 0x000fe20000000023 */
[----:B------:R-:W-:Y:S02]  /*336d0*/  FSEL R45, -R27, -0.00082130916416645050049, P5 ;  /* 0xba574d201b2d7808 */ /* 0x000fe40002800100 */
[----:B------:R-:W-:-:S02]  /*336e0*/  FSEL R39, -R25, -0.026868773624300956726, P3 ;  /* 0xbcdc1be719277808 */ /* 0x000fc40001800100 */
[C---:B------:R-:W-:Y:S01]  /*336f0*/  FSEL R31, R21.reuse, 0.11284004896879196167, P2 ;  /* 0x3de718af151f7808 */ /* 0x040fe20001000000 */
[----:B------:R-:W-:Y:S01]  /*33700*/  FFMA R45, R40, R43, R45 ;  /* 0x0000002b282d7223 */ /* 0x000fe2000000002d */
[----:B------:R-:W-:Y:S01]  /*33710*/  FSEL R35, R20, -0.37612664699554443359, P2 ;  /* 0xbec093ac14237808 */ /* 0x000fe20001000000 */
[----:B------:R-:W-:Y:S01]  /*33720*/  FFMA R37, R36, R37, R39 ;  /* 0x0000002524257223 */ /* 0x000fe20000000027 */
[----:B------:R-:W-:Y:S01]  /*33730*/  FSEL R43, R26, 0.0052134888246655464172, P4 ;  /* 0x3baad5ea1a2b7808 */ /* 0x000fe20002000000 */
[----:B------:R-:W-:Y:S01]  /*33740*/  FFMA R31, R30, R33, R31 ;  /* 0x000000211e1f7223 */ /* 0x000fe2000000001f */
[----:B------:R-:W-:-:S03]  /*33750*/  FSEL R39, R21, 0.11284004896879196167, P3 ;  /* 0x3de718af15277808 */ /* 0x000fc60001800000 */
[----:B------:R-:W-:Y:S01]  /*33760*/  FFMA R31, R30, R31, R35 ;  /* 0x0000001f1e1f7223 */ /* 0x000fe20000000023 */
[----:B------:R-:W-:Y:S01]  /*33770*/  FSEL R35, R20, -0.37612664699554443359, P3 ;  /* 0xbec093ac14237808 */ /* 0x000fe20001800000 */
[----:B------:R-:W-:Y:S01]  /*33780*/  FFMA R41, R38, R41, R43 ;  /* 0x0000002926297223 */ /* 0x000fe2000000002b */
[----:B------:R-:W-:Y:S01]  /*33790*/  FFMA R37, R36, R37, R39 ;  /* 0x0000002524257223 */ /* 0x000fe20000000027 */
[----:B------:R-:W-:Y:S02]  /*337a0*/  FSEL R43, R26, 0.0052134888246655464172, P5 ;  /* 0x3baad5ea1a2b7808 */ /* 0x000fe40002800000 */
[----:B------:R-:W-:Y:S01]  /*337b0*/  FSEL R33, R15, 0.12837915122509002686, P2 ;  /* 0x3e0375d30f217808 */ /* 0x000fe20001000000 */
[----:B------:R-:W-:Y:S01]  /*337c0*/  FFMA R35, R36, R37, R35 ;  /* 0x0000002524237223 */ /* 0x000fe20000000023 */
[C---:B------:R-:W-:Y:S01]  /*337d0*/  FSEL R39, -R25.reuse, -0.026868773624300956726, P4 ;  /* 0xbcdc1be719277808 */ /* 0x040fe20002000100 */
[----:B------:R-:W-:Y:S01]  /*337e0*/  FFMA R43, R40, R45, R43 ;  /* 0x0000002d282b7223 */ /* 0x000fe2000000002b */
[----:B------:R-:W-:Y:S01]  /*337f0*/  FSEL R37, -R25, -0.026868773624300956726, P5 ;  /* 0xbcdc1be719257808 */ /* 0x000fe20002800100 */
[----:B------:R-:W-:Y:S01]  /*33800*/  FFMA R31, R30, R31, R33 ;  /* 0x0000001f1e1f7223 */ /* 0x000fe20000000021 */
[----:B------:R-:W-:Y:S01]  /*33810*/  FSEL R33, R21, 0.11284004896879196167, P4 ;  /* 0x3de718af15217808 */ /* 0x000fe20002000000 */
[----:B------:R-:W-:-:S02]  /*33820*/  FFMA R39, R38, R41, R39 ;  /* 0x0000002926277223 */ /* 0x000fc40000000027 */
[----:B------:R-:W-:Y:S01]  /*33830*/  FFMA R43, R40, R43, R37 ;  /* 0x0000002b282b7223 */ /* 0x000fe20000000025 */
[----:B------:R-:W-:Y:S01]  /*33840*/  FSEL R37, R20, -0.37612664699554443359, P4 ;  /* 0xbec093ac14257808 */ /* 0x000fe20002000000 */
[----:B------:R-:W-:-:S04]  /*33850*/  FFMA R33, R38, R39, R33 ;  /* 0x0000002726217223 */ /* 0x000fc80000000021 */
[----:B------:R-:W-:Y:S01]  /*33860*/  FFMA R37, R38, R33, R37 ;  /* 0x0000002126257223 */ /* 0x000fe20000000025 */
[----:B------:R-:W-:Y:S02]  /*33870*/  FMUL R33, R16, R44 ;  /* 0x0000002c10217220 */ /* 0x000fe40000400000 */
[----:B------:R-:W2:Y:S01]  /*33880*/  LDL.LU R44, [R1+0x498] ;  /* 0x00049800012c7983 */ /* 0x000ea20000300800 */
[----:B------:R-:W-:-:S05]  /*33890*/  FSEL R29, R20, -0.37612664699554443359, P1 ;  /* 0xbec093ac141d7808 */ /* 0x000fca0000800000 */
[----:B------:R-:W-:Y:S01]  /*338a0*/  FFMA R19, R22, R19, R29 ;  /* 0x0000001316137223 */ /* 0x000fe2000000001d */
[----:B------:R-:W-:-:S05]  /*338b0*/  FSEL R29, R15, 0.12837915122509002686, P1 ;  /* 0x3e0375d30f1d7808 */ /* 0x000fca0000800000 */
[----:B------:R-:W-:Y:S01]  /*338c0*/  FFMA R19, R22, R19, R29 ;  /* 0x0000001316137223 */ /* 0x000fe2000000001d */
[----:B------:R-:W-:Y:S02]  /*338d0*/  FSEL R29, R15, 0.12837915122509002686, P3 ;  /* 0x3e0375d30f1d7808 */ /* 0x000fe40001800000 */
[----:B------:R-:W-:-:S03]  /*338e0*/  FSEL R24, -|R47|, R47, P1 ;  /* 0x0000002f2f187208 */ /* 0x000fc60000800300 */
[----:B------:R-:W-:Y:S01]  /*338f0*/  FFMA R36, R36, R35, R29 ;  /* 0x0000002324247223 */ /* 0x000fe2000000001d */
[----:B------:R-:W-:Y:S01]  /*33900*/  HADD2.F32 R29, -RZ, R23.H1_H1 ;  /* 0x30000017ff1d7230 */ /* 0x000fe20000004100 */
[----:B------:R-:W-:Y:S01]  /*33910*/  FSEL R23, -|R49|, R49, P3 ;  /* 0x0000003131177208 */ /* 0x000fe20001800300 */
[----:B------:R-:W-:Y:S01]  /*33920*/  FFMA R19, R19, R24, R24 ;  /* 0x0000001813137223 */ /* 0x000fe20000000018 */
[----:B------:R-:W-:-:S03]  /*33930*/  FSEL R22, -|R42|, R42, P2 ;  /* 0x0000002a2a167208 */ /* 0x000fc60001000300 */
[----:B------:R-:W-:Y:S01]  /*33940*/  FFMA R23, R36, R23, R23 ;  /* 0x0000001724177223 */ /* 0x000fe20000000017 */
[----:B------:R-:W1:Y:S01]  /*33950*/  @P1 MUFU.EX2 R34, R19 ;  /* 0x0000001300221308 */ /* 0x000e620000000800 */
[----:B------:R-:W-:Y:S01]  /*33960*/  FFMA R22, R31, R22, R22 ;  /* 0x000000161f167223 */ /* 0x000fe20000000016 */
[----:B------:R-:W-:Y:S01]  /*33970*/  FMUL R31, R16, R48 ;  /* 0x00000030101f7220 */ /* 0x000fe20000400000 */
[----:B------:R-:W-:Y:S02]  /*33980*/  F2FP.F16.E4M3.UNPACK_B R24, R5 ;  /* 0x00000005ff18723e */ /* 0x000fe400020006ff */
[----:B------:R-:W-:-:S03]  /*33990*/  FSEL R39, R21, 0.11284004896879196167, P5 ;  /* 0x3de718af15277808 */ /* 0x000fc60002800000 */
[----:B------:R-:W3:Y:S01]  /*339a0*/  @P3 MUFU.EX2 R36, R23 ;  /* 0x0000001700243308 */ /* 0x000ee20000000800 */
[----:B------:R-:W-:Y:S01]  /*339b0*/  FFMA R5, R2, R29, R31 ;  /* 0x0000001d02057223 */ /* 0x000fe2000000001f */
[--C-:B------:R-:W-:Y:S02]  /*339c0*/  HADD2.F32 R29, -RZ, R24.reuse.H0_H0 ;  /* 0x20000018ff1d7230 */ /* 0x100fe40000004100 */
[----:B------:R-:W-:Y:S01]  /*339d0*/  FFMA R43, R40, R43, R39 ;  /* 0x0000002b282b7223 */ /* 0x000fe20000000027 */
[----:B------:R-:W-:Y:S01]  /*339e0*/  HADD2.F32 R31, -RZ, R24.H1_H1 ;  /* 0x30000018ff1f7230 */ /* 0x000fe20000004100 */
[----:B------:R-:W-:Y:S01]  /*339f0*/  FSEL R41, R20, -0.37612664699554443359, P5 ;  /* 0xbec093ac14297808 */ /* 0x000fe20002800000 */
[----:B------:R-:W-:Y:S01]  /*33a00*/  FMUL R30, R16, R46 ;  /* 0x0000002e101e7220 */ /* 0x000fe20000400000 */
[C---:B------:R-:W-:Y:S01]  /*33a10*/  FSEL R39, R15.reuse, 0.12837915122509002686, P4 ;  /* 0x3e0375d30f277808 */ /* 0x040fe20002000000 */
[C---:B------:R-:W-:Y:S01]  /*33a20*/  FFMA R24, R2.reuse, R29, R33 ;  /* 0x0000001d02187223 */ /* 0x040fe20000000021 */
[----:B------:R-:W-:Y:S01]  /*33a30*/  FSEL R45, R15, 0.12837915122509002686, P5 ;  /* 0x3e0375d30f2d7808 */ /* 0x000fe20002800000 */
[----:B------:R-:W-:Y:S01]  /*33a40*/  FFMA R29, R2, R31, R30 ;  /* 0x0000001f021d7223 */ /* 0x000fe2000000001e */
[----:B------:R-:W-:Y:S01]  /*33a50*/  FFMA R41, R40, R43, R41 ;  /* 0x0000002b28297223 */ /* 0x000fe20000000029 */
[----:B------:R-:W-:Y:S01]  /*33a60*/  FSEL R30, -|R51|, R51, P4 ;  /* 0x00000033331e7208 */ /* 0x000fe20002000300 */
[----:B------:R-:W-:Y:S01]  /*33a70*/  FFMA R37, R38, R37, R39 ;  /* 0x0000002526257223 */ /* 0x000fe20000000027 */
[----:B------:R-:W4:Y:S01]  /*33a80*/  @P2 MUFU.EX2 R35, R22 ;  /* 0x0000001600232308 */ /* 0x000f220000000800 */
[----:B------:R-:W-:Y:S01]  /*33a90*/  FSEL R38, -|R53|, R53, P5 ;  /* 0x0000003535267208 */ /* 0x000fe20002800300 */
[----:B-1----:R-:W-:Y:S01]  /*33aa0*/  @P1 FADD R34, -R34, 1 ;  /* 0x3f80000022221421 */ /* 0x002fe20000000100 */
[----:B------:R-:W-:Y:S01]  /*33ab0*/  FFMA R41, R40, R41, R45 ;  /* 0x0000002928297223 */ /* 0x000fe2000000002d */
[----:B------:R-:W-:Y:S01]  /*33ac0*/  FFMA R30, R37, R30, R30 ;  /* 0x0000001e251e7223 */ /* 0x000fe2000000001e */
[----:B---3--:R-:W-:-:S02]  /*33ad0*/  @P3 FADD R36, -R36, 1 ;  /* 0x3f80000024243421 */ /* 0x008fc40000000100 */
[----:B------:R-:W-:Y:S01]  /*33ae0*/  FFMA R31, R41, R38, R38 ;  /* 0x00000026291f7223 */ /* 0x000fe20000000026 */
[----:B------:R-:W-:Y:S02]  /*33af0*/  @P1 LOP3.LUT R19, R34, 0x80000000, R47, 0xb8, !PT ;  /* 0x8000000022131812 */ /* 0x000fe400078eb82f */
[----:B------:R-:W1:Y:S01]  /*33b00*/  @P4 MUFU.EX2 R34, R30 ;  /* 0x0000001e00224308 */ /* 0x000e620000000800 */
[----:B------:R-:W-:Y:S01]  /*33b10*/  @P3 LOP3.LUT R23, R36, 0x80000000, R49, 0xb8, !PT ;  /* 0x8000000024173812 */ /* 0x000fe200078eb831 */
[----:B------:R-:W-:Y:S01]  /*33b20*/  FMUL R55, R4, 0.70710676908493041992 ;  /* 0x3f3504f304377820 */ /* 0x000fe20000400000 */
[----:B------:R-:W-:Y:S01]  /*33b30*/  FMUL R57, R18, 0.70710676908493041992 ;  /* 0x3f3504f312397820 */ /* 0x000fe20000400000 */
[----:B------:R-:W-:Y:S01]  /*33b40*/  FMUL R56, R5, 0.70710676908493041992 ;  /* 0x3f3504f305387820 */ /* 0x000fe20000400000 */
[----:B------:R-:W-:Y:S02]  /*33b50*/  HADD2.F32 R33, -RZ, R32.H0_H0 ;  /* 0x20000020ff217230 */ /* 0x000fe40000004100 */
[----:B------:R-:W-:Y:S01]  /*33b60*/  FMUL R58, R24, 0.70710676908493041992 ;  /* 0x3f3504f3183a7820 */ /* 0x000fe20000400000 */
[----:B----4-:R-:W-:Y:S01]  /*33b70*/  @P2 FADD R35, -R35, 1 ;  /* 0x3f80000023232421 */ /* 0x010fe20000000100 */
[----:B------:R-:W3:Y:S01]  /*33b80*/  @P5 MUFU.EX2 R36, R31 ;  /* 0x0000001f00245308 */ /* 0x000ee20000000800 */
[----:B------:R-:W-:Y:S01]  /*33b90*/  FMUL R32, R55, R55 ;  /* 0x0000003737207220 */ /* 0x000fe20000400000 */
[----:B------:R-:W-:Y:S01]  /*33ba0*/  FMUL R38, R57, R57 ;  /* 0x0000003939267220 */ /* 0x000fe20000400000 */
[----:B------:R-:W-:Y:S01]  /*33bb0*/  FMUL R40, R56, R56 ;  /* 0x0000003838287220 */ /* 0x000fe20000400000 */
[----:B------:R-:W-:Y:S01]  /*33bc0*/  @P2 LOP3.LUT R22, R35, 0x80000000, R42, 0xb8, !PT ;  /* 0x8000000023162812 */ /* 0x000fe200078eb82a */
[----:B------:R-:W-:Y:S01]  /*33bd0*/  FMUL R59, R29, 0.70710676908493041992 ;  /* 0x3f3504f31d3b7820 */ /* 0x000fe20000400000 */
[----:B------:R-:W-:Y:S01]  /*33be0*/  FSETP.GE.AND P1, PT, |R55|, 1.0029599666595458984, PT ;  /* 0x3f8060fe3700780b */ /* 0x000fe20003f26200 */
[----:B------:R-:W4:Y:S01]  /*33bf0*/  LDL.LU R47, [R1+0x460] ;  /* 0x00046000012f7983 */ /* 0x000f220000300800 */
[----:B------:R-:W-:Y:S01]  /*33c00*/  FSETP.GE.AND P2, PT, |R57|, 1.0029599666595458984, PT ;  /* 0x3f8060fe3900780b */ /* 0x000fe20003f46200 */
[----:B-1----:R-:W-:Y:S01]  /*33c10*/  @P4 FADD R34, -R34, 1 ;  /* 0x3f80000022224421 */ /* 0x002fe20000000100 */
[----:B------:R-:W-:Y:S01]  /*33c20*/  FSETP.GE.AND P3, PT, |R56|, 1.0029599666595458984, PT ;  /* 0x3f8060fe3800780b */ /* 0x000fe20003f66200 */
[----:B------:R-:W5:Y:S01]  /*33c30*/  LDL.LU R54, [R1+0x464] ;  /* 0x0004640001367983 */ /* 0x000f620000300800 */
[----:B------:R-:W-:-:S02]  /*33c40*/  FSEL R37, |R55|, R32, P1 ;  /* 0x0000002037257208 */ /* 0x000fc40000800200 */
[----:B------:R-:W-:Y:S01]  /*33c50*/  FSEL R39, |R57|, R38, P2 ;  /* 0x0000002639277208 */ /* 0x000fe20001000200 */
[----:B------:R-:W5:Y:S01]  /*33c60*/  LDL.LU R49, [R1+0x468] ;  /* 0x0004680001317983 */ /* 0x000f620000300800 */
[----:B------:R-:W-:Y:S01]  /*33c70*/  FSEL R41, |R56|, R40, P3 ;  /* 0x0000002838297208 */ /* 0x000fe20001800200 */
[----:B---3--:R-:W-:Y:S01]  /*33c80*/  @P5 FADD R36, -R36, 1 ;  /* 0x3f80000024245421 */ /* 0x008fe20000000100 */
[----:B------:R-:W-:Y:S02]  /*33c90*/  FSEL R38, R28, 8.4834944573231041431e-05, P1 ;  /* 0x38b1e96a1c267808 */ /* 0x000fe40000800000 */
[----:B------:R-:W-:Y:S02]  /*33ca0*/  FSEL R40, -R27, -0.00082130916416645050049, P1 ;  /* 0xba574d201b287808 */ /* 0x000fe40000800100 */
[----:B------:R-:W-:Y:S02]  /*33cb0*/  @P4 LOP3.LUT R30, R34, 0x80000000, R51, 0xb8, !PT ;  /* 0x80000000221e4812 */ /* 0x000fe400078eb833 */
[----:B------:R-:W-:Y:S01]  /*33cc0*/  FSETP.GE.AND P4, PT, |R58|, 1.0029599666595458984, PT ;  /* 0x3f8060fe3a00780b */ /* 0x000fe20003f86200 */
[----:B------:R-:W-:Y:S01]  /*33cd0*/  FMUL R34, R59, R59 ;  /* 0x0000003b3b227220 */ /* 0x000fe20000400000 */
[----:B------:R-:W-:Y:S01]  /*33ce0*/  @P5 LOP3.LUT R31, R36, 0x80000000, R53, 0xb8, !PT ;  /* 0x80000000241f5812 */ /* 0x000fe200078eb835 */
[----:B------:R-:W-:Y:S01]  /*33cf0*/  FFMA R38, R37, R38, R40 ;  /* 0x0000002625267223 */ /* 0x000fe20000000028 */
[----:B------:R-:W-:-:S02]  /*33d00*/  FSEL R42, R28, 8.4834944573231041431e-05, P2 ;  /* 0x38b1e96a1c2a7808 */ /* 0x000fc40001000000 */
[----:B------:R-:W-:Y:S02]  /*33d10*/  FSETP.GE.AND P5, PT, |R59|, 1.0029599666595458984, PT ;  /* 0x3f8060fe3b00780b */ /* 0x000fe40003fa6200 */
[C---:B------:R-:W-:Y:S02]  /*33d20*/  FSEL R36, R28.reuse, 8.4834944573231041431e-05, P4 ;  /* 0x38b1e96a1c247808 */ /* 0x040fe40002000000 */
[----:B------:R-:W-:Y:S02]  /*33d30*/  FSEL R40, -R27, -0.00082130916416645050049, P4 ;  /* 0xba574d201b287808 */ /* 0x000fe40002000100 */
[----:B------:R-:W-:Y:S02]  /*33d40*/  FSEL R45, |R59|, R34, P5 ;  /* 0x000000223b2d7208 */ /* 0x000fe40002800200 */
[----:B------:R-:W-:Y:S02]  /*33d50*/  FSEL R46, R28, 8.4834944573231041431e-05, P3 ;  /* 0x38b1e96a1c2e7808 */ /* 0x000fe40001800000 */
[----:B------:R-:W-:-:S02]  /*33d60*/  FSEL R48, -R27, -0.00082130916416645050049, P3 ;  /* 0xba574d201b307808 */ /* 0x000fc40001800100 */
[----:B------:R-:W-:Y:S02]  /*33d70*/  FSEL R34, R26, 0.0052134888246655464172, P1 ;  /* 0x3baad5ea1a227808 */ /* 0x000fe40000800000 */
[----:B------:R-:W-:Y:S01]  /*33d80*/  FSEL R50, -R27, -0.00082130916416645050049, P5 ;  /* 0xba574d201b327808 */ /* 0x000fe20002800100 */
[----:B------:R-:W-:Y:S01]  /*33d90*/  FFMA R46, R41, R46, R48 ;  /* 0x0000002e292e7223 */ /* 0x000fe20000000030 */
[----:B------:R-:W-:Y:S01]  /*33da0*/  FSEL R48, R28, 8.4834944573231041431e-05, P5 ;  /* 0x38b1e96a1c307808 */ /* 0x000fe20002800000 */
[----:B------:R-:W-:Y:S01]  /*33db0*/  FFMA R34, R37, R38, R34 ;  /* 0x0000002625227223 */ /* 0x000fe20000000022 */
[----:B------:R-:W-:-:S03]  /*33dc0*/  FSEL R38, R26, 0.0052134888246655464172, P4 ;  /* 0x3baad5ea1a267808 */ /* 0x000fc60002000000 */
[----:B------:R-:W-:Y:S01]  /*33dd0*/  FFMA R48, R45, R48, R50 ;  /* 0x000000302d307223 */ /* 0x000fe20000000032 */
[----:B------:R-:W-:-:S05]  /*33de0*/  FSEL R50, R26, 0.0052134888246655464172, P5 ;  /* 0x3baad5ea1a327808 */ /* 0x000fca0002800000 */
[----:B------:R-:W-:Y:S01]  /*33df0*/  FFMA R50, R45, R48, R50 ;  /* 0x000000302d327223 */ /* 0x000fe20000000032 */
[----:B------:R-:W-:Y:S01]  /*33e00*/  FSEL R48, -R25, -0.026868773624300956726, P4 ;  /* 0xbcdc1be719307808 */ /* 0x000fe20002000100 */
[----:B--2---:R-:W-:-:S04]  /*33e10*/  FMUL R35, R16, R44 ;  /* 0x0000002c10237220 */ /* 0x004fc80000400000 */
[----:B------:R-:W-:Y:S01]  /*33e20*/  FFMA R32, R2, R33, R35 ;  /* 0x0000002102207223 */ /* 0x000fe20000000023 */
[----:B------:R-:W-:Y:S01]  /*33e30*/  FMUL R33, R58, R58 ;  /* 0x0000003a3a217220 */ /* 0x000fe20000400000 */
[----:B------:R-:W-:-:S04]  /*33e40*/  FSEL R44, -R27, -0.00082130916416645050049, P2 ;  /* 0xba574d201b2c7808 */ /* 0x000fc80001000100 */
[----:B------:R-:W-:Y:S01]  /*33e50*/  FSEL R43, |R58|, R33, P4 ;  /* 0x000000213a2b7208 */ /* 0x000fe20002000200 */
[----:B------:R-:W-:-:S04]  /*33e60*/  FFMA R42, R39, R42, R44 ;  /* 0x0000002a272a7223 */ /* 0x000fc8000000002c */
[----:B------:R-:W-:Y:S01]  /*33e70*/  FFMA R44, R43, R36, R40 ;  /* 0x000000242b2c7223 */ /* 0x000fe20000000028 */
[C---:B------:R-:W-:Y:S02]  /*33e80*/  FSEL R36, R26.reuse, 0.0052134888246655464172, P2 ;  /* 0x3baad5ea1a247808 */ /* 0x040fe40001000000 */
[----:B------:R-:W-:-:S03]  /*33e90*/  FSEL R40, R26, 0.0052134888246655464172, P3 ;  /* 0x3baad5ea1a287808 */ /* 0x000fc60001800000 */
[----:B------:R-:W-:Y:S01]  /*33ea0*/  FFMA R42, R39, R42, R36 ;  /* 0x0000002a272a7223 */ /* 0x000fe20000000024 */
[----:B------:R-:W-:Y:S01]  /*33eb0*/  FSEL R36, -R25, -0.026868773624300956726, P1 ;  /* 0xbcdc1be719247808 */ /* 0x000fe20000800100 */
[----:B------:R-:W-:Y:S01]  /*33ec0*/  FFMA R40, R41, R46, R40 ;  /* 0x0000002e29287223 */ /* 0x000fe20000000028 */
[----:B------:R-:W-:Y:S01]  /*33ed0*/  FFMA R46, R43, R44, R38 ;  /* 0x0000002c2b2e7223 */ /* 0x000fe20000000026 */
[----:B------:R-:W-:Y:S02]  /*33ee0*/  FSEL R38, -R25, -0.026868773624300956726, P2 ;  /* 0xbcdc1be719267808 */ /* 0x000fe40001000100 */
[----:B------:R-:W-:Y:S01]  /*33ef0*/  FFMA R34, R37, R34, R36 ;  /* 0x0000002225227223 */ /* 0x000fe20000000024 */
[----:B------:R-:W-:Y:S02]  /*33f00*/  FSEL R36, R21, 0.11284004896879196167, P1 ;  /* 0x3de718af15247808 */ /* 0x000fe40000800000 */
[----:B------:R-:W-:Y:S01]  /*33f10*/  FSEL R44, -R25, -0.026868773624300956726, P3 ;  /* 0xbcdc1be7192c7808 */ /* 0x000fe20001800100 */
[----:B------:R-:W-:Y:S01]  /*33f20*/  FFMA R42, R39, R42, R38 ;  /* 0x0000002a272a7223 */ /* 0x000fe20000000026 */
[----:B------:R-:W-:Y:S01]  /*33f30*/  FSEL R38, R20, -0.37612664699554443359, P1 ;  /* 0xbec093ac14267808 */ /* 0x000fe20000800000 */
[----:B------:R-:W-:-:S02]  /*33f40*/  FFMA R34, R37, R34, R36 ;  /* 0x0000002225227223 */ /* 0x000fc40000000024 */
[----:B------:R-:W-:Y:S01]  /*33f50*/  FFMA R44, R41, R40, R44 ;  /* 0x00000028292c7223 */ /* 0x000fe2000000002c */
        /* <DEDUP_REMOVED lines=8> */
[----:B------:R-:W-:Y:S01]  /*33fe0*/  FSEL R33, -|R55|, R55, P1 ;  /* 0x0000003737217208 */ /* 0x000fe20000800300 */
[----:B------:R-:W-:Y:S01]  /*33ff0*/  FFMA R44, R41, R44, R46 ;  /* 0x0000002c292c7223 */ /* 0x000fe2000000002e */
[----:B------:R-:W-:Y:S01]  /*34000*/  FSEL R42, R20, -0.37612664699554443359, P3 ;  /* 0xbec093ac142a7808 */ /* 0x000fe20001800000 */
[----:B------:R-:W-:-:S02]  /*34010*/  FFMA R38, R39, R40, R38 ;  /* 0x0000002827267223 */ /* 0x000fc40000000026 */
[----:B------:R-:W-:Y:S01]  /*34020*/  FFMA R40, R34, R33, R33 ;  /* 0x0000002122287223 */ /* 0x000fe20000000021 */
[----:B------:R-:W-:Y:S01]  /*34030*/  FSEL R34, R15, 0.12837915122509002686, P3 ;  /* 0x3e0375d30f227808 */ /* 0x000fe20001800000 */
[----:B------:R-:W-:-:S04]  /*34040*/  FFMA R42, R41, R44, R42 ;  /* 0x0000002c292a7223 */ /* 0x000fc8000000002a */
[----:B------:R-:W-:Y:S02]  /*34050*/  FFMA R34, R41, R42, R34 ;  /* 0x0000002a29227223 */ /* 0x000fe40000000022 */
[----:B------:R-:W2:Y:S01]  /*34060*/  LDL.LU R41, [R1+0x46c] ;  /* 0x00046c0001297983 */ /* 0x000ea20000300800 */
[----:B------:R-:W-:Y:S02]  /*34070*/  FSEL R36, R15, 0.12837915122509002686, P2 ;  /* 0x3e0375d30f247808 */ /* 0x000fe40001000000 */
[----:B------:R-:W-:Y:S02]  /*34080*/  FSEL R35, -|R57|, R57, P2 ;  /* 0x0000003939237208 */ /* 0x000fe40001000300 */
[----:B------:R-:W-:Y:S01]  /*34090*/  FSEL R44, R21, 0.11284004896879196167, P4 ;  /* 0x3de718af152c7808 */ /* 0x000fe20002000000 */
[----:B------:R-:W-:Y:S01]  /*340a0*/  FFMA R38, R39, R38, R36 ;  /* 0x0000002627267223 */ /* 0x000fe20000000024 */
[----:B------:R-:W-:Y:S02]  /*340b0*/  FSEL R39, -|R56|, R56, P3 ;  /* 0x0000003838277208 */ /* 0x000fe40001800300 */
[----:B------:R-:W-:Y:S01]  /*340c0*/  FSEL R52, -R25, -0.026868773624300956726, P5 ;  /* 0xbcdc1be719347808 */ /* 0x000fe20002800100 */
[----:B------:R-:W-:Y:S01]  /*340d0*/  FFMA R42, R38, R35, R35 ;  /* 0x00000023262a7223 */ /* 0x000fe20000000023 */
[----:B------:R-:W-:Y:S01]  /*340e0*/  F2FP.F16.E4M3.UNPACK_B R33, R0 ;  /* 0x00000000ff21723e */ /* 0x000fe200020006ff */
[----:B------:R-:W-:Y:S01]  /*340f0*/  FFMA R48, R43, R48, R44 ;  /* 0x000000302b307223 */ /* 0x000fe2000000002c */
[----:B------:R-:W-:Y:S01]  /*34100*/  FFMA R44, R34, R39, R39 ;  /* 0x00000027222c7223 */ /* 0x000fe20000000027 */
[----:B------:R-:W-:Y:S01]  /*34110*/  FFMA R50, R45, R50, R52 ;  /* 0x000000322d327223 */ /* 0x000fe20000000034 */
[----:B------:R-:W1:Y:S01]  /*34120*/  @P1 MUFU.EX2 R36, R40 ;  /* 0x0000002800241308 */ /* 0x000e620000000800 */
[----:B------:R-:W-:Y:S01]  /*34130*/  FSEL R52, R21, 0.11284004896879196167, P5 ;  /* 0x3de718af15347808 */ /* 0x000fe20002800000 */
[----:B------:R-:W-:-:S02]  /*34140*/  HADD2.F32 R35, -RZ, R33.H0_H0 ;  /* 0x20000021ff237230 */ /* 0x000fc40000004100 */
[----:B----4-:R-:W-:Y:S01]  /*34150*/  FMUL R37, R16, R47 ;  /* 0x0000002f10257220 */ /* 0x010fe20000400000 */
[----:B------:R-:W-:-:S03]  /*34160*/  FSEL R46, R20, -0.37612664699554443359, P4 ;  /* 0xbec093ac142e7808 */ /* 0x000fc60002000000 */
[----:B------:R-:W3:Y:S01]  /*34170*/  @P2 MUFU.EX2 R38, R42 ;  /* 0x0000002a00262308 */ /* 0x000ee20000000800 */
[----:B------:R-:W-:Y:S01]  /*34180*/  F2FP.F16.E4M3.UNPACK_B R0, R0.H1 ;  /* 0x00000000ff00723e */ /* 0x000fe200030006ff */
[----:B------:R-:W-:Y:S01]  /*34190*/  FFMA R50, R45, R50, R52 ;  /* 0x000000322d327223 */ /* 0x000fe20000000034 */
[----:B------:R-:W-:-:S05]  /*341a0*/  FSEL R52, R20, -0.37612664699554443359, P5 ;  /* 0xbec093ac14347808 */ /* 0x000fca0002800000 */
[----:B------:R-:W4:Y:S01]  /*341b0*/  @P3 MUFU.EX2 R39, R44 ;  /* 0x0000002c00273308 */ /* 0x000f220000000800 */
[----:B------:R-:W-:Y:S01]  /*341c0*/  FFMA R47, R2, R35, R37 ;  /* 0x00000023022f7223 */ /* 0x000fe20000000025 */
[----:B------:R-:W-:Y:S02]  /*341d0*/  HADD2.F32 R33, -RZ, R33.H1_H1 ;  /* 0x30000021ff217230 */ /* 0x000fe40000004100 */
[----:B------:R-:W-:Y:S01]  /*341e0*/  FFMA R46, R43, R48, R46 ;  /* 0x000000302b2e7223 */ /* 0x000fe2000000002e */
[C---:B-----5:R-:W-:Y:S01]  /*341f0*/  FMUL R37, R16.reuse, R54 ;  /* 0x0000003610257220 */ /* 0x060fe20000400000 */
[----:B------:R-:W-:Y:S02]  /*34200*/  HADD2.F32 R35, -RZ, R0.H0_H0 ;  /* 0x20000000ff237230 */ /* 0x000fe40000004100 */
[----:B------:R-:W-:Y:S01]  /*34210*/  FMUL R34, R16, R49 ;  /* 0x0000003110227220 */ /* 0x000fe20000400000 */
[----:B------:R-:W-:Y:S01]  /*34220*/  FSEL R48, R15, 0.12837915122509002686, P4 ;  /* 0x3e0375d30f307808 */ /* 0x000fe20002000000 */
[----:B------:R-:W-:Y:S01]  /*34230*/  FFMA R50, R45, R50, R52 ;  /* 0x000000322d327223 */ /* 0x000fe20000000034 */
[----:B------:R-:W-:Y:S01]  /*34240*/  FSEL R54, R15, 0.12837915122509002686, P5 ;  /* 0x3e0375d30f367808 */ /* 0x000fe20002800000 */
[C---:B------:R-:W-:Y:S01]  /*34250*/  FFMA R49, R2.reuse, R33, R37 ;  /* 0x0000002102317223 */ /* 0x040fe20000000025 */
[----:B------:R-:W-:Y:S01]  /*34260*/  FFMA R51, R2, R35, R34 ;  /* 0x0000002302337223 */ /* 0x000fe20000000022 */
[----:B------:R-:W-:Y:S01]  /*34270*/  FSEL R33, -|R58|, R58, P4 ;  /* 0x0000003a3a217208 */ /* 0x000fe20002000300 */
[----:B------:R-:W-:Y:S01]  /*34280*/  FFMA R46, R43, R46, R48 ;  /* 0x0000002e2b2e7223 */ /* 0x000fe20000000030 */
[----:B------:R-:W-:Y:S01]  /*34290*/  FSEL R35, -|R59|, R59, P5 ;  /* 0x0000003b3b237208 */ /* 0x000fe20002800300 */
[----:B------:R-:W-:Y:S01]  /*342a0*/  FFMA R50, R45, R50, R54 ;  /* 0x000000322d327223 */ /* 0x000fe20000000036 */
[----:B-1----:R-:W-:Y:S01]  /*342b0*/  @P1 FADD R36, -R36, 1 ;  /* 0x3f80000024241421 */ /* 0x002fe20000000100 */
[----:B---3--:R-:W-:Y:S01]  /*342c0*/  @P2 FADD R38, -R38, 1 ;  /* 0x3f80000026262421 */ /* 0x008fe20000000100 */
[----:B------:R-:W-:Y:S01]  /*342d0*/  FFMA R46, R46, R33, R33 ;  /* 0x000000212e2e7223 */ /* 0x000fe20000000021 */
[----:B----4-:R-:W-:Y:S01]  /*342e0*/  @P3 FADD R39, -R39, 1 ;  /* 0x3f80000027273421 */ /* 0x010fe20000000100 */
[----:B------:R-:W-:Y:S01]  /*342f0*/  FFMA R50, R50, R35, R35 ;  /* 0x0000002332327223 */ /* 0x000fe20000000023 */
[----:B------:R-:W-:-:S02]  /*34300*/  @P1 LOP3.LUT R40, R36, 0x80000000, R55, 0xb8, !PT ;  /* 0x8000000024281812 */ /* 0x000fc400078eb837 */
[----:B------:R-:W-:Y:S01]  /*34310*/  @P2 LOP3.LUT R42, R38, 0x80000000, R57, 0xb8, !PT ;  /* 0x80000000262a2812 */ /* 0x000fe200078eb839 */
[----:B------:R-:W1:Y:S01]  /*34320*/  @P4 MUFU.EX2 R36, R46 ;  /* 0x0000002e00244308 */ /* 0x000e620000000800 */
[----:B------:R-:W-:Y:S01]  /*34330*/  @P3 LOP3.LUT R44, R39, 0x80000000, R56, 0xb8, !PT ;  /* 0x80000000272c3812 */ /* 0x000fe200078eb838 */
[----:B------:R-:W-:-:S06]  /*34340*/  FMUL R56, R32, 0.70710676908493041992 ;  /* 0x3f3504f320387820 */ /* 0x000fcc0000400000 */
[----:B------:R-:W3:Y:S01]  /*34350*/  @P5 MUFU.EX2 R38, R50 ;  /* 0x0000003200265308 */ /* 0x000ee20000000800 */
[C---:B------:R-:W-:Y:S01]  /*34360*/  FMUL R37, R56.reuse, R56 ;  /* 0x0000003838257220 */ /* 0x040fe20000400000 */
[C---:B------:R-:W-:Y:S01]  /*34370*/  FSETP.GE.AND P1, PT, |R56|.reuse, 1.0029599666595458984, PT ;  /* 0x3f8060fe3800780b */ /* 0x040fe20003f26200 */
[----:B------:R-:W-:Y:S02]  /*34380*/  HADD2.F32 R33, -RZ, R0.H1_H1 ;  /* 0x30000000ff217230 */ /* 0x000fe40000004100 */
[----:B------:R-:W-:Y:S01]  /*34390*/  FMUL R54, R49, 0.70710676908493041992 ;  /* 0x3f3504f331367820 */ /* 0x000fe20000400000 */
[----:B------:R-:W-:Y:S02]  /*343a0*/  FSEL R45, |R56|, R37, P1 ;  /* 0x00000025382d7208 */ /* 0x000fe40000800200 */
[----:B------:R-:W-:Y:S02]  /*343b0*/  FSEL R48, R28, 8.4834944573231041431e-05, P1 ;  /* 0x38b1e96a1c307808 */ /* 0x000fe40000800000 */
[----:B------:R-:W-:Y:S01]  /*343c0*/  FSEL R52, -R27, -0.00082130916416645050049, P1 ;  /* 0xba574d201b347808 */ /* 0x000fe20000800100 */
[----:B------:R-:W-:Y:S01]  /*343d0*/  FMUL R55, R47, 0.70710676908493041992 ;  /* 0x3f3504f32f377820 */ /* 0x000fe20000400000 */
[----:B------:R-:W-:Y:S01]  /*343e0*/  FMUL R34, R54, R54 ;  /* 0x0000003636227220 */ /* 0x000fe20000400000 */
[----:B-1----:R-:W-:Y:S01]  /*343f0*/  @P4 FADD R36, -R36, 1 ;  /* 0x3f80000024244421 */ /* 0x002fe20000000100 */
[----:B------:R-:W-:Y:S01]  /*34400*/  FSETP.GE.AND P2, PT, |R54|, 1.0029599666595458984, PT ;  /* 0x3f8060fe3600780b */ /* 0x000fe20003f46200 */
[----:B------:R-:W-:Y:S01]  /*34410*/  FFMA R48, R45, R48, R52 ;  /* 0x000000302d307223 */ /* 0x000fe20000000034 */
[----:B------:R-:W-:Y:S01]  /*34420*/  FMUL R52, R51, 0.70710676908493041992 ;  /* 0x3f3504f333347820 */ /* 0x000fe20000400000 */
[----:B---3--:R-:W-:Y:S01]  /*34430*/  @P5 FADD R38, -R38, 1 ;  /* 0x3f80000026265421 */ /* 0x008fe20000000100 */
[C---:B------:R-:W-:Y:S01]  /*34440*/  FMUL R0, R55.reuse, R55 ;  /* 0x0000003737007220 */ /* 0x040fe20000400000 */
[----:B------:R-:W-:-:S02]  /*34450*/  FSETP.GE.AND P3, PT, |R55|, 1.0029599666595458984, PT ;  /* 0x3f8060fe3700780b */ /* 0x000fc40003f66200 */
[----:B------:R-:W-:Y:S02]  /*34460*/  FSEL R34, |R54|, R34, P2 ;  /* 0x0000002236227208 */ /* 0x000fe40001000200 */
[----:B------:R-:W-:Y:S02]  /*34470*/  FSEL R43, -R27, -0.00082130916416645050049, P2 ;  /* 0xba574d201b2b7808 */ /* 0x000fe40001000100 */
[----:B------:R-:W-:Y:S02]  /*34480*/  @P4 LOP3.LUT R46, R36, 0x80000000, R58, 0xb8, !PT ;  /* 0x80000000242e4812 */ /* 0x000fe400078eb83a */
[----:B------:R-:W-:Y:S02]  /*34490*/  FSETP.GE.AND P4, PT, |R52|, 1.0029599666595458984, PT ;  /* 0x3f8060fe3400780b */ /* 0x000fe40003f86200 */
[----:B------:R-:W-:Y:S02]  /*344a0*/  @P5 LOP3.LUT R50, R38, 0x80000000, R59, 0xb8, !PT ;  /* 0x8000000026325812 */ /* 0x000fe400078eb83b */
[----:B------:R-:W-:-:S02]  /*344b0*/  FSEL R0, |R55|, R0, P3 ;  /* 0x0000000037007208 */ /* 0x000fc40001800200 */
[----:B------:R-:W-:Y:S02]  /*344c0*/  FSEL R37, R28, 8.4834944573231041431e-05, P3 ;  /* 0x38b1e96a1c257808 */ /* 0x000fe40001800000 */
[----:B------:R-:W-:-:S05]  /*344d0*/  FSEL R39, -R27, -0.00082130916416645050049, P3 ;  /* 0xba574d201b277808 */ /* 0x000fca0001800100 */
[----:B------:R-:W-:Y:S01]  /*344e0*/  FFMA R37, R0, R37, R39 ;  /* 0x0000002500257223 */ /* 0x000fe20000000027 */
[----:B------:R-:W-:Y:S01]  /*344f0*/  FADD R3, R3, 1 ;  /* 0x3f80000003037421 */ /* 0x000fe20000000000 */
[----:B------:R-:W-:Y:S01]  /*34500*/  FADD R30, R30, 1 ;  /* 0x3f8000001e1e7421 */ /* 0x000fe20000000000 */
[----:B------:R-:W-:Y:S01]  /*34510*/  FMUL R10, R10, 0.5 ;  /* 0x3f0000000a0a7820 */ /* 0x000fe20000400000 */
[----:B------:R-:W-:Y:S01]  /*34520*/  FADD R19, R19, 1 ;  /* 0x3f80000013137421 */ /* 0x000fe20000000000 */
[----:B------:R-:W-:Y:S01]  /*34530*/  FMUL R11, R11, 0.5 ;  /* 0x3f0000000b0b7820 */ /* 0x000fe20000400000 */
[----:B------:R-:W-:Y:S01]  /*34540*/  FADD R22, R22, 1 ;  /* 0x3f80000016167421 */ /* 0x000fe20000000000 */
[----:B------:R-:W-:Y:S01]  /*34550*/  FADD R31, R31, 1 ;  /* 0x3f8000001f1f7421 */ /* 0x000fe20000000000 */
[----:B------:R-:W-:Y:S01]  /*34560*/  FMUL R5, R5, 0.5 ;  /* 0x3f00000005057820 */ /* 0x000fe20000400000 */
[----:B------:R-:W-:Y:S01]  /*34570*/  FADD R44, R44, 1 ;  /* 0x3f8000002c2c7421 */ /* 0x000fe20000000000 */
[----:B------:R-:W-:Y:S01]  /*34580*/  FADD R46, R46, 1 ;  /* 0x3f8000002e2e7421 */ /* 0x000fe20000000000 */
[----:B------:R-:W-:Y:S01]  /*34590*/  FMUL R10, R19, R10 ;  /* 0x0000000a130a7220 */ /* 0x000fe20000400000 */
[----:B------:R-:W-:Y:S01]  /*345a0*/  FMUL R19, R22, R11 ;  /* 0x0000000b16137220 */ /* 0x000fe20000400000 */
[----:B------:R-:W-:Y:S01]  /*345b0*/  FMUL R44, R44, R5 ;  /* 0x000000052c2c7220 */ /* 0x000fe20000400000 */
[----:B------:R-:W-:Y:S01]  /*345c0*/  FMUL R14, R14, 0.5 ;  /* 0x3f0000000e0e7820 */ /* 0x000fe20000400000 */
[----:B------:R-:W-:Y:S01]  /*345d0*/  FADD R23, R23, 1 ;  /* 0x3f80000017177421 */ /* 0x000fe20000000000 */
[----:B------:R-:W-:Y:S01]  /*345e0*/  FMUL R11, R18, 0.5 ;  /* 0x3f000000120b7820 */ /* 0x000fe20000400000 */
[----:B------:R-:W-:Y:S01]  /*345f0*/  FADD R40, R40, 1 ;  /* 0x3f80000028287421 */ /* 0x000fe20000000000 */
[----:B------:R-:W-:Y:S01]  /*34600*/  FADD R42, R42, 1 ;  /* 0x3f8000002a2a7421 */ /* 0x000fe20000000000 */
[----:B------:R-:W-:Y:S01]  /*34610*/  FMUL R29, R29, 0.5 ;  /* 0x3f0000001d1d7820 */ /* 0x000fe20000400000 */
[----:B------:R-:W-:Y:S01]  /*34620*/  FMUL R32, R32, 0.5 ;  /* 0x3f00000020207820 */ /* 0x000fe20000400000 */
[----:B------:R-:W-:Y:S01]  /*34630*/  FADD R50, R50, 1 ;  /* 0x3f80000032327421 */ /* 0x000fe20000000000 */
[----:B------:R-:W-:Y:S01]  /*34640*/  FMUL R5, R51, 0.5 ;  /* 0x3f00000033057820 */ /* 0x000fe20000400000 */
[----:B------:R-:W-:Y:S01]  /*34650*/  FMUL R14, R23, R14 ;  /* 0x0000000e170e7220 */ /* 0x000fe20000400000 */
[----:B------:R-:W-:Y:S01]  /*34660*/  FMUL R11, R42, R11 ;  /* 0x0000000b2a0b7220 */ /* 0x000fe20000400000 */
[----:B------:R-:W-:Y:S01]  /*34670*/  FMUL R29, R50, R29 ;  /* 0x0000001d321d7220 */ /* 0x000fe20000400000 */
[----:B------:R-:W-:-:S03]  /*34680*/  F2FP.SATFINITE.E4M3.F32.PACK_AB_MERGE_C R10, R19, R10, RZ ;  /* 0x0000000a130a723e */ /* 0x000fc600048070ff */
[----:B------:R-:W-:Y:S01]  /*34690*/  F2FP.SATFINITE.E4M3.F32.PACK_AB_MERGE_C R11, R44, R11, RZ ;  /* 0x0000000b2c0b723e */ /* 0x000fe200048070ff */
[----:B--2---:R-:W-:-:S04]  /*346a0*/  FMUL R35, R16, R41 ;  /* 0x0000002910237220 */ /* 0x004fc80000400000 */
[----:B------:R-:W-:Y:S01]  /*346b0*/  FFMA R53, R2, R33, R35 ;  /* 0x0000002102357223 */ /* 0x000fe20000000023 */
[----:B------:R-:W-:-:S03]  /*346c0*/  FSEL R41, R28, 8.4834944573231041431e-05, P2 ;  /* 0x38b1e96a1c297808 */ /* 0x000fc60001000000 */
[----:B------:R-:W-:Y:S01]  /*346d0*/  FMUL R57, R53, 0.70710676908493041992 ;  /* 0x3f3504f335397820 */ /* 0x000fe20000400000 */
[----:B------:R-:W-:Y:S01]  /*346e0*/  FMUL R33, R52, R52 ;  /* 0x0000003434217220 */ /* 0x000fe20000400000 */
[----:B------:R-:W-:-:S03]  /*346f0*/  FFMA R41, R34, R41, R43 ;  /* 0x0000002922297223 */ /* 0x000fc6000000002b */
[C---:B------:R-:W-:Y:S01]  /*34700*/  FSETP.GE.AND P5, PT, |R57|.reuse, 1.0029599666595458984, PT ;  /* 0x3f8060fe3900780b */ /* 0x040fe20003fa6200 */
[----:B------:R-:W-:Y:S01]  /*34710*/  FMUL R38, R57, R57 ;  /* 0x0000003939267220 */ /* 0x000fe20000400000 */
[----:B------:R-:W-:Y:S02]  /*34720*/  FSEL R36, |R52|, R33, P4 ;  /* 0x0000002134247208 */ /* 0x000fe40002000200 */
[----:B------:R-:W-:Y:S02]  /*34730*/  FSEL R33, R28, 8.4834944573231041431e-05, P4 ;  /* 0x38b1e96a1c217808 */ /* 0x000fe40002000000 */
[C---:B------:R-:W-:Y:S02]  /*34740*/  FSEL R35, -R27.reuse, -0.00082130916416645050049, P4 ;  /* 0xba574d201b237808 */ /* 0x040fe40002000100 */
[----:B------:R-:W-:Y:S02]  /*34750*/  FSEL R43, -R27, -0.00082130916416645050049, P5 ;  /* 0xba574d201b2b7808 */ /* 0x000fe40002800100 */
[----:B------:R-:W-:Y:S01]  /*34760*/  FSEL R27, R26, 0.0052134888246655464172, P3 ;  /* 0x3baad5ea1a1b7808 */ /* 0x000fe20001800000 */
[----:B------:R-:W-:Y:S01]  /*34770*/  FFMA R35, R36, R33, R35 ;  /* 0x0000002124237223 */ /* 0x000fe20000000023 */
[----:B------:R-:W-:-:S02]  /*34780*/  FSEL R39, R28, 8.4834944573231041431e-05, P5 ;  /* 0x38b1e96a1c277808 */ /* 0x000fc40002800000 */
[----:B------:R-:W-:Y:S01]  /*34790*/  FSEL R38, |R57|, R38, P5 ;  /* 0x0000002639267208 */ /* 0x000fe20002800200 */
[----:B------:R-:W-:Y:S01]  /*347a0*/  FFMA R27, R0, R37, R27 ;  /* 0x00000025001b7223 */ /* 0x000fe2000000001b */
[C---:B------:R-:W-:Y:S02]  /*347b0*/  FSEL R33, R26.reuse, 0.0052134888246655464172, P2 ;  /* 0x3baad5ea1a217808 */ /* 0x040fe40001000000 */
[C---:B------:R-:W-:Y:S02]  /*347c0*/  FSEL R37, R26.reuse, 0.0052134888246655464172, P4 ;  /* 0x3baad5ea1a257808 */ /* 0x040fe40002000000 */
[----:B------:R-:W-:Y:S01]  /*347d0*/  FSEL R28, R26, 0.0052134888246655464172, P1 ;  /* 0x3baad5ea1a1c7808 */ /* 0x000fe20000800000 */
[----:B------:R-:W-:Y:S01]  /*347e0*/  FFMA R39, R38, R39, R43 ;  /* 0x0000002726277223 */ /* 0x000fe2000000002b */
[----:B------:R-:W-:Y:S01]  /*347f0*/  FFMA R41, R34, R41, R33 ;  /* 0x0000002922297223 */ /* 0x000fe20000000021 */
[----:B------:R-:W-:Y:S01]  /*34800*/  FSEL R43, R26, 0.0052134888246655464172, P5 ;  /* 0x3baad5ea1a2b7808 */ /* 0x000fe20002800000 */
[----:B------:R-:W-:Y:S01]  /*34810*/  FFMA R37, R36, R35, R37 ;  /* 0x0000002324257223 */ /* 0x000fe20000000025 */
[----:B------:R-:W-:Y:S01]  /*34820*/  FSEL R26, -R25, -0.026868773624300956726, P1 ;  /* 0xbcdc1be7191a7808 */ /* 0x000fe20000800100 */
[----:B------:R-:W-:Y:S01]  /*34830*/  FFMA R28, R45, R48, R28 ;  /* 0x000000302d1c7223 */ /* 0x000fe2000000001c */
[----:B------:R-:W-:-:S02]  /*34840*/  FSEL R33, -R25, -0.026868773624300956726, P3 ;  /* 0xbcdc1be719217808 */ /* 0x000fc40001800100 */
[----:B------:R-:W-:Y:S01]  /*34850*/  FSEL R35, -R25, -0.026868773624300956726, P2 ;  /* 0xbcdc1be719237808 */ /* 0x000fe20001000100 */
[----:B------:R-:W-:Y:S01]  /*34860*/  FFMA R26, R45, R28, R26 ;  /* 0x0000001c2d1a7223 */ /* 0x000fe2000000001a */
[----:B------:R-:W-:Y:S01]  /*34870*/  FSEL R28, R21, 0.11284004896879196167, P1 ;  /* 0x3de718af151c7808 */ /* 0x000fe20000800000 */
[----:B------:R-:W-:Y:S01]  /*34880*/  FFMA R27, R0, R27, R33 ;  /* 0x0000001b001b7223 */ /* 0x000fe20000000021 */
[C---:B------:R-:W-:Y:S01]  /*34890*/  FSEL R33, -R25.reuse, -0.026868773624300956726, P4 ;  /* 0xbcdc1be719217808 */ /* 0x040fe20002000100 */
[----:B------:R-:W-:Y:S01]  /*348a0*/  FFMA R35, R34, R41, R35 ;  /* 0x0000002922237223 */ /* 0x000fe20000000023 */
[----:B------:R-:W-:Y:S02]  /*348b0*/  FSEL R41, -R25, -0.026868773624300956726, P5 ;  /* 0xbcdc1be719297808 */ /* 0x000fe40002800100 */
[----:B------:R-:W-:Y:S01]  /*348c0*/  FSEL R25, R21, 0.11284004896879196167, P3 ;  /* 0x3de718af15197808 */ /* 0x000fe20001800000 */
[----:B------:R-:W-:Y:S01]  /*348d0*/  FFMA R43, R38, R39, R43 ;  /* 0x00000027262b7223 */ /* 0x000fe2000000002b */
[----:B------:R-:W-:Y:S01]  /*348e0*/  FSEL R48, R20, -0.37612664699554443359, P1 ;  /* 0xbec093ac14307808 */ /* 0x000fe20000800000 */
[----:B------:R-:W-:Y:S01]  /*348f0*/  FFMA R39, R36, R37, R33 ;  /* 0x0000002524277223 */ /* 0x000fe20000000021 */
[----:B------:R-:W-:Y:S01]  /*34900*/  FFMA R26, R45, R26, R28 ;  /* 0x0000001a2d1a7223 */ /* 0x000fe2000000001c */
[----:B------:R-:W-:Y:S01]  /*34910*/  FSEL R33, R21, 0.11284004896879196167, P2 ;  /* 0x3de718af15217808 */ /* 0x000fe20001000000 */
[----:B------:R-:W-:Y:S01]  /*34920*/  FFMA R25, R0, R27, R25 ;  /* 0x0000001b00197223 */ /* 0x000fe20000000019 */
[----:B------:R-:W-:Y:S01]  /*34930*/  FSEL R28, R15, 0.12837915122509002686, P1 ;  /* 0x3e0375d30f1c7808 */ /* 0x000fe20000800000 */
[C---:B------:R-:W-:Y:S01]  /*34940*/  FFMA R26, R45.reuse, R26, R48 ;  /* 0x0000001a2d1a7223 */ /* 0x040fe20000000030 */
[----:B------:R-:W-:Y:S01]  /*34950*/  FSEL R27, R20, -0.37612664699554443359, P3 ;  /* 0xbec093ac141b7808 */ /* 0x000fe20001800000 */
[----:B------:R-:W-:Y:S01]  /*34960*/  FFMA R33, R34, R35, R33 ;  /* 0x0000002322217223 */ /* 0x000fe20000000021 */
[----:B------:R-:W-:Y:S01]  /*34970*/  FSEL R35, -|R56|, R56, P1 ;  /* 0x0000003838237208 */ /* 0x000fe20000800300 */
[----:B------:R-:W-:-:S02]  /*34980*/  FFMA R26, R45, R26, R28 ;  /* 0x0000001a2d1a7223 */ /* 0x000fc4000000001c */
        /* <DEDUP_REMOVED lines=9> */
[----:B------:R-:W-:Y:S01]  /*34a20*/  FSEL R37, R21, 0.11284004896879196167, P4 ;  /* 0x3de718af15257808 */ /* 0x000fe20002000000 */
        /* <DEDUP_REMOVED lines=9> */
[C---:B------:R-:W-:Y:S01]  /*34ac0*/  FSEL R21, R15.reuse, 0.12837915122509002686, P4 ;  /* 0x3e0375d30f157808 */ /* 0x040fe20002000000 */
[----:B------:R-:W-:Y:S01]  /*34ad0*/  FFMA R27, R36, R37, R27 ;  /* 0x00000025241b7223 */ /* 0x000fe2000000001b */
[----:B------:R-:W-:Y:S01]  /*34ae0*/  FSEL R28, R15, 0.12837915122509002686, P5 ;  /* 0x3e0375d30f1c7808 */ /* 0x000fe20002800000 */
[----:B------:R-:W-:Y:S01]  /*34af0*/  FFMA R33, R38, R35, R33 ;  /* 0x0000002326217223 */ /* 0x000fe20000000021 */
[----:B------:R-:W1:Y:S01]  /*34b00*/  @P3 MUFU.EX2 R0, R25 ;  /* 0x0000001900003308 */ /* 0x000e620000000800 */
[----:B------:R-:W-:Y:S01]  /*34b10*/  FFMA R21, R36, R27, R21 ;  /* 0x0000001b24157223 */ /* 0x000fe20000000015 */
[----:B------:R-:W-:Y:S01]  /*34b20*/  FSEL R20, -|R52|, R52, P4 ;  /* 0x0000003434147208 */ /* 0x000fe20002000300 */
[----:B------:R-:W-:Y:S01]  /*34b30*/  FFMA R28, R38, R33, R28 ;  /* 0x00000021261c7223 */ /* 0x000fe2000000001c */
[----:B------:R-:W-:-:S04]  /*34b40*/  FSEL R27, -|R57|, R57, P5 ;  /* 0x00000039391b7208 */ /* 0x000fc80002800300 */
[----:B------:R-:W2:Y:S01]  /*34b50*/  @P2 MUFU.EX2 R15, R26 ;  /* 0x0000001a000f2308 */ /* 0x000ea20000000800 */
[----:B------:R-:W-:Y:S01]  /*34b60*/  FFMA R20, R21, R20, R20 ;  /* 0x0000001415147223 */ /* 0x000fe20000000014 */
[----:B------:R-:W-:-:S06]  /*34b70*/  FFMA R27, R28, R27, R27 ;  /* 0x0000001b1c1b7223 */ /* 0x000fcc000000001b */
[----:B------:R-:W3:Y:S01]  /*34b80*/  @P1 MUFU.EX2 R45, R43 ;  /* 0x0000002b002d1308 */ /* 0x000ee20000000800 */
[----:B-1----:R-:W-:-:S07]  /*34b90*/  @P3 FADD R0, -R0, 1 ;  /* 0x3f80000000003421 */ /* 0x002fce0000000100 */
[----:B------:R-:W1:Y:S08]  /*34ba0*/  @P4 MUFU.EX2 R21, R20 ;  /* 0x0000001400154308 */ /* 0x000e700000000800 */
[----:B------:R-:W4:Y:S01]  /*34bb0*/  @P5 MUFU.EX2 R28, R27 ;  /* 0x0000001b001c5308 */ /* 0x000f220000000800 */
[----:B--2---:R-:W-:Y:S01]  /*34bc0*/  @P2 FADD R15, -R15, 1 ;  /* 0x3f8000000f0f2421 */ /* 0x004fe20000000100 */
[----:B------:R-:W-:Y:S01]  /*34bd0*/  @P3 LOP3.LUT R25, R0, 0x80000000, R55, 0xb8, !PT ;  /* 0x8000000000193812 */ /* 0x000fe200078eb837 */
[----:B------:R-:W-:Y:S01]  /*34be0*/  FMUL R0, R9, 0.5 ;  /* 0x3f00000009007820 */ /* 0x000fe20000400000 */
[----:B---3--:R-:W-:-:S02]  /*34bf0*/  @P1 FADD R45, -R45, 1 ;  /* 0x3f8000002d2d1421 */ /* 0x008fc40000000100 */
[----:B------:R-:W-:Y:S01]  /*34c00*/  @P2 LOP3.LUT R26, R15, 0x80000000, R54, 0xb8, !PT ;  /* 0x800000000f1a2812 */ /* 0x000fe200078eb836 */
[----:B------:R-:W-:Y:S01]  /*34c10*/  FMUL R15, R3, R0 ;  /* 0x00000000030f7220 */ /* 0x000fe20000400000 */
[----:B------:R-:W-:Y:S01]  /*34c20*/  FMUL R3, R12, 0.5 ;  /* 0x3f0000000c037820 */ /* 0x000fe20000400000 */
[----:B-1----:R-:W-:Y:S01]  /*34c30*/  @P4 FADD R21, -R21, 1 ;  /* 0x3f80000015154421 */ /* 0x002fe20000000100 */
[----:B------:R-:W-:Y:S01]  /*34c40*/  FMUL R0, R13, 0.5 ;  /* 0x3f0000000d007820 */ /* 0x000fe20000400000 */
[----:B------:R-:W-:Y:S01]  /*34c50*/  @P1 LOP3.LUT R43, R45, 0x80000000, R56, 0xb8, !PT ;  /* 0x800000002d2b1812 */ /* 0x000fe200078eb838 */
[----:B------:R-:W-:Y:S01]  /*34c60*/  FMUL R13, R30, R3 ;  /* 0x000000031e0d7220 */ /* 0x000fe20000400000 */
[----:B----4-:R-:W-:Y:S01]  /*34c70*/  @P5 FADD R28, -R28, 1 ;  /* 0x3f8000001c1c5421 */ /* 0x010fe20000000100 */
[----:B------:R-:W-:Y:S01]  /*34c80*/  @P4 LOP3.LUT R20, R21, 0x80000000, R52, 0xb8, !PT ;  /* 0x8000000015144812 */ /* 0x000fe200078eb834 */
[----:B------:R-:W-:-:S03]  /*34c90*/  FMUL R3, R24, 0.5 ;  /* 0x3f00000018037820 */ /* 0x000fc60000400000 */
[----:B------:R-:W-:Y:S01]  /*34ca0*/  @P5 LOP3.LUT R27, R28, 0x80000000, R57, 0xb8, !PT ;  /* 0x800000001c1b5812 */ /* 0x000fe200078eb839 */
[----:B------:R-:W-:Y:S01]  /*34cb0*/  FMUL R9, R4, 0.5 ;  /* 0x3f00000004097820 */ /* 0x000fe20000400000 */
[----:B------:R-:W-:Y:S01]  /*34cc0*/  FMUL R31, R31, R0 ;  /* 0x000000001f1f7220 */ /* 0x000fe20000400000 */
[----:B------:R-:W-:Y:S01]  /*34cd0*/  FMUL R46, R46, R3 ;  /* 0x000000032e2e7220 */ /* 0x000fe20000400000 */
[----:B------:R-:W-:Y:S01]  /*34ce0*/  FADD R43, R43, 1 ;  /* 0x3f8000002b2b7421 */ /* 0x000fe20000000000 */
        /* <DEDUP_REMOVED lines=18> */
[----:B------:R-:W-:Y:S01]  /*34e10*/  F2FP.SATFINITE.E4M3.F32.PACK_AB_MERGE_C R4, R4, R5, RZ ;  /* 0x000000050404723e */ /* 0x000fe200048070ff */
[----:B------:R-:W-:Y:S06]  /*34e20*/  @P0 BRA `(.L_x_225) ;  /* 0x0000000000040947 */ /* 0x000fec0003800000 */
[----:B------:R-:W-:-:S04]  /*34e30*/  DEPBAR.LE SB0, 0x1 ;  /* 0x000080400000791a */ /* 0x000fc80000000000 */
.L_x_225:
[----:B------:R-:W2:Y:S01]  /*34e40*/  LDL.LU R26, [R1+0x4ac] ;  /* 0x0004ac00011a7983 */ /* 0x000ea20000300800 */
        /* <DEDUP_REMOVED lines=17> */
[----:B---3--:R-:W-:Y:S01]  /*34f60*/  BAR.SYNC.DEFER_BLOCKING 0x1, 0x100 ;  /* 0x0044000000007b1d */ /* 0x008fe20000010000 */
[----:B--2---:R-:W-:-:S05]  /*34f70*/  IADD3 R26, P1, R26, UR54, RZ ;  /* 0x000000361a1a7c10 */ /* 0x004fca000ff3e0ff */
[----:B------:R1:W-:Y:S01]  /*34f80*/  STL [R1+0x4ac], R26 ;  /* 0x0004ac1a01007387 */ /* 0x0003e20000100800 */
[----:B------:R-:W-:Y:S07]  /*34f90*/  @P0 BRA `(.L_x_227) ;  /* 0x0000000000200947 */ /* 0x000fee0003800000 */
[----:B------:R-:W-:Y:S02]  /*34fa0*/  UIADD3 UR8, UP0, UR58, 0x4f0, URZ ;  /* 0x000004f03a087890 */ /* 0x000fe4000ff1e03f */
[----:B------:R-:W-:Y:S02]  /*34fb0*/  UIADD3 UR6, UR42, 0x80, URZ ;  /* 0x000000802a067890 */ /* 0x000fe4000fffe03f */
[----:B------:R-:W-:Y:S02]  /*34fc0*/  UIADD3 UR5, UR41, 0xe0, URZ ;  /* 0x000000e029057890 */ /* 0x000fe4000fffe03f */
[----:B------:R-:W-:Y:S02]  /*34fd0*/  UIADD3 UR4, UR48, 0x5100, URZ ;  /* 0x0000510030047890 */ /* 0x000fe4000fffe03f */
[----:B------:R-:W-:Y:S01]  /*34fe0*/  UIADD3.X UR9, URZ, UR59, URZ, UP0, !UPT ;  /* 0x0000003b3f097290 */ /* 0x000fe200087fe43f */
[----:B------:R-:W-:-:S08]  /*34ff0*/  UMOV UR7, UR43 ;  /* 0x0000002b00077c82 */ /* 0x000fd00008000000 */
[----:B------:R2:W-:Y:S02]  /*35000*/  UTMASTG.3D [UR4], [UR8] ;  /* 0x00000004080073b5 */ /* 0x0005e40008010000 */
[----:B--2---:R0:W-:Y:S02]  /*35010*/  UTMACMDFLUSH ;  /* 0x00000000000079b7 */ /* 0x0041e40000000000 */
.L_x_227:
[----:B------:R-:W-:Y:S05]  /*35020*/  BSYNC B0 ;  /* 0x0000000000007941 */ /* 0x000fea0003800000 */
.L_x_226:
[----:B------:R-:W2:Y:S01]  /*35030*/  LDL.LU R27, [R1+0x4b0] ;  /* 0x0004b000011b7983 */ /* 0x000ea20000300800 */
[----:B------:R-:W-:Y:S01]  /*35040*/  ULDC.64 UR4, c[0x0][0x8f8] ;  /* 0x00023e0000047ab9 */ /* 0x000fe20000000a00 */
[----:B------:R-:W-:Y:S01]  /*35050*/  UMOV UR41, 0xffffffff ;  /* 0xffffffff00297882 */ /* 0x000fe20000000000 */
[----:B------:R-:W-:Y:S01]  /*35060*/  ISETP.GE.U32.AND P0, PT, R26, UR4, PT ;  /* 0x000000041a007c0c */ /* 0x000fe2000bf06070 */
[----:B------:R-:W-:Y:S01]  /*35070*/  UMOV UR43, 0xffffffff ;  /* 0xffffffff002b7882 */ /* 0x000fe20000000000 */
[----:B-1----:R-:W-:Y:S02]  /*35080*/  PRMT R0, RZ, 0x7610, R0 ;  /* 0x00007610ff007816 */ /* 0x002fe40000000000 */
[----:B------:R-:W-:Y:S02]  /*35090*/  MOV R5, 0xffffffff ;  /* 0xffffffff00057802 */ /* 0x000fe40000000f00 */
[----:B--2---:R-:W-:-:S04]  /*350a0*/  IADD3.X R27, R27, UR38, RZ, P1, !PT ;  /* 0x000000261b1b7c10 */ /* 0x004fc80008ffe4ff */
[----:B------:R-:W-:Y:S01]  /*350b0*/  ISETP.GE.U32.AND.EX P0, PT, R27, UR5, PT, P0 ;  /* 0x000000051b007c0c */ /* 0x000fe2000bf06100 */
[----:B------:R1:W-:-:S12]  /*350c0*/  STL [R1+0x4b0], R27 ;  /* 0x0004b01b01007387 */ /* 0x0003d80000100800 */
[----:B-1----:R-:W-:Y:S05]  /*350d0*/  @P0 BRA `(.L_x_228) ;  /* 0x0000000400780947 */ /* 0x002fea0003800000 */
[----:B------:R-:W1:Y:S01]  /*350e0*/  S2R R22, SR_CTAID.X ;  /* 0x0000000000167919 */ /* 0x000e620000002500 */
[----:B------:R-:W2:Y:S01]  /*350f0*/  LDC.64 R14, c[0x0][0x8d0] ;  /* 0x00023400ff0e7b82 */ /* 0x000ea20000000a00 */
[----:B------:R-:W-:Y:S01]  /*35100*/  ULDC UR4, c[0x0][0x150] ;  /* 0x0000540000047ab9 */ /* 0x000fe20000000800 */
[----:B------:R-:W-:Y:S01]  /*35110*/  MOV R12, R26 ;  /* 0x0000001a000c7202 */ /* 0x000fe20000000f00 */
[----:B------:R-:W3:Y:S01]  /*35120*/  S2R R24, SR_CTAID.Y ;  /* 0x0000000000187919 */ /* 0x000ee20000002600 */
[----:B------:R-:W-:-:S04]  /*35130*/  MOV R13, R27 ;  /* 0x0000001b000d7202 */ /* 0x000fc80000000f00 */
[----:B------:R-:W4:Y:S08]  /*35140*/  LDC R25, c[0x0][0x144] ;  /* 0x00005100ff197b82 */ /* 0x000f300000000800 */
[----:B------:R-:W3:Y:S08]  /*35150*/  LDC R6, c[0x0][0x8d8] ;  /* 0x00023600ff067b82 */ /* 0x000ef00000000800 */
[----:B------:R-:W3:Y:S01]  /*35160*/  LDC.64 R18, c[0x0][0x8c8] ;  /* 0x00023200ff127b82 */ /* 0x000ee20000000a00 */
[----:B--2---:R-:W-:-:S04]  /*35170*/  ISETP.NE.U32.AND P0, PT, R14, RZ, PT ;  /* 0x000000ff0e00720c */ /* 0x004fc80003f05070 */
[----:B------:R-:W-:Y:S02]  /*35180*/  ISETP.NE.AND.EX P0, PT, R15, RZ, PT, P0 ;  /* 0x000000ff0f00720c */ /* 0x000fe40003f05300 */
[----:B-1----:R-:W-:-:S05]  /*35190*/  I2FP.F32.U32 R0, R22 ;  /* 0x0000001600007245 */ /* 0x002fca0000201000 */
[----:B------:R-:W-:-:S04]  /*351a0*/  FMUL R0, R0, UR4 ;  /* 0x0000000400007c20 */ /* 0x000fc80008400000 */
[----:B------:R1:W2:Y:S02]  /*351b0*/  F2I.U32.TRUNC.NTZ R23, R0 ;  /* 0x0000000000177305 */ /* 0x0002a4000020f000 */
[----:B----4-:R-:W-:Y:S05]  /*351c0*/  @!P0 BRA `(.L_x_229) ;  /* 0x0000000000288947 */ /* 0x010fea0003800000 */
[----:B-1----:R-:W1:Y:S02]  /*351d0*/  LDC R0, c[0x0][0x8dc] ;  /* 0x00023700ff007b82 */ /* 0x002e640000000800 */
[----:B-1----:R-:W-:-:S04]  /*351e0*/  IADD3 R3, P0, R26, R0, RZ ;  /* 0x000000001a037210 */ /* 0x002fc80007f1e0ff */
        /* <DEDUP_REMOVED lines=8> */
.L_x_229:
[-CC-:B---3--:R-:W-:Y:S01]  /*35270*/  SHF.R.U64 R30, R12, R6.reuse, R13.reuse ;  /* 0x000000060c1e7219 */ /* 0x188fe2000000120d */
[----:B------:R-:W3:Y:S01]  /*35280*/  LDC.64 R20, c[0x0][0x8e8] ;  /* 0x00023a00ff147b82 */ /* 0x000ee20000000a00 */
[----:B-1----:R-:W-:Y:S01]  /*35290*/  SHF.R.U32.HI R0, RZ, R6, R13 ;  /* 0x00000006ff007219 */ /* 0x002fe2000001160d */
[----:B------:R-:W-:Y:S01]  /*352a0*/  ULDC UR4, c[0x0][0x154] ;  /* 0x0000550000047ab9 */ /* 0x000fe20000000800 */
[----:B------:R-:W-:Y:S02]  /*352b0*/  IADD3 R3, P0, RZ, -R30, RZ ;  /* 0x8000001eff037210 */ /* 0x000fe40007f1e0ff */
[----:B------:R-:W-:Y:S02]  /*352c0*/  MOV R4, R26 ;  /* 0x0000001a00047202 */ /* 0x000fe40000000f00 */
[----:B------:R-:W-:Y:S01]  /*352d0*/  IADD3.X R5, RZ, ~R0, RZ, P0, !PT ;  /* 0x80000000ff057210 */ /* 0x000fe200007fe4ff */
[----:B------:R-:W1:Y:S01]  /*352e0*/  LDC R10, c[0x0][0x8c0] ;  /* 0x00023000ff0a7b82 */ /* 0x000e620000000800 */
[----:B--2---:R-:W-:-:S02]  /*352f0*/  IADD3 R23, -R23, RZ, RZ ;  /* 0x000000ff17177210 */ /* 0x004fc40007ffe1ff */
[----:B------:R-:W-:Y:S01]  /*35300*/  MOV R9, 0x1 ;  /* 0x0000000100097802 */ /* 0x000fe20000000f00 */
[-C--:B------:R-:W-:Y:S01]  /*35310*/  IMAD R0, R5, R18.reuse, RZ ;  /* 0x0000001205007224 */ /* 0x080fe200078e02ff */
[----:B------:R-:W-:Y:S01]  /*35320*/  MOV R5, R27 ;  /* 0x0000001b00057202 */ /* 0x000fe20000000f00 */
[----:B------:R-:W-:Y:S02]  /*35330*/  IMAD R26, R25, R23, R22 ;  /* 0x00000017191a7224 */ /* 0x000fe400078e0216 */
[----:B------:R-:W2:Y:S01]  /*35340*/  LDC R12, c[0x0][0x8b0] ;  /* 0x00022c00ff0c7b82 */ /* 0x000ea20000000800 */
[----:B------:R-:W-:-:S04]  /*35350*/  IMAD.WIDE.U32 R4, R3, R18, R4 ;  /* 0x0000001203047225 */ /* 0x000fc800078e0004 */
[----:B------:R-:W-:Y:S01]  /*35360*/  IMAD R3, R3, R19, R0 ;  /* 0x0000001303037224 */ /* 0x000fe200078e0200 */
[----:B------:R-:W-:Y:S02]  /*35370*/  I2FP.F32.U32 R0, R24 ;  /* 0x0000001800007245 */ /* 0x000fe40000201000 */
[----:B------:R-:W4:Y:S01]  /*35380*/  LDC R28, c[0x0][0x900] ;  /* 0x00024000ff1c7b82 */ /* 0x000f220000000800 */
[----:B---3--:R-:W-:Y:S02]  /*35390*/  ISETP.NE.U32.AND P0, PT, R20, RZ, PT ;  /* 0x000000ff1400720c */ /* 0x008fe40003f05070 */
[----:B------:R-:W-:Y:S01]  /*353a0*/  IADD3 R3, R5, R3, RZ ;  /* 0x0000000305037210 */ /* 0x000fe20007ffe0ff */
[----:B------:R-:W-:Y:S01]  /*353b0*/  FMUL R0, R0, UR4 ;  /* 0x0000000400007c20 */ /* 0x000fe20008400000 */
[----:B------:R-:W-:Y:S02]  /*353c0*/  ISETP.NE.AND.EX P0, PT, R21, RZ, PT, P0 ;  /* 0x000000ff1500720c */ /* 0x000fe40003f05300 */
[----:B------:R-:W-:Y:S01]  /*353d0*/  MOV R5, 0xffffffff ;  /* 0xffffffff00057802 */ /* 0x000fe20000000f00 */
[----:B------:R-:W3:Y:S01]  /*353e0*/  LDC R19, c[0x0][0x148] ;  /* 0x00005200ff137b82 */ /* 0x000ee20000000800 */
[-CC-:B-1----:R-:W-:Y:S01]  /*353f0*/  SHF.R.U64 R14, R4, R10.reuse, R3.reuse ;  /* 0x0000000a040e7219 */ /* 0x182fe20000001203 */
[----:B------:R1:W1:Y:S01]  /*35400*/  F2I.U32.TRUNC.NTZ R15, R0 ;  /* 0x00000000000f7305 */ /* 0x000262000020f000 */
[----:B------:R-:W-:-:S05]  /*35410*/  SHF.R.U32.HI R3, RZ, R10, R3 ;  /* 0x0000000aff037219 */ /* 0x000fca0000011603 */
[----:B------:R-:W1:Y:S01]  /*35420*/  LDC R22, c[0x0][0x8a8] ;  /* 0x00022a00ff167b82 */ /* 0x000e620000000800 */
[-CC-:B--2---:R-:W-:Y:S02]  /*35430*/  SHF.R.U64 R6, R14, R12.reuse, R3.reuse ;  /* 0x0000000c0e067219 */ /* 0x184fe40000001203 */
[----:B------:R-:W-:-:S05]  /*35440*/  SHF.R.U32.HI R3, RZ, R12, R3 ;  /* 0x0000000cff037219 */ /* 0x000fca0000011603 */
[----:B------:R-:W2:Y:S01]  /*35450*/  LDC R25, c[0x0][0x8f0] ;  /* 0x00023c00ff197b82 */ /* 0x000ea20000000800 */
[-C--:B----4-:R-:W-:Y:S02]  /*35460*/  SHF.L.U32 R4, R5, R28.reuse, RZ ;  /* 0x0000001c05047219 */ /* 0x090fe400000006ff */
[-CC-:B------:R-:W-:Y:S02]  /*35470*/  SHF.R.U64 R18, R6, R28.reuse, R3.reuse ;  /* 0x0000001c06127219 */ /* 0x180fe40000001203 */
[----:B------:R-:W-:Y:S02]  /*35480*/  SHF.R.U32.HI R5, RZ, R28, R3 ;  /* 0x0000001cff057219 */ /* 0x000fe40000011603 */
[----:B------:R-:W-:Y:S01]  /*35490*/  LOP3.LUT R23, RZ, R4, RZ, 0x33, !PT ;  /* 0x00000004ff177212 */ /* 0x000fe200078e33ff */
[----:B------:R-:W4:Y:S01]  /*354a0*/  LDC R27, c[0x0][0x8e0] ;  /* 0x00023800ff1b7b82 */ /* 0x000f220000000800 */
[----:B------:R-:W-:Y:S02]  /*354b0*/  SHF.L.U32 R28, R9, R28, RZ ;  /* 0x0000001c091c7219 */ /* 0x000fe400000006ff */
[----:B------:R-:W-:-:S05]  /*354c0*/  MOV R4, R18 ;  /* 0x0000001200047202 */ /* 0x000fca0000000f00 */
[----:B------:R-:W1:Y:S01]  /*354d0*/  LDC R29, c[0x0][0x8b8] ;  /* 0x00022e00ff1d7b82 */ /* 0x000e620000000800 */
[----:B------:R-:W-:Y:S05]  /*354e0*/  @!P0 BRA `(.L_x_230) ;  /* 0x0000000000288947 */ /* 0x000fea0003800000 */
        /* <DEDUP_REMOVED lines=10> */
.L_x_230:
[----:B------:R-:W5:Y:S01]  /*35590*/  LDC R3, c[0x0][0x904] ;  /* 0x00024100ff037b82 */ /* 0x000f620000000800 */
[----:B-12---:R-:W-:Y:S02]  /*355a0*/  SHF.R.U64 R0, R4, R25, R5 ;  /* 0x0000001904007219 */ /* 0x006fe40000001205 */
[----:B------:R-:W-:Y:S02]  /*355b0*/  LOP3.LUT R5, R6, R23, RZ, 0xc0, !PT ;  /* 0x0000001706057212 */ /* 0x000fe400078ec0ff */
[----:B------:R-:W-:Y:S02]  /*355c0*/  IADD3 R15, -R15, RZ, RZ ;  /* 0x000000ff0f0f7210 */ /* 0x000fe40007ffe1ff */
[----:B------:R-:W-:Y:S01]  /*355d0*/  IADD3 R9, R22, -0x1, RZ ;  /* 0xffffffff16097810 */ /* 0x000fe20007ffe0ff */
[----:B------:R-:W-:Y:S01]  /*355e0*/  IMAD R5, R28, R0, R5 ;  /* 0x000000001c057224 */ /* 0x000fe200078e0205 */
[----:B------:R-:W-:Y:S02]  /*355f0*/  R2UR UR43, R30 ;  /* 0x000000001e2b72ca */ /* 0x000fe400000e0000 */
[----:B------:R-:W-:-:S02]  /*35600*/  LOP3.LUT R9, R14, R9, RZ, 0xc0, !PT ;  /* 0x000000090e097212 */ /* 0x000fc400078ec0ff */
[----:B-----5:R-:W-:Y:S02]  /*35610*/  ISETP.NE.AND P0, PT, R3, 0x1, PT ;  /* 0x000000010300780c */ /* 0x020fe40003f05270 */
[----:B------:R-:W-:-:S05]  /*35620*/  IADD3 R3, -R0, RZ, RZ ;  /* 0x000000ff00037210 */ /* 0x000fca0007ffe1ff */
[----:B----4-:R-:W-:-:S04]  /*35630*/  IMAD R0, R3, R27, R18 ;  /* 0x0000001b03007224 */ /* 0x010fc800078e0212 */
[----:B------:R-:W-:Y:S02]  /*35640*/  IMAD R0, R0, R22, R9 ;  /* 0x0000001600007224 */ /* 0x000fe400078e0209 */
[----:B---3--:R-:W-:-:S04]  /*35650*/  @P0 IMAD R26, R19, R15, R24 ;  /* 0x0000000f131a0224 */ /* 0x008fc800078e0218 */
[----:B------:R-:W-:-:S05]  /*35660*/  IMAD R5, R5, R29, R26 ;  /* 0x0000001d05057224 */ /* 0x000fca00078e021a */
[----:B------:R-:W-:Y:S02]  /*35670*/  SEL R3, R0, R5, !P0 ;  /* 0x0000000500037207 */ /* 0x000fe40004000000 */
[----:B------:R-:W-:Y:S02]  /*35680*/  SEL R5, R5, R0, !P0 ;  /* 0x0000000005057207 */ /* 0x000fe40004000000 */
[----:B------:R-:W-:Y:S02]  /*35690*/  R2UR UR41, R3 ;  /* 0x00000000032972ca */ /* 0x000fe400000e0000 */
[----:B------:R-:W-:-:S04]  /*356a0*/  MOV R3, 0x1 ;  /* 0x0000000100037802 */ /* 0x000fc80000000f00 */
[----:B------:R-:W-:-:S09]  /*356b0*/  PRMT R0, R3, 0x7610, R0 ;  /* 0x0000761003007816 */ /* 0x000fd20000000000 */
.L_x_228:
[----:B------:R-:W-:Y:S01]  /*356c0*/  LOP3.LUT P0, RZ, R0, 0xff, RZ, 0xc0, !PT ;  /* 0x000000ff00ff7812 */ /* 0x000fe2000780c0ff */
[----:B------:R-:W-:Y:S01]  /*356d0*/  UIMAD.WIDE.U32 UR4, UR51, -0x55555555, URZ ;  /* 0xaaaaaaab330478a5 */ /* 0x000fe2000f8e003f */
[----:B------:R-:W-:Y:S02]  /*356e0*/  MOV R19, R8 ;  /* 0x0000000800137202 */ /* 0x000fe40000000f00 */
[----:B------:R-:W-:Y:S01]  /*356f0*/  MOV R18, R7 ;  /* 0x0000000700127202 */ /* 0x000fe20000000f00 */
[----:B------:R-:W-:-:S04]  /*35700*/  USHF.R.U32.HI UR4, URZ, 0x2, UR5 ;  /* 0x000000023f047899 */ /* 0x000fc80008011605 */
[----:B------:R-:W-:-:S04]  /*35710*/  UIMAD UR51, UR4, -0x6, UR51 ;  /* 0xfffffffa043378a4 */ /* 0x000fc8000f8e0233 */
[----:B------:R-:W-:Y:S08]  /*35720*/  @P0 BRA `(.L_x_231) ;  /* 0xfffffcc000700947 */ /* 0x000ff0000383ffff */
[----:B------:R-:W-:-:S04]  /*35730*/  DEPBAR.LE SB0, 0x0 ;  /* 0x000080000000791a */ /* 0x000fc80000000000 */
[----:B------:R-:W-:Y:S05]  /*35740*/  EXIT ;  /* 0x000000000000794d */ /* 0x000fea0003800000 */
.L_x_12:
[----:B-1----:R-:W3:Y:S01]  /*35750*/  LDL R21, [R1+0x4ac] ;  /* 0x0004ac0001157983 */ /* 0x002ee20000100800 */
[----:B------:R-:W-:-:S03]  /*35760*/  ULDC.64 UR4, c[0x0][0x8f8] ;  /* 0x00023e0000047ab9 */ /* 0x000fc60000000a00 */
[----:B------:R-:W4:Y:S01]  /*35770*/  LDL R163, [R1+0x4b0] ;  /* 0x0004b00001a37983 */ /* 0x000f220000100800 */
[----:B------:R-:W-:Y:S02]  /*35780*/  PRMT R4, RZ, 0x7610, R4 ;  /* 0x00007610ff047816 */ /* 0x000fe40000000004 */
[----:B------:R-:W-:Y:S02]  /*35790*/  MOV R2, 0xffffffff ;  /* 0xffffffff00027802 */ /* 0x000fe40000000f00 */
[----:B------:R-:W-:Y:S02]  /*357a0*/  MOV R3, 0xffffffff ;  /* 0xffffffff00037802 */ /* 0x000fe40000000f00 */
[----:B------:R-:W-:Y:S02]  /*357b0*/  MOV R10, 0xffffffff ;  /* 0xffffffff000a7802 */ /* 0x000fe40000000f00 */
[----:B---3--:R-:W-:-:S04]  /*357c0*/  ISETP.GE.U32.AND P0, PT, R21, UR4, PT ;  /* 0x0000000415007c0c */ /* 0x008fc8000bf06070 */
[----:B----4-:R-:W-:-:S13]  /*357d0*/  ISETP.GE.U32.AND.EX P0, PT, R163, UR5, PT, P0 ;  /* 0x00000005a3007c0c */ /* 0x010fda000bf06100 */
[----:B------:R-:W-:Y:S05]  /*357e0*/  @P0 BRA `(.L_x_232) ;  /* 0x0000000400340947 */ /* 0x000fea0003800000 */
[----:B------:R-:W1:Y:S01]  /*357f0*/  LDC.64 R14, c[0x0][0x8d0] ;  /* 0x00023400ff0e7b82 */ /* 0x000e620000000a00 */
[----:B------:R-:W-:Y:S02]  /*35800*/  MOV R8, R21 ;  /* 0x0000001500087202 */ /* 0x000fe40000000f00 */
[----:B------:R-:W-:-:S05]  /*35810*/  MOV R9, R163 ;  /* 0x000000a300097202 */ /* 0x000fca0000000f00 */
[----:B------:R-:W3:Y:S08]  /*35820*/  LDC R10, c[0x0][0x8d8] ;  /* 0x00023600ff0a7b82 */ /* 0x000ef00000000800 */
[----:B------:R-:W4:Y:S01]  /*35830*/  LDC.64 R16, c[0x0][0x8c8] ;  /* 0x00023200ff107b82 */ /* 0x000f220000000a00 */
[----:B-1----:R-:W-:-:S04]  /*35840*/  ISETP.NE.U32.AND P0, PT, R14, RZ, PT ;  /* 0x000000ff0e00720c */ /* 0x002fc80003f05070 */
[----:B------:R-:W-:-:S13]  /*35850*/  ISETP.NE.AND.EX P0, PT, R15, RZ, PT, P0 ;  /* 0x000000ff0f00720c */ /* 0x000fda0003f05300 */
[----:B---34-:R-:W-:Y:S05]  /*35860*/  @!P0 BRA `(.L_x_233) ;  /* 0x0000000000288947 */ /* 0x018fea0003800000 */
[----:B------:R-:W1:Y:S02]  /*35870*/  LDC R2, c[0x0][0x8dc] ;  /* 0x00023700ff027b82 */ /* 0x000e640000000800 */
        /* <DEDUP_REMOVED lines=9> */
.L_x_233:
[----:B------:R-:W1:Y:S01]  /*35910*/  LDC.64 R22, c[0x0][0x8e8] ;  /* 0x00023a00ff167b82 */ /* 0x000e620000000a00 */
[-CC-:B------:R-:W-:Y:S02]  /*35920*/  SHF.R.U64 R14, R8, R10.reuse, R9.reuse ;  /* 0x0000000a080e7219 */ /* 0x180fe40000001209 */
[----:B------:R-:W-:Y:S02]  /*35930*/  SHF.R.U32.HI R2, RZ, R10, R9 ;  /* 0x0000000aff027219 */ /* 0x000fe40000011609 */
[----:B------:R-:W-:-:S03]  /*35940*/  IADD3 R5, P0, RZ, -R14, RZ ;  /* 0x8000000eff057210 */ /* 0x000fc60007f1e0ff */
[----:B------:R-:W3:Y:S01]  /*35950*/  LDC R8, c[0x0][0x8c0] ;  /* 0x00023000ff087b82 */ /* 0x000ee20000000800 */
[----:B------:R-:W-:Y:S02]  /*35960*/  IADD3.X R3, RZ, ~R2, RZ, P0, !PT ;  /* 0x80000002ff037210 */ /* 0x000fe400007fe4ff */
[----:B------:R-:W-:-:S03]  /*35970*/  MOV R2, R21 ;  /* 0x0000001500027202 */ /* 0x000fc60000000f00 */
[-C--:B------:R-:W-:Y:S01]  /*35980*/  IMAD R4, R3, R16.reuse, RZ ;  /* 0x0000001003047224 */ /* 0x080fe200078e02ff */
[----:B------:R-:W-:Y:S01]  /*35990*/  MOV R3, R163 ;  /* 0x000000a300037202 */ /* 0x000fe20000000f00 */
[----:B------:R-:W4:Y:S02]  /*359a0*/  LDC R20, c[0x0][0x8b0] ;  /* 0x00022c00ff147b82 */ /* 0x000f240000000800 */
[----:B------:R-:W-:-:S06]  /*359b0*/  IMAD.WIDE.U32 R2, R5, R16, R2 ;  /* 0x0000001005027225 */ /* 0x000fcc00078e0002 */
[----:B------:R-:W5:Y:S01]  /*359c0*/  LDC R19, c[0x0][0x900] ;  /* 0x00024000ff137b82 */ /* 0x000f620000000800 */
[----:B------:R-:W-:Y:S01]  /*359d0*/  IMAD R5, R5, R17, R4 ;  /* 0x0000001105057224 */ /* 0x000fe200078e0204 */
[----:B-1----:R-:W-:Y:S02]  /*359e0*/  ISETP.NE.U32.AND P0, PT, R22, RZ, PT ;  /* 0x000000ff1600720c */ /* 0x002fe40003f05070 */
[----:B------:R-:W-:Y:S02]  /*359f0*/  MOV R4, 0xffffffff ;  /* 0xffffffff00047802 */ /* 0x000fe40000000f00 */
[----:B------:R-:W-:Y:S02]  /*35a00*/  IADD3 R3, R3, R5, RZ ;  /* 0x0000000503037210 */ /* 0x000fe40007ffe0ff */
[----:B------:R-:W1:Y:S01]  /*35a10*/  LDC R16, c[0x0][0x8a8] ;  /* 0x00022a00ff107b82 */ /* 0x000e620000000800 */
[----:B------:R-:W-:Y:S02]  /*35a20*/  ISETP.NE.AND.EX P0, PT, R23, RZ, PT, P0 ;  /* 0x000000ff1700720c */ /* 0x000fe40003f05300 */
[----:B---3--:R-:W-:-:S02]  /*35a30*/  SHF.R.U64 R10, R2, R8, R3 ;  /* 0x00000008020a7219 */ /* 0x008fc40000001203 */
[----:B------:R-:W-:-:S03]  /*35a40*/  SHF.R.U32.HI R3, RZ, R8, R3 ;  /* 0x00000008ff037219 */ /* 0x000fc60000011603 */
[----:B------:R-:W3:Y:S01]  /*35a50*/  LDC R21, c[0x0][0x8f0] ;  /* 0x00023c00ff157b82 */ /* 0x000ee20000000800 */
[-CC-:B----4-:R-:W-:Y:S02]  /*35a60*/  SHF.R.U64 R15, R10, R20.reuse, R3.reuse ;  /* 0x000000140a0f7219 */ /* 0x190fe40000001203 */
[----:B------:R-:W-:Y:S02]  /*35a70*/  SHF.R.U32.HI R2, RZ, R20, R3 ;  /* 0x00000014ff027219 */ /* 0x000fe40000011603 */
[----:B------:R-:W-:-:S03]  /*35a80*/  MOV R20, 0x1 ;  /* 0x0000000100147802 */ /* 0x000fc60000000f00 */
[----:B------:R-:W4:Y:S01]  /*35a90*/  LDC R24, c[0x0][0x8e0] ;  /* 0x00023800ff187b82 */ /* 0x000f220000000800 */
[-C--:B-----5:R-:W-:Y:S02]  /*35aa0*/  SHF.L.U32 R4, R4, R19.reuse, RZ ;  /* 0x0000001304047219 */ /* 0x0a0fe400000006ff */
[-CC-:B------:R-:W-:Y:S02]  /*35ab0*/  SHF.R.U64 R17, R15, R19.reuse, R2.reuse ;  /* 0x000000130f117219 */ /* 0x180fe40000001202 */
[----:B------:R-:W-:Y:S02]  /*35ac0*/  SHF.R.U32.HI R3, RZ, R19, R2 ;  /* 0x00000013ff037219 */ /* 0x000fe40000011602 */
[----:B------:R-:W-:Y:S01]  /*35ad0*/  LOP3.LUT R26, RZ, R4, RZ, 0x33, !PT ;  /* 0x00000004ff1a7212 */ /* 0x000fe200078e33ff */
[----:B------:R-:W1:Y:S01]  /*35ae0*/  LDC R25, c[0x0][0x8b8] ;  /* 0x00022e00ff197b82 */ /* 0x000e620000000800 */
        /* <DEDUP_REMOVED lines=12> */
.L_x_234:
[----:B------:R-:W5:Y:S01]  /*35bb0*/  LDC R4, c[0x0][0x904] ;  /* 0x00024100ff047b82 */ /* 0x000f620000000800 */
[----:B---3--:R-:W-:Y:S02]  /*35bc0*/  SHF.R.U64 R3, R2, R21, R3 ;  /* 0x0000001502037219 */ /* 0x008fe40000001203 */
[----:B------:R-:W-:Y:S02]  /*35bd0*/  SHF.L.U32 R20, R20, R19, RZ ;  /* 0x0000001314147219 */ /* 0x000fe400000006ff */
[----:B------:R-:W-:Y:S02]  /*35be0*/  LOP3.LUT R2, R15, R26, RZ, 0xc0, !PT ;  /* 0x0000001a0f027212 */ /* 0x000fe400078ec0ff */
[----:B-1----:R-:W-:-:S04]  /*35bf0*/  IADD3 R5, R16, -0x1, RZ ;  /* 0xffffffff10057810 */ /* 0x002fc80007ffe0ff */
[----:B------:R-:W-:Y:S02]  /*35c00*/  LOP3.LUT R5, R10, R5, RZ, 0xc0, !PT ;  /* 0x000000050a057212 */ /* 0x000fe400078ec0ff */
[----:B------:R-:W-:Y:S02]  /*35c10*/  MOV R10, R14 ;  /* 0x0000000e000a7202 */ /* 0x000fe40000000f00 */
[----:B-----5:R-:W-:Y:S02]  /*35c20*/  ISETP.NE.AND P0, PT, R4, 0x1, PT ;  /* 0x000000010400780c */ /* 0x020fe40003f05270 */
[----:B------:R-:W-:Y:S01]  /*35c30*/  IADD3 R4, -R3, RZ, RZ ;  /* 0x000000ff03047210 */ /* 0x000fe20007ffe1ff */
[----:B------:R-:W-:-:S04]  /*35c40*/  IMAD R3, R20, R3, R2 ;  /* 0x0000000314037224 */ /* 0x000fc800078e0202 */
[----:B----4-:R-:W-:Y:S01]  /*35c50*/  IMAD R2, R4, R24, R17 ;  /* 0x0000001804027224 */ /* 0x010fe200078e0211 */
[----:B------:R-:W-:-:S03]  /*35c60*/  MOV R4, 0x1 ;  /* 0x0000000100047802 */ /* 0x000fc60000000f00 */
[----:B------:R-:W-:Y:S02]  /*35c70*/  IMAD R5, R2, R16, R5 ;  /* 0x0000001002057224 */ /* 0x000fe400078e0205 */
[----:B------:R-:W-:-:S04]  /*35c80*/  @P0 IMAD R0, R11, R12, R6 ;  /* 0x0000000c0b000224 */ /* 0x000fc800078e0206 */
[----:B------:R-:W-:-:S05]  /*35c90*/  IMAD R0, R3, R25, R0 ;  /* 0x0000001903007224 */ /* 0x000fca00078e0200 */
[----:B------:R-:W-:Y:S02]  /*35ca0*/  SEL R3, R5, R0, !P0 ;  /* 0x0000000005037207 */ /* 0x000fe40004000000 */
[----:B------:R-:W-:-:S07]  /*35cb0*/  SEL R2, R0, R5, !P0 ;  /* 0x0000000500027207 */ /* 0x000fce0004000000 */
.L_x_232:
[----:B------:R-:W-:-:S08]  /*35cc0*/  NOP ;  /* 0x0000000000007918 */ /* 0x000fd00000000000 */
[----:B------:R-:W1:-:S00]  /*35cd0*/  USETMAXREG.DEALLOC.CTAPOOL 0x18 ;  /* 0x00000018000079c8 */ /* 0x000e4000080e0500 */
[----:B------:R-:W-:-:S06]  /*35ce0*/  UISETP.NE.AND UP0, UPT, UR46, 0x1, UPT ;  /* 0x000000012e00788c */ /* 0x000fcc000bf05270 */
[----:B------:R-:W-:-:S13]  /*35cf0*/  PLOP3.LUT P0, PT, PT, PT, UP0, 0x80, 0x0 ;  /* 0x000000000000781c */ /* 0x000fda0003f0f008 */
[----:B--2---:R-:W-:Y:S05]  /*35d00*/  @!P0 EXIT ;  /* 0x000000000000894d */ /* 0x004fea0003800000 */
[----:B------:R-:W-:-:S06]  /*35d10*/  UISETP.NE.AND UP0, UPT, UR46, URZ, UPT ;  /* 0x0000003f2e00728c */ /* 0x000fcc000bf05270 */
[----:B------:R-:W-:-:S13]  /*35d20*/  PLOP3.LUT P0, PT, PT, PT, UP0, 0x80, 0x0 ;  /* 0x000000000000781c */ /* 0x000fda0003f0f008 */
[----:B-1----:R-:W-:Y:S05]  /*35d30*/  @!P0 BRA `(.L_x_235) ;  /* 0x0000002400388947 */ /* 0x002fea0003800000 */
[----:B------:R-:W-:-:S04]  /*35d40*/  UISETP.NE.AND UP0, UPT, UR53, URZ, UPT ;  /* 0x0000003f3500728c */ /* 0x000fc8000bf05270 */
[----:B------:R-:W-:-:S06]  /*35d50*/  UISETP.NE.OR UP0, UPT, UR46, 0x2, UP0 ;  /* 0x000000022e00788c */ /* 0x000fcc0008705670 */
[----:B------:R-:W-:-:S13]  /*35d60*/  PLOP3.LUT P0, PT, PT, PT, UP0, 0x80, 0x0 ;  /* 0x000000000000781c */ /* 0x000fda0003f0f008 */
[----:B------:R-:W-:Y:S05]  /*35d70*/  @P0 EXIT ;  /* 0x000000000000094d */ /* 0x000fea0003800000 */
[----:B------:R-:W-:-:S13]  /*35d80*/  LOP3.LUT P2, RZ, R4, 0xff, RZ, 0xc0, !PT ;  /* 0x000000ff04ff7812 */ /* 0x000fda000784c0ff */
[----:B------:R-:W-:Y:S05]  /*35d90*/  @!P2 BRA `(.L_x_236) ;  /* 0x000000000018a947 */ /* 0x000fea0003800000 */
[----:B------:R-:W-:Y:S01]  /*35da0*/  UMOV UR4, 0x400 ;  /* 0x0000040000047882 */ /* 0x000fe20000000000 */
[----:B------:R-:W-:Y:S01]  /*35db0*/  MOV R0, RZ ;  /* 0x000000ff00007202 */ /* 0x000fe20000000f00 */
[----:B------:R-:W-:-:S03]  /*35dc0*/  ULEA UR4, UR37, UR4, 0x18 ;  /* 0x0000000425047291 */ /* 0x000fc6000f8ec03f */
[----:B------:R-:W-:-:S06]  /*35dd0*/  SHF.L.U32 R0, R0, 0x1f, RZ ;  /* 0x0000001f00007819 */ /* 0x000fcc00000006ff */
[----:B------:R-:W1:Y:S02]  /*35de0*/  SYNCS.PHASECHK.TRANS64.TRYWAIT P0, [UR4+0xa8], R0 ;  /* 0x0000a800ff0075a7 */ /* 0x000e640008000144 */
[----:B-1----:R-:W-:Y:S05]  /*35df0*/  @!P0 BRA `(.L_x_237) ;  /* 0x0000003800c88947 */ /* 0x002fea0003800000 */
.L_x_236:
[----:B-1----:R-:W-:Y:S01]  /*35e00*/  PRMT R0, RZ, 0x7610, R0 ;  /* 0x00007610ff007816 */ /* 0x002fe20000000000 */
[----:B------:R-:W-:Y:S06]  /*35e10*/  @P1 BRA `(.L_x_238) ;  /* 0x0000000000281947 */ /* 0x000fec0003800000 */
[----:B------:R-:W-:Y:S02]  /*35e20*/  ULDC.64 UR4, c[0x0][0x588] ;  /* 0x0001620000047ab9 */ /* 0x000fe40000000a00 */
[----:B------:R-:W-:-:S04]  /*35e30*/  ISETP.NE.U32.AND P0, PT, RZ, UR4, PT ;  /* 0x00000004ff007c0c */ /* 0x000fc8000bf05070 */
[----:B------:R-:W-:-:S13]  /*35e40*/  ISETP.NE.AND.EX P0, PT, RZ, UR5, PT, P0 ;  /* 0x00000005ff007c0c */ /* 0x000fda000bf05300 */
[----:B------:R-:W-:Y:S05]  /*35e50*/  @!P0 BRA `(.L_x_239) ;  /* 0x0000000000108947 */ /* 0x000fea0003800000 */
[----:B------:R-:W1:Y:S02]  /*35e60*/  LDC.64 R6, c[0x0][0x588] ;  /* 0x00016200ff067b82 */ /* 0x000e640000000a00 */
[----:B-1----:R2:W5:Y:S01]  /*35e70*/  LDG.E R6, desc[UR56][R6.64] ;  /* 0x0000003806067981 */ /* 0x002562000c1e1900 */
[----:B------:R-:W-:Y:S01]  /*35e80*/  MOV R0, 0x1 ;  /* 0x0000000100007802 */ /* 0x000fe20000000f00 */
[----:B------:R-:W-:Y:S06]  /*35e90*/  BRA `(.L_x_238) ;  /* 0x0000000000087947 */ /* 0x000fec0003800000 */
.L_x_239:
[----:B------:R-:W1:Y:S01]  /*35ea0*/  LDC R6, c[0x0][0x580] ;  /* 0x00016000ff067b82 */ /* 0x000e620000000800 */
[----:B------:R-:W-:-:S07]  /*35eb0*/  MOV R0, 0x1 ;  /* 0x0000000100007802 */ /* 0x000fce0000000f00 */
.L_x_238:
[----:B------:R-:W-:Y:S05]  /*35ec0*/  @!P2 BRA `(.L_x_240) ;  /* 0x000000200050a947 */ /* 0x000fea0003800000 */
[----:B------:R-:W3:Y:S01]  /*35ed0*/  LDC R16, c[0x0][0x900] ;  /* 0x00024000ff107b82 */ /* 0x000ee20000000800 */
[----:B------:R-:W-:Y:S01]  /*35ee0*/  MOV R5, 0xffffffff ;  /* 0xffffffff00057802 */ /* 0x000fe20000000f00 */
[----:B------:R-:W-:Y:S01]  /*35ef0*/  ULOP3.LUT UR21, UR39, 0x2, URZ, 0xfc, !UPT ;  /* 0x0000000227157892 */ /* 0x000fe2000f8efc3f */
[----:B--2---:R-:W-:Y:S01]  /*35f00*/  MOV R7, 0x1 ;  /* 0x0000000100077802 */ /* 0x004fe20000000f00 */
[----:B------:R-:W-:Y:S01]  /*35f10*/  ULDC.64 UR58, c[0x0][0x198] ;  /* 0x00006600003a7ab9 */ /* 0x000fe20000000a00 */
[----:B------:R-:W-:Y:S01]  /*35f20*/  ULDC.64 UR6, c[0x0][0x588] ;  /* 0x0001620000067ab9 */ /* 0x000fe20000000a00 */
[----:B------:R-:W-:Y:S01]  /*35f30*/  ULDC.64 UR4, c[0x0][0x8f8] ;  /* 0x00023e0000047ab9 */ /* 0x000fe20000000a00 */
[----:B------:R-:W-:Y:S01]  /*35f40*/  ULDC.64 UR14, c[0x0][0x590] ;  /* 0x00016400000e7ab9 */ /* 0x000fe20000000a00 */
[----:B------:R-:W2:Y:S01]  /*35f50*/  LDC R17, c[0x0][0x8a8] ;  /* 0x00022a00ff117b82 */ /* 0x000ea20000000800 */
[-C--:B---3--:R-:W-:Y:S02]  /*35f60*/  SHF.L.U32 R5, R5, R16.reuse, RZ ;  /* 0x0000001005057219 */ /* 0x088fe400000006ff */
[----:B------:R-:W-:-:S02]  /*35f70*/  SHF.L.U32 R16, R7, R16, RZ ;  /* 0x0000001007107219 */ /* 0x000fc400000006ff */
[----:B------:R-:W-:Y:S02]  /*35f80*/  LOP3.LUT R14, RZ, R5, RZ, 0x33, !PT ;  /* 0x00000005ff0e7212 */ /* 0x000fe400078e33ff */
[----:B--2---:R-:W-:-:S07]  /*35f90*/  IADD3 R17, R17, -0x1, RZ ;  /* 0xffffffff11117810 */ /* 0x004fce0007ffe0ff */
.L_x_344:
[----:B------:R-:W-:Y:S02]  /*35fa0*/  ISETP.NE.U32.AND P0, PT, RZ, UR14, PT ;  /* 0x0000000eff007c0c */ /* 0x000fe4000bf05070 */
[----:B------:R-:W-:Y:S02]  /*35fb0*/  R2UR UR51, R2 ;  /* 0x00000000023372ca */ /* 0x000fe400000e0000 */
[----:B------:R-:W-:Y:S02]  /*35fc0*/  R2UR UR50, R3 ;  /* 0x00000000033272ca */ /* 0x000fe400000e0000 */
[----:B------:R-:W-:-:S09]  /*35fd0*/  ISETP.NE.AND.EX P0, PT, RZ, UR15, PT, P0 ;  /* 0x0000000fff007c0c */ /* 0x000fd2000bf05300 */
[----:B------:R-:W-:Y:S02]  /*35fe0*/  USHF.L.U32 UR51, UR51, 0x8, URZ ;  /* 0x0000000833337899 */ /* 0x000fe4000800063f */
[----:B------:R-:W-:Y:S02]  /*35ff0*/  USHF.L.U32 UR50, UR50, 0x8, URZ ;  /* 0x0000000832327899 */ /* 0x000fe4000800063f */
[----:B------:R-:W-:Y:S10]  /*36000*/  @!P0 BRA `(.L_x_241) ;  /* 0x00000000002c8947 */ /* 0x000ff40003800000 */
[----:B------:R-:W-:-:S04]  /*36010*/  ISETP.NE.U32.AND P1, PT, RZ, UR6, PT ;  /* 0x00000006ff007c0c */ /* 0x000fc8000bf25070 */
[----:B------:R-:W-:-:S13]  /*36020*/  ISETP.NE.AND.EX P1, PT, RZ, UR7, PT, P1 ;  /* 0x00000007ff007c0c */ /* 0x000fda000bf25310 */
[----:B------:R-:W-:Y:S05]  /*36030*/  @!P1 BRA `(.L_x_242) ;  /* 0x0000000000189947 */ /* 0x000fea0003800000 */
[----:B------:R-:W2:Y:S01]  /*36040*/  LDC.64 R2, c[0x0][0x588] ;  /* 0x00016200ff027b82 */ /* 0x000ea20000000a00 */
[----:B------:R-:W-:-:S04]  /*36050*/  IMAD R5, R10, UR14, RZ ;  /* 0x0000000e0a057c24 */ /* 0x000fc8000f8e02ff */
[----:B--2---:R-:W-:-:S05]  /*36060*/  IMAD.WIDE R2, R5, 0x4, R2 ;  /* 0x0000000405027825 */ /* 0x004fca00078e0202 */
[----:B-1---5:R2:W5:Y:S01]  /*36070*/  LDG.E R6, desc[UR56][R2.64] ;  /* 0x0000003802067981 */ /* 0x022562000c1e1900 */
[----:B------:R-:W-:Y:S01]  /*36080*/  MOV R0, 0x1 ;  /* 0x0000000100007802 */ /* 0x000fe20000000f00 */
[----:B------:R-:W-:Y:S06]  /*36090*/  BRA `(.L_x_241) ;  /* 0x0000000000087947 */ /* 0x000fec0003800000 */
.L_x_242:
[----:B-1---5:R-:W3:Y:S01]  /*360a0*/  LDC R6, c[0x0][0x580] ;  /* 0x00016000ff067b82 */ /* 0x022ee20000000800 */
[----:B------:R-:W-:-:S07]  /*360b0*/  MOV R0, 0x1 ;  /* 0x0000000100007802 */ /* 0x000fce0000000f00 */
.L_x_241:
[----:B------:R-:W-:Y:S05]  /*360c0*/  @!P0 BRA `(.L_x_243) ;  /* 0x00000000001c8947 */ /* 0x000fea0003800000 */
[----:B------:R-:W-:-:S13]  /*360d0*/  LOP3.LUT P2, RZ, R0, 0xff, RZ, 0xc0, !PT ;  /* 0x000000ff00ff7812 */ /* 0x000fda000784c0ff */
[----:B--2---:R-:W2:Y:S02]  /*360e0*/  @!P2 LDC.64 R2, c[0x0][0x588] ;  /* 0x00016200ff02ab82 */ /* 0x004ea40000000a00 */
[----:B--2---:R-:W-:-:S04]  /*360f0*/  @!P2 ISETP.NE.U32.AND P0, PT, R2, RZ, PT ;  /* 0x000000ff0200a20c */ /* 0x004fc80003f05070 */
[----:B------:R-:W-:Y:S02]  /*36100*/  @!P2 ISETP.NE.AND.EX P1, PT, R3, RZ, PT, P0 ;  /* 0x000000ff0300a20c */ /* 0x000fe40003f25300 */
[----:B-1-3-5:R-:W-:Y:S02]  /*36110*/  @P2 FSETP.EQ.AND P0, PT, R6, RZ, PT ;  /* 0x000000ff0600220b */ /* 0x02afe40003f02000 */
[----:B------:R-:W-:Y:S01]  /*36120*/  @!P2 PLOP3.LUT P0, PT, P1, PT, PT, 0x8, 0x0 ;  /* 0x000000000000a81c */ /* 0x000fe20000f0e170 */
[----:B------:R-:W-:-:S12]  /*36130*/  BRA `(.L_x_244) ;  /* 0x0000000000047947 */ /* 0x000fd80003800000 */
.L_x_243:
[----:B-1-3-5:R-:W-:-:S13]  /*36140*/  FSETP.EQ.AND P0, PT, R6, RZ, PT ;  /* 0x000000ff0600720b */ /* 0x02afda0003f02000 */
.L_x_244:
[----:B------:R-:W-:Y:S01]  /*36150*/  UISETP.NE.AND UP0, UPT, UR21, 0x3, UPT ;  /* 0x000000031500788c */ /* 0x000fe2000bf05270 */
[----:B------:R-:W-:-:S04]  /*36160*/  ELECT P1, URZ, PT ;  /* 0x00000000003f782f */ /* 0x000fc80003820000 */
[----:B------:R-:W-:Y:S02]  /*36170*/  PLOP3.LUT P0, PT, P1, P0, PT, 0x20, 0x0 ;  /* 0x000000000000781c */ /* 0x000fe40000f00470 */
[----:B------:R-:W-:-:S13]  /*36180*/  PLOP3.LUT P1, PT, PT, PT, UP0, 0x80, 0x0 ;  /* 0x000000000000781c */ /* 0x000fda0003f2f008 */
[----:B------:R-:W-:Y:S05]  /*36190*/  @!P1 BRA `(.L_x_245) ;  /* 0x0000000000049947 */ /* 0x000fea0003800000 */
[----:B------:R-:W-:Y:S01]  /*361a0*/  BPT.TRAP 0x1 ;  /* 0x000000040000795c */ /* 0x000fe20000300000 */
.L_x_245:
[----:B------:R-:W1:Y:S01]  /*361b0*/  S2UR UR37, SR_CgaCtaId ;  /* 0x00000000002579c3 */ /* 0x000e620000008800 */
[----:B------:R-:W-:Y:S01]  /*361c0*/  UMOV UR13, 0x400 ;  /* 0x00000400000d7882 */ /* 0x000fe20000000000 */
[----:B--2---:R-:W-:-:S04]  /*361d0*/  MOV R2, 0x1 ;  /* 0x0000000100027802 */ /* 0x004fc80000000f00 */
[----:B------:R-:W-:Y:S01]  /*361e0*/  SHF.L.U32 R2, R2, 0x1f, RZ ;  /* 0x0000001f02027819 */ /* 0x000fe200000006ff */
[----:B-1----:R-:W-:-:S09]  /*361f0*/  ULEA UR13, UR37, UR13, 0x18 ;  /* 0x0000000d250d7291 */ /* 0x002fd2000f8ec03f */
[----:B------:R-:W1:Y:S02]  /*36200*/  SYNCS.PHASECHK.TRANS64.TRYWAIT P2, [UR13+0x80], R2 ;  /* 0x00008002ff0075a7 */ /* 0x000e64000804014d */
[----:B-1----:R-:W-:Y:S05]  /*36210*/  @!P2 BRA `(.L_x_246) ;  /* 0x0000003400d8a947 */ /* 0x002fea0003800000 */
.L_x_393:
[----:B------:R-:W-:Y:S04]  /*36220*/  BSSY B0, `(.L_x_247) ;  /* 0x000000e000007945 */ /* 0x000fe80003800000 */
[----:B------:R-:W-:Y:S05]  /*36230*/  @!P0 BRA `(.L_x_248) ;  /* 0x0000000000308947 */ /* 0x000fea0003800000 */
[----:B------:R-:W-:Y:S01]  /*36240*/  R2UR UR52, R10 ;  /* 0x000000000a3472ca */ /* 0x000fe200000e0000 */
[----:B------:R-:W-:Y:S02]  /*36250*/  UIADD3 UR8, UP0, UR58, 0x3f0, URZ ;  /* 0x000003f03a087890 */ /* 0x000fe4000ff1e03f */
[----:B------:R-:W-:Y:S02]  /*36260*/  UIADD3 UR48, UR13, 0x100, URZ ;  /* 0x000001000d307890 */ /* 0x000fe4000fffe03f */
[----:B------:R-:W-:Y:S02]  /*36270*/  UIADD3 UR49, UR13, 0x60, URZ ;  /* 0x000000600d317890 */ /* 0x000fe4000fffe03f */
[----:B------:R-:W-:Y:S01]  /*36280*/  UIADD3.X UR9, URZ, UR59, URZ, UP0, !UPT ;  /* 0x0000003b3f097290 */ /* 0x000fe200087fe43f */
[----:B------:R-:W-:Y:S01]  /*36290*/  UMOV UR10, 0x0 ;  /* 0x00000000000a7882 */ /* 0x000fe20000000000 */
[----:B------:R-:W-:-:S07]  /*362a0*/  UMOV UR11, 0x10000000 ;  /* 0x10000000000b7882 */ /* 0x000fce0000000000 */
[----:B------:R2:W-:Y:S02]  /*362b0*/  UTMALDG.3D [UR48], [UR8], desc[UR10] ;  /* 0x00000a30080075b4 */ /* 0x0005e40008011000 */
[----:B--2---:R-:W-:Y:S05]  /*362c0*/  @!P1 BRA `(.L_x_249) ;  /* 0x0000000000049947 */ /* 0x004fea0003800000 */
[----:B------:R-:W-:Y:S01]  /*362d0*/  BPT.TRAP 0x1 ;  /* 0x000000040000795c */ /* 0x000fe20000300000 */
.L_x_249:
[----:B-1----:R-:W1:Y:S02]  /*362e0*/  LDC R3, c[0x0][0x800] ;  /* 0x00020000ff037b82 */ /* 0x002e640000000800 */
[----:B-1----:R2:W-:Y:S02]  /*362f0*/  SYNCS.ARRIVE.TRANS64.RED.A0TR RZ, [UR13+0x60], R3 ;  /* 0x00006003ffff79a7 */ /* 0x0025e4000830040d */
.L_x_248:
[----:B------:R-:W-:Y:S05]  /*36300*/  BSYNC B0 ;  /* 0x0000000000007941 */ /* 0x000fea0003800000 */
.L_x_247:
[----:B------:R-:W-:Y:S05]  /*36310*/  @!P1 BRA `(.L_x_250) ;  /* 0x0000000000049947 */ /* 0x000fea0003800000 */
[----:B------:R-:W-:Y:S01]  /*36320*/  BPT.TRAP 0x1 ;  /* 0x000000040000795c */ /* 0x000fe20000300000 */
.L_x_250:
[----:B------:R-:W-:-:S04]  /*36330*/  UIADD3 UR41, UR13, 0x60, URZ ;  /* 0x000000600d297890 */ /* 0x000fc8000fffe03f */
[----:B------:R-:W-:-:S09]  /*36340*/  UPRMT UR30, UR37, 0x654, UR41 ;  /* 0x00000654251e7896 */ /* 0x000fd20008000029 */
[----:B------:R-:W-:Y:S01]  /*36350*/  SYNCS.ARRIVE.TRANS64.RED.A1T0 RZ, [UR30], RZ ;  /* 0x000000ffffff79a7 */ /* 0x000fe2000810041e */
[----:B------:R-:W-:Y:S05]  /*36360*/  @!P1 BRA `(.L_x_251) ;  /* 0x0000000000049947 */ /* 0x000fea0003800000 */
[----:B------:R-:W-:Y:S01]  /*36370*/  BPT.TRAP 0x1 ;  /* 0x000000040000795c */ /* 0x000fe20000300000 */
.L_x_251:
[----:B------:R-:W3:Y:S02]  /*36380*/  SYNCS.PHASECHK.TRANS64.TRYWAIT P2, [UR13+0x88], R2 ;  /* 0x00008802ff0075a7 */ /* 0x000ee4000804014d */
[----:B---3--:R-:W-:Y:S05]  /*36390*/  @!P2 BRA `(.L_x_252) ;  /* 0x000000340090a947 */ /* 0x008fea0003800000 */
.L_x_394:
[----:B------:R-:W-:Y:S04]  /*363a0*/  BSSY B0, `(.L_x_253) ;  /* 0x0000010000007945 */ /* 0x000fe80003800000 */
[----:B------:R-:W-:Y:S05]  /*363b0*/  @!P0 BRA `(.L_x_254) ;  /* 0x0000000000388947 */ /* 0x000fea0003800000 */
[----:B------:R-:W-:Y:S01]  /*363c0*/  UIADD3 UR16, UP0, UR58, 0x3f0, URZ ;  /* 0x000003f03a107890 */ /* 0x000fe2000ff1e03f */
[----:B------:R-:W-:Y:S01]  /*363d0*/  R2UR UR12, R10 ;  /* 0x000000000a0c72ca */ /* 0x000fe200000e0000 */
[----:B------:R-:W-:Y:S02]  /*363e0*/  UIADD3 UR11, UR51, 0x80, URZ ;  /* 0x00000080330b7890 */ /* 0x000fe4000fffe03f */
[----:B------:R-:W-:Y:S02]  /*363f0*/  UIADD3 UR8, UR13, 0x1100, URZ ;  /* 0x000011000d087890 */ /* 0x000fe4000fffe03f */
[----:B------:R-:W-:Y:S02]  /*36400*/  UIADD3 UR9, UR13, 0x68, URZ ;  /* 0x000000680d097890 */ /* 0x000fe4000fffe03f */
[----:B------:R-:W-:Y:S01]  /*36410*/  UIADD3.X UR17, URZ, UR59, URZ, UP0, !UPT ;  /* 0x0000003b3f117290 */ /* 0x000fe200087fe43f */
[----:B------:R-:W-:Y:S01]  /*36420*/  UMOV UR18, 0x0 ;  /* 0x0000000000127882 */ /* 0x000fe20000000000 */
[----:B------:R-:W-:Y:S01]  /*36430*/  UMOV UR19, 0x10000000 ;  /* 0x1000000000137882 */ /* 0x000fe20000000000 */
[----:B------:R-:W-:-:S06]  /*36440*/  UMOV UR10, UR50 ;  /* 0x00000032000a7c82 */ /* 0x000fcc0008000000 */
[----:B------:R3:W-:Y:S02]  /*36450*/  UTMALDG.3D [UR8], [UR16], desc[UR18] ;  /* 0x00001208100075b4 */ /* 0x0007e40008011000 */
[----:B---3--:R-:W-:Y:S05]  /*36460*/  @!P1 BRA `(.L_x_255) ;  /* 0x0000000000049947 */ /* 0x008fea0003800000 */
[----:B------:R-:W-:Y:S01]  /*36470*/  BPT.TRAP 0x1 ;  /* 0x000000040000795c */ /* 0x000fe20000300000 */
.L_x_255:
[----:B-12---:R-:W1:Y:S02]  /*36480*/  LDC R3, c[0x0][0x800] ;  /* 0x00020000ff037b82 */ /* 0x006e640000000800 */
[----:B-1----:R3:W-:Y:S02]  /*36490*/  SYNCS.ARRIVE.TRANS64.RED.A0TR RZ, [UR13+0x68], R3 ;  /* 0x00006803ffff79a7 */ /* 0x0027e4000830040d */
.L_x_254:
[----:B------:R-:W-:Y:S05]  /*364a0*/  BSYNC B0 ;  /* 0x0000000000007941 */ /* 0x000fea0003800000 */
.L_x_253:
[----:B------:R-:W-:Y:S05]  /*364b0*/  @!P1 BRA `(.L_x_256) ;  /* 0x0000000000049947 */ /* 0x000fea0003800000 */
[----:B------:R-:W-:Y:S01]  /*364c0*/  BPT.TRAP 0x1 ;  /* 0x000000040000795c */ /* 0x000fe20000300000 */
.L_x_256:
[----:B------:R-:W-:Y:S02]  /*364d0*/  UIADD3 UR33, UR13, 0x68, URZ ;  /* 0x000000680d217890 */ /* 0x000fe4000fffe03f */
[----:B------:R-:W-:Y:S02]  /*364e0*/  UIADD3 UR10, UR50, 0x20, URZ ;  /* 0x00000020320a7890 */ /* 0x000fe4000fffe03f */
[----:B------:R-:W-:-:S09]  /*364f0*/  UPRMT UR29, UR37, 0x654, UR33 ;  /* 0x00000654251d7896 */ /* 0x000fd20008000021 */
[----:B------:R-:W-:Y:S01]  /*36500*/  SYNCS.ARRIVE.TRANS64.RED.A1T0 RZ, [UR29], RZ ;  /* 0x000000ffffff79a7 */ /* 0x000fe2000810041d */
[----:B------:R-:W-:Y:S05]  /*36510*/  @!P1 BRA `(.L_x_257) ;  /* 0x0000000000049947 */ /* 0x000fea0003800000 */
[----:B------:R-:W-:Y:S01]  /*36520*/  BPT.TRAP 0x1 ;  /* 0x000000040000795c */ /* 0x000fe20000300000 */
.L_x_257:
[----:B------:R-:W4:Y:S02]  /*36530*/  SYNCS.PHASECHK.TRANS64.TRYWAIT P2, [UR13+0x90], R2 ;  /* 0x00009002ff0075a7 */ /* 0x000f24000804014d */
[----:B----4-:R-:W-:Y:S05]  /*36540*/  @!P2 BRA `(.L_x_258) ;  /* 0x00000034003ca947 */ /* 0x010fea0003800000 */
.L_x_395:
        /* <DEDUP_REMOVED lines=8> */
[----:B------:R-:W-:Y:S01]  /*365d0*/  UMOV UR19, 0x10000000 ;  /* 0x1000000000137882 */ /* 0x000fe20000000000 */
[----:B------:R-:W-:-:S06]  /*365e0*/  UMOV UR11, UR51 ;  /* 0x00000033000b7c82 */ /* 0x000fcc0008000000 */
[----:B------:R4:W-:Y:S02]  /*365f0*/  UTMALDG.3D [UR8], [UR16], desc[UR18] ;  /* 0x00001208100075b4 */ /* 0x0009e40008011000 */
[----:B----4-:R-:W-:Y:S05]  /*36600*/  @!P1 BRA `(.L_x_261) ;  /* 0x0000000000049947 */ /* 0x010fea0003800000 */
[----:B------:R-:W-:Y:S01]  /*36610*/  BPT.TRAP 0x1 ;  /* 0x000000040000795c */ /* 0x000fe20000300000 */
.L_x_261:
[----:B-123--:R-:W1:Y:S02]  /*36620*/  LDC R3, c[0x0][0x800] ;  /* 0x00020000ff037b82 */ /* 0x00ee640000000800 */
[----:B-1----:R4:W-:Y:S02]  /*36630*/  SYNCS.ARRIVE.TRANS64.RED.A0TR RZ, [UR13+0x70], R3 ;  /* 0x00007003ffff79a7 */ /* 0x0029e4000830040d */
.L_x_260:
[----:B------:R-:W-:Y:S05]  /*36640*/  BSYNC B0 ;  /* 0x0000000000007941 */ /* 0x000fea0003800000 */
.L_x_259:
[----:B------:R-:W-:Y:S05]  /*36650*/  @!P1 BRA `(.L_x_262) ;  /* 0x0000000000049947 */ /* 0x000fea0003800000 */
[----:B------:R-:W-:Y:S01]  /*36660*/  BPT.TRAP 0x1 ;  /* 0x000000040000795c */ /* 0x000fe20000300000 */
.L_x_262:
[----:B------:R-:W-:-:S04]  /*36670*/  UIADD3 UR25, UR13, 0x70, URZ ;  /* 0x000000700d197890 */ /* 0x000fc8000fffe03f */
[----:B------:R-:W-:-:S09]  /*36680*/  UPRMT UR22, UR37, 0x654, UR25 ;  /* 0x0000065425167896 */ /* 0x000fd20008000019 */
[----:B------:R-:W-:Y:S01]  /*36690*/  SYNCS.ARRIVE.TRANS64.RED.A1T0 RZ, [UR22], RZ ;  /* 0x000000ffffff79a7 */ /* 0x000fe20008100416 */
[----:B------:R-:W-:Y:S05]  /*366a0*/  @!P1 BRA `(.L_x_263) ;  /* 0x0000000000049947 */ /* 0x000fea0003800000 */
[----:B------:R-:W-:Y:S01]  /*366b0*/  BPT.TRAP 0x1 ;  /* 0x000000040000795c */ /* 0x000fe20000300000 */
.L_x_263:
[----:B------:R-:W5:Y:S02]  /*366c0*/  SYNCS.PHASECHK.TRANS64.TRYWAIT P2, [UR13+0x98], R2 ;  /* 0x00009802ff0075a7 */ /* 0x000f64000804014d */
[----:B-----5:R-:W-:Y:S05]  /*366d0*/  @!P2 BRA `(.L_x_264) ;  /* 0x0000003000f0a947 */ /* 0x020fea0003800000 */
.L_x_396:
        /* <DEDUP_REMOVED lines=9> */
[----:B------:R-:W-:-:S07]  /*36770*/  UMOV UR19, 0x10000000 ;  /* 0x1000000000137882 */ /* 0x000fce0000000000 */
[----:B------:R1:W-:Y:S02]  /*36780*/  UTMALDG.3D [UR8], [UR16], desc[UR18] ;  /* 0x00001208100075b4 */ /* 0x0003e40008011000 */
[----:B-1----:R-:W-:Y:S05]  /*36790*/  @!P1 BRA `(.L_x_267) ;  /* 0x0000000000049947 */ /* 0x002fea0003800000 */
[----:B------:R-:W-:Y:S01]  /*367a0*/  BPT.TRAP 0x1 ;  /* 0x000000040000795c */ /* 0x000fe20000300000 */
.L_x_267:
[----:B--234-:R-:W1:Y:S02]  /*367b0*/  LDC R3, c[0x0][0x800] ;  /* 0x00020000ff037b82 */ /* 0x01ce640000000800 */
[----:B-1----:R1:W-:Y:S02]  /*367c0*/  SYNCS.ARRIVE.TRANS64.RED.A0TR RZ, [UR13+0x78], R3 ;  /* 0x00007803ffff79a7 */ /* 0x0023e4000830040d */
.L_x_266:
[----:B------:R-:W-:Y:S05]  /*367d0*/  BSYNC B0 ;  /* 0x0000000000007941 */ /* 0x000fea0003800000 */
.L_x_265:
[----:B------:R-:W-:Y:S05]  /*367e0*/  @!P1 BRA `(.L_x_268) ;  /* 0x0000000000049947 */ /* 0x000fea0003800000 */
[----:B------:R-:W-:Y:S01]  /*367f0*/  BPT.TRAP 0x1 ;  /* 0x000000040000795c */ /* 0x000fe20000300000 */
.L_x_268:
[----:B------:R-:W-:Y:S02]  /*36800*/  UIADD3 UR17, UR13, 0x78, URZ ;  /* 0x000000780d117890 */ /* 0x000fe4000fffe03f */
[----:B------:R-:W-:Y:S02]  /*36810*/  UIADD3 UR42, UR50, 0x40, URZ ;  /* 0x00000040322a7890 */ /* 0x000fe4000fffe03f */
[----:B------:R-:W-:-:S09]  /*36820*/  UPRMT UR23, UR37, 0x654, UR17 ;  /* 0x0000065425177896 */ /* 0x000fd20008000011 */
[----:B------:R-:W-:Y:S01]  /*36830*/  SYNCS.ARRIVE.TRANS64.RED.A1T0 RZ, [UR23], RZ ;  /* 0x000000ffffff79a7 */ /* 0x000fe20008100417 */
[----:B------:R-:W-:Y:S05]  /*36840*/  @!P1 BRA `(.L_x_269) ;  /* 0x0000000000049947 */ /* 0x000fea0003800000 */
[----:B------:R-:W-:Y:S01]  /*36850*/  BPT.TRAP 0x1 ;  /* 0x000000040000795c */ /* 0x000fe20000300000 */
.L_x_269:
[----:B-1234-:R-:W-:-:S04]  /*36860*/  SHF.L.U32 R3, RZ, 0x1f, RZ ;  /* 0x0000001fff037819 */ /* 0x01efc800000006ff */
[----:B------:R-:W1:Y:S02]  /*36870*/  SYNCS.PHASECHK.TRANS64.TRYWAIT P2, [UR13+0x80], R3 ;  /* 0x00008003ff0075a7 */ /* 0x000e64000804014d */
[----:B-1----:R-:W-:Y:S05]  /*36880*/  @!P2 BRA `(.L_x_270) ;  /* 0x00000030009ca947 */ /* 0x002fea0003800000 */
.L_x_397:
[----:B------:R-:W-:Y:S04]  /*36890*/  BSSY B0, `(.L_x_271) ;  /* 0x000000e000007945 */ /* 0x000fe80003800000 */
[----:B------:R-:W-:Y:S05]  /*368a0*/  @!P0 BRA `(.L_x_272) ;  /* 0x0000000000308947 */ /* 0x000fea0003800000 */
[----:B------:R-:W-:Y:S01]  /*368b0*/  R2UR UR44, R10 ;  /* 0x000000000a2c72ca */ /* 0x000fe200000e0000 */
[----:B------:R-:W-:Y:S02]  /*368c0*/  UIADD3 UR8, UP0, UR58, 0x3f0, URZ ;  /* 0x000003f03a087890 */ /* 0x000fe4000ff1e03f */
[----:B------:R-:W-:Y:S02]  /*368d0*/  UIADD3 UR40, UR13, 0x100, URZ ;  /* 0x000001000d287890 */ /* 0x000fe4000fffe03f */
[----:B------:R-:W-:Y:S01]  /*368e0*/  UIADD3.X UR9, URZ, UR59, URZ, UP0, !UPT ;  /* 0x0000003b3f097290 */ /* 0x000fe200087fe43f */
[----:B------:R-:W-:Y:S01]  /*368f0*/  UMOV UR10, 0x0 ;  /* 0x00000000000a7882 */ /* 0x000fe20000000000 */
[----:B------:R-:W-:Y:S01]  /*36900*/  UMOV UR11, 0x10000000 ;  /* 0x10000000000b7882 */ /* 0x000fe20000000000 */
[----:B------:R-:W-:-:S06]  /*36910*/  UMOV UR43, UR51 ;  /* 0x00000033002b7c82 */ /* 0x000fcc0008000000 */
[----:B------:R2:W-:Y:S02]  /*36920*/  UTMALDG.3D [UR40], [UR8], desc[UR10] ;  /* 0x00000a28080075b4 */ /* 0x0005e40008011000 */
[----:B--2---:R-:W-:Y:S05]  /*36930*/  @!P1 BRA `(.L_x_273) ;  /* 0x0000000000049947 */ /* 0x004fea0003800000 */
[----:B------:R-:W-:Y:S01]  /*36940*/  BPT.TRAP 0x1 ;  /* 0x000000040000795c */ /* 0x000fe20000300000 */
.L_x_273:
[----:B-1----:R-:W1:Y:S02]  /*36950*/  LDC R4, c[0x0][0x800] ;  /* 0x00020000ff047b82 */ /* 0x002e640000000800 */
[----:B-1----:R2:W-:Y:S02]  /*36960*/  SYNCS.ARRIVE.TRANS64.RED.A0TR RZ, [UR13+0x60], R4 ;  /* 0x00006004ffff79a7 */ /* 0x0025e4000830040d */
.L_x_272:
[----:B------:R-:W-:Y:S05]  /*36970*/  BSYNC B0 ;  /* 0x0000000000007941 */ /* 0x000fea0003800000 */
.L_x_271:
[----:B------:R-:W-:Y:S05]  /*36980*/  @!P1 BRA `(.L_x_274) ;  /* 0x0000000000049947 */ /* 0x000fea0003800000 */
[----:B------:R-:W-:Y:S01]  /*36990*/  BPT.TRAP 0x1 ;  /* 0x000000040000795c */ /* 0x000fe20000300000 */
.L_x_274:
[----:B------:R-:W-:Y:S01]  /*369a0*/  SYNCS.ARRIVE.TRANS64.RED.A1T0 RZ, [UR30], RZ ;  /* 0x000000ffffff79a7 */ /* 0x000fe2000810041e */
[----:B------:R-:W-:Y:S05]  /*369b0*/  @!P1 BRA `(.L_x_275) ;  /* 0x0000000000049947 */ /* 0x000fea0003800000 */
[----:B------:R-:W-:Y:S01]  /*369c0*/  BPT.TRAP 0x1 ;  /* 0x000000040000795c */ /* 0x000fe20000300000 */
.L_x_275:
[----:B------:R-:W3:Y:S02]  /*369d0*/  SYNCS.PHASECHK.TRANS64.TRYWAIT P2, [UR13+0x88], R3 ;  /* 0x00008803ff0075a7 */ /* 0x000ee4000804014d */
[----:B---3--:R-:W-:Y:S05]  /*369e0*/  @!P2 BRA `(.L_x_276) ;  /* 0x00000030005ca947 */ /* 0x008fea0003800000 */
.L_x_398:
        /* <DEDUP_REMOVED lines=13> */
.L_x_279:
[----:B-12---:R-:W1:Y:S02]  /*36ac0*/  LDC R4, c[0x0][0x800] ;  /* 0x00020000ff047b82 */ /* 0x006e640000000800 */
[----:B-1----:R3:W-:Y:S02]  /*36ad0*/  SYNCS.ARRIVE.TRANS64.RED.A0TR RZ, [UR13+0x68], R4 ;  /* 0x00006804ffff79a7 */ /* 0x0027e4000830040d */
.L_x_278:
[----:B------:R-:W-:Y:S05]  /*36ae0*/  BSYNC B0 ;  /* 0x0000000000007941 */ /* 0x000fea0003800000 */
.L_x_277:
[----:B------:R-:W-:Y:S05]  /*36af0*/  @!P1 BRA `(.L_x_280) ;  /* 0x0000000000049947 */ /* 0x000fea0003800000 */
[----:B------:R-:W-:Y:S01]  /*36b00*/  BPT.TRAP 0x1 ;  /* 0x000000040000795c */ /* 0x000fe20000300000 */
.L_x_280:
[----:B------:R-:W-:Y:S01]  /*36b10*/  SYNCS.ARRIVE.TRANS64.RED.A1T0 RZ, [UR29], RZ ;  /* 0x000000ffffff79a7 */ /* 0x000fe2000810041d */
[----:B------:R-:W-:Y:S01]  /*36b20*/  UIADD3 UR26, UR50, 0x60, URZ ;  /* 0x00000060321a7890 */ /* 0x000fe2000fffe03f */
[----:B------:R-:W-:Y:S11]  /*36b30*/  @!P1 BRA `(.L_x_281) ;  /* 0x0000000000049947 */ /* 0x000ff60003800000 */
[----:B------:R-:W-:Y:S01]  /*36b40*/  BPT.TRAP 0x1 ;  /* 0x000000040000795c */ /* 0x000fe20000300000 */
.L_x_281:
[----:B------:R-:W4:Y:S02]  /*36b50*/  SYNCS.PHASECHK.TRANS64.TRYWAIT P2, [UR13+0x90], R3 ;  /* 0x00009003ff0075a7 */ /* 0x000f24000804014d */
[----:B----4-:R-:W-:Y:S05]  /*36b60*/  @!P2 BRA `(.L_x_282) ;  /* 0x000000300014a947 */ /* 0x010fea0003800000 */
.L_x_399:
        /* <DEDUP_REMOVED lines=12> */
.L_x_285:
[----:B-123--:R-:W1:Y:S02]  /*36c30*/  LDC R4, c[0x0][0x800] ;  /* 0x00020000ff047b82 */ /* 0x00ee640000000800 */
[----:B-1----:R4:W-:Y:S02]  /*36c40*/  SYNCS.ARRIVE.TRANS64.RED.A0TR RZ, [UR13+0x70], R4 ;  /* 0x00007004ffff79a7 */ /* 0x0029e4000830040d */
.L_x_284:
[----:B------:R-:W-:Y:S05]  /*36c50*/  BSYNC B0 ;  /* 0x0000000000007941 */ /* 0x000fea0003800000 */
.L_x_283:
[----:B------:R-:W-:Y:S05]  /*36c60*/  @!P1 BRA `(.L_x_286) ;  /* 0x0000000000049947 */ /* 0x000fea0003800000 */
[----:B------:R-:W-:Y:S01]  /*36c70*/  BPT.TRAP 0x1 ;  /* 0x000000040000795c */ /* 0x000fe20000300000 */
.L_x_286:
[----:B------:R-:W-:Y:S01]  /*36c80*/  SYNCS.ARRIVE.TRANS64.RED.A1T0 RZ, [UR22], RZ ;  /* 0x000000ffffff79a7 */ /* 0x000fe20008100416 */
[----:B------:R-:W-:Y:S05]  /*36c90*/  @!P1 BRA `(.L_x_287) ;  /* 0x0000000000049947 */ /* 0x000fea0003800000 */
[----:B------:R-:W-:Y:S01]  /*36ca0*/  BPT.TRAP 0x1 ;  /* 0x000000040000795c */ /* 0x000fe20000300000 */
.L_x_287:
[----:B------:R-:W5:Y:S02]  /*36cb0*/  SYNCS.PHASECHK.TRANS64.TRYWAIT P2, [UR13+0x98], R3 ;  /* 0x00009803ff0075a7 */ /* 0x000f64000804014d */
[----:B-----5:R-:W-:Y:S05]  /*36cc0*/  @!P2 BRA `(.L_x_288) ;  /* 0x0000002c00d4a947 */ /* 0x020fea0003800000 */
.L_x_400:
        /* <DEDUP_REMOVED lines=11> */
[----:B-1----:R-:W-:Y:S05]  /*36d80*/  @!P1 BRA `(.L_x_291) ;  /* 0x0000000000049947 */ /* 0x002fea0003800000 */
[----:B------:R-:W-:Y:S01]  /*36d90*/  BPT.TRAP 0x1 ;  /* 0x000000040000795c */ /* 0x000fe20000300000 */
.L_x_291:
[----:B--234-:R-:W1:Y:S02]  /*36da0*/  LDC R4, c[0x0][0x800] ;  /* 0x00020000ff047b82 */ /* 0x01ce640000000800 */
[----:B-1----:R1:W-:Y:S02]  /*36db0*/  SYNCS.ARRIVE.TRANS64.RED.A0TR RZ, [UR13+0x78], R4 ;  /* 0x00007804ffff79a7 */ /* 0x0023e4000830040d */
.L_x_290:
[----:B------:R-:W-:Y:S05]  /*36dc0*/  BSYNC B0 ;  /* 0x0000000000007941 */ /* 0x000fea0003800000 */
.L_x_289:
[----:B------:R-:W-:Y:S05]  /*36dd0*/  @!P1 BRA `(.L_x_292) ;  /* 0x0000000000049947 */ /* 0x000fea0003800000 */
[----:B------:R-:W-:Y:S01]  /*36de0*/  BPT.TRAP 0x1 ;  /* 0x000000040000795c */ /* 0x000fe20000300000 */
.L_x_292:
[----:B------:R-:W-:Y:S01]  /*36df0*/  SYNCS.ARRIVE.TRANS64.RED.A1T0 RZ, [UR23], RZ ;  /* 0x000000ffffff79a7 */ /* 0x000fe20008100417 */
[----:B------:R-:W-:Y:S01]  /*36e00*/  UIADD3 UR10, UR50, 0x80, URZ ;  /* 0x00000080320a7890 */ /* 0x000fe2000fffe03f */
[----:B------:R-:W-:Y:S11]  /*36e10*/  @!P1 BRA `(.L_x_293) ;  /* 0x0000000000049947 */ /* 0x000ff60003800000 */
[----:B------:R-:W-:Y:S01]  /*36e20*/  BPT.TRAP 0x1 ;  /* 0x000000040000795c */ /* 0x000fe20000300000 */
.L_x_293:
[----:B------:R-:W5:Y:S02]  /*36e30*/  SYNCS.PHASECHK.TRANS64.TRYWAIT P2, [UR13+0x80], R2 ;  /* 0x00008002ff0075a7 */ /* 0x000f64000804014d */
[----:B-----5:R-:W-:Y:S05]  /*36e40*/  @!P2 BRA `(.L_x_294) ;  /* 0x0000002c008ca947 */ /* 0x020fea0003800000 */
.L_x_401:
        /* <DEDUP_REMOVED lines=8> */
[----:B------:R-:W-:Y:S01]  /*36ed0*/  UMOV UR9, UR41 ;  /* 0x0000002900097c82 */ /* 0x000fe20008000000 */
[----:B------:R-:W-:-:S05]  /*36ee0*/  UMOV UR11, UR51 ;  /* 0x00000033000b7c82 */ /* 0x000fca0008000000 */
[----:B------:R1:W-:Y:S02]  /*36ef0*/  UTMALDG.3D [UR8], [UR18], desc[UR26] ;  /* 0x00001a08120075b4 */ /* 0x0003e40008011000 */
[----:B-1----:R-:W-:Y:S05]  /*36f00*/  @!P1 BRA `(.L_x_297) ;  /* 0x0000000000049947 */ /* 0x002fea0003800000 */
[----:B------:R-:W-:Y:S01]  /*36f10*/  BPT.TRAP 0x1 ;  /* 0x000000040000795c */ /* 0x000fe20000300000 */
.L_x_297:
[----:B--234-:R-:W1:Y:S02]  /*36f20*/  LDC R4, c[0x0][0x800] ;  /* 0x00020000ff047b82 */ /* 0x01ce640000000800 */
[----:B-1----:R1:W-:Y:S02]  /*36f30*/  SYNCS.ARRIVE.TRANS64.RED.A0TR RZ, [UR13+0x60], R4 ;  /* 0x00006004ffff79a7 */ /* 0x0023e4000830040d */
.L_x_296:
[----:B------:R-:W-:Y:S05]  /*36f40*/  BSYNC B0 ;  /* 0x0000000000007941 */ /* 0x000fea0003800000 */
.L_x_295:
[----:B------:R-:W-:Y:S05]  /*36f50*/  @!P1 BRA `(.L_x_298) ;  /* 0x0000000000049947 */ /* 0x000fea0003800000 */
[----:B------:R-:W-:Y:S01]  /*36f60*/  BPT.TRAP 0x1 ;  /* 0x000000040000795c */ /* 0x000fe20000300000 */
.L_x_298:
[----:B------:R-:W-:Y:S01]  /*36f70*/  SYNCS.ARRIVE.TRANS64.RED.A1T0 RZ, [UR30], RZ ;  /* 0x000000ffffff79a7 */ /* 0x000fe2000810041e */
[----:B------:R-:W-:Y:S05]  /*36f80*/  @!P1 BRA `(.L_x_299) ;  /* 0x0000000000049947 */ /* 0x000fea0003800000 */
[----:B------:R-:W-:Y:S01]  /*36f90*/  BPT.TRAP 0x1 ;  /* 0x000000040000795c */ /* 0x000fe20000300000 */
.L_x_299:
[----:B------:R-:W5:Y:S02]  /*36fa0*/  SYNCS.PHASECHK.TRANS64.TRYWAIT P2, [UR13+0x88], R2 ;  /* 0x00008802ff0075a7 */ /* 0x000f64000804014d */
[----:B-----5:R-:W-:Y:S05]  /*36fb0*/  @!P2 BRA `(.L_x_300) ;  /* 0x0000002c0048a947 */ /* 0x020fea0003800000 */
.L_x_402:
        /* <DEDUP_REMOVED lines=13> */
.L_x_303:
[----:B--234-:R-:W1:Y:S02]  /*37090*/  LDC R4, c[0x0][0x800] ;  /* 0x00020000ff047b82 */ /* 0x01ce640000000800 */
[----:B-1----:R1:W-:Y:S02]  /*370a0*/  SYNCS.ARRIVE.TRANS64.RED.A0TR RZ, [UR13+0x68], R4 ;  /* 0x00006804ffff79a7 */ /* 0x0023e4000830040d */
.L_x_302:
[----:B------:R-:W-:Y:S05]  /*370b0*/  BSYNC B0 ;  /* 0x0000000000007941 */ /* 0x000fea0003800000 */
.L_x_301:
[----:B------:R-:W-:Y:S05]  /*370c0*/  @!P1 BRA `(.L_x_304) ;  /* 0x0000000000049947 */ /* 0x000fea0003800000 */
[----:B------:R-:W-:Y:S01]  /*370d0*/  BPT.TRAP 0x1 ;  /* 0x000000040000795c */ /* 0x000fe20000300000 */
.L_x_304:
[----:B------:R-:W-:Y:S01]  /*370e0*/  SYNCS.ARRIVE.TRANS64.RED.A1T0 RZ, [UR29], RZ ;  /* 0x000000ffffff79a7 */ /* 0x000fe2000810041d */
[----:B------:R-:W-:Y:S01]  /*370f0*/  UIADD3 UR10, UR50, 0xa0, URZ ;  /* 0x000000a0320a7890 */ /* 0x000fe2000fffe03f */
[----:B------:R-:W-:Y:S11]  /*37100*/  @!P1 BRA `(.L_x_305) ;  /* 0x0000000000049947 */ /* 0x000ff60003800000 */
[----:B------:R-:W-:Y:S01]  /*37110*/  BPT.TRAP 0x1 ;  /* 0x000000040000795c */ /* 0x000fe20000300000 */
.L_x_305:
[----:B------:R-:W5:Y:S02]  /*37120*/  SYNCS.PHASECHK.TRANS64.TRYWAIT P2, [UR13+0x90], R2 ;  /* 0x00009002ff0075a7 */ /* 0x000f64000804014d */
[----:B-----5:R-:W-:Y:S05]  /*37130*/  @!P2 BRA `(.L_x_306) ;  /* 0x0000002c0000a947 */ /* 0x020fea0003800000 */
.L_x_403:
        /* <DEDUP_REMOVED lines=13> */
.L_x_309:
[----:B--234-:R-:W1:Y:S02]  /*37210*/  LDC R4, c[0x0][0x800] ;  /* 0x00020000ff047b82 */ /* 0x01ce640000000800 */
[----:B-1----:R1:W-:Y:S02]  /*37220*/  SYNCS.ARRIVE.TRANS64.RED.A0TR RZ, [UR13+0x70], R4 ;  /* 0x00007004ffff79a7 */ /* 0x0023e4000830040d */
.L_x_308:
[----:B------:R-:W-:Y:S05]  /*37230*/  BSYNC B0 ;  /* 0x0000000000007941 */ /* 0x000fea0003800000 */
.L_x_307:
[----:B------:R-:W-:Y:S05]  /*37240*/  @!P1 BRA `(.L_x_310) ;  /* 0x0000000000049947 */ /* 0x000fea0003800000 */
[----:B------:R-:W-:Y:S01]  /*37250*/  BPT.TRAP 0x1 ;  /* 0x000000040000795c */ /* 0x000fe20000300000 */
.L_x_310:
[----:B------:R-:W-:Y:S01]  /*37260*/  SYNCS.ARRIVE.TRANS64.RED.A1T0 RZ, [UR22], RZ ;  /* 0x000000ffffff79a7 */ /* 0x000fe20008100416 */
[----:B------:R-:W-:Y:S05]  /*37270*/  @!P1 BRA `(.L_x_311) ;  /* 0x0000000000049947 */ /* 0x000fea0003800000 */
[----:B------:R-:W-:Y:S01]  /*37280*/  BPT.TRAP 0x1 ;  /* 0x000000040000795c */ /* 0x000fe20000300000 */
.L_x_311:
[----:B------:R-:W5:Y:S02]  /*37290*/  SYNCS.PHASECHK.TRANS64.TRYWAIT P2, [UR13+0x98], R2 ;  /* 0x00009802ff0075a7 */ /* 0x000f64000804014d */
[----:B-----5:R-:W-:Y:S05]  /*372a0*/  @!P2 BRA `(.L_x_312) ;  /* 0x0000002800bca947 */ /* 0x020fea0003800000 */
.L_x_404:
        /* <DEDUP_REMOVED lines=13> */
.L_x_315:
[----:B------:R-:W1:Y:S02]  /*37380*/  LDC R2, c[0x0][0x800] ;  /* 0x00020000ff027b82 */ /* 0x000e640000000800 */
[----:B-1----:R1:W-:Y:S02]  /*37390*/  SYNCS.ARRIVE.TRANS64.RED.A0TR RZ, [UR13+0x78], R2 ;  /* 0x00007802ffff79a7 */ /* 0x0023e4000830040d */
.L_x_314:
[----:B------:R-:W-:Y:S05]  /*373a0*/  BSYNC B0 ;  /* 0x0000000000007941 */ /* 0x000fea0003800000 */
.L_x_313:
[----:B------:R-:W-:Y:S05]  /*373b0*/  @!P1 BRA `(.L_x_316) ;  /* 0x0000000000049947 */ /* 0x000fea0003800000 */
[----:B------:R-:W-:Y:S01]  /*373c0*/  BPT.TRAP 0x1 ;  /* 0x000000040000795c */ /* 0x000fe20000300000 */
.L_x_316:
[----:B------:R-:W-:Y:S01]  /*373d0*/  SYNCS.ARRIVE.TRANS64.RED.A1T0 RZ, [UR23], RZ ;  /* 0x000000ffffff79a7 */ /* 0x000fe20008100417 */
[----:B------:R-:W-:Y:S01]  /*373e0*/  UIADD3 UR10, UR50, 0xc0, URZ ;  /* 0x000000c0320a7890 */ /* 0x000fe2000fffe03f */
[----:B------:R-:W-:Y:S11]  /*373f0*/  @!P1 BRA `(.L_x_317) ;  /* 0x0000000000049947 */ /* 0x000ff60003800000 */
[----:B------:R-:W-:Y:S01]  /*37400*/  BPT.TRAP 0x1 ;  /* 0x000000040000795c */ /* 0x000fe20000300000 */
.L_x_317:
[----:B------:R-:W5:Y:S02]  /*37410*/  SYNCS.PHASECHK.TRANS64.TRYWAIT P2, [UR13+0x80], R3 ;  /* 0x00008003ff0075a7 */ /* 0x000f64000804014d */
[----:B-----5:R-:W-:Y:S05]  /*37420*/  @!P2 BRA `(.L_x_318) ;  /* 0x000000280074a947 */ /* 0x020fea0003800000 */
.L_x_405:
        /* <DEDUP_REMOVED lines=13> */
.L_x_321:
[----:B------:R-:W1:Y:S02]  /*37500*/  LDC R2, c[0x0][0x800] ;  /* 0x00020000ff027b82 */ /* 0x000e640000000800 */
[----:B-1----:R1:W-:Y:S02]  /*37510*/  SYNCS.ARRIVE.TRANS64.RED.A0TR RZ, [UR13+0x60], R2 ;  /* 0x00006002ffff79a7 */ /* 0x0023e4000830040d */
.L_x_320:
[----:B------:R-:W-:Y:S05]  /*37520*/  BSYNC B0 ;  /* 0x0000000000007941 */ /* 0x000fea0003800000 */
.L_x_319:
[----:B------:R-:W-:Y:S05]  /*37530*/  @!P1 BRA `(.L_x_322) ;  /* 0x0000000000049947 */ /* 0x000fea0003800000 */
[----:B------:R-:W-:Y:S01]  /*37540*/  BPT.TRAP 0x1 ;  /* 0x000000040000795c */ /* 0x000fe20000300000 */
.L_x_322:
[----:B------:R-:W-:Y:S01]  /*37550*/  SYNCS.ARRIVE.TRANS64.RED.A1T0 RZ, [UR30], RZ ;  /* 0x000000ffffff79a7 */ /* 0x000fe2000810041e */
[----:B------:R-:W-:Y:S05]  /*37560*/  @!P1 BRA `(.L_x_323) ;  /* 0x0000000000049947 */ /* 0x000fea0003800000 */
[----:B------:R-:W-:Y:S01]  /*37570*/  BPT.TRAP 0x1 ;  /* 0x000000040000795c */ /* 0x000fe20000300000 */
.L_x_323:
[----:B------:R-:W5:Y:S02]  /*37580*/  SYNCS.PHASECHK.TRANS64.TRYWAIT P2, [UR13+0x88], R3 ;  /* 0x00008803ff0075a7 */ /* 0x000f64000804014d */
[----:B-----5:R-:W-:Y:S05]  /*37590*/  @!P2 BRA `(.L_x_324) ;  /* 0x000000280030a947 */ /* 0x020fea0003800000 */
.L_x_406:
        /* <DEDUP_REMOVED lines=13> */
.L_x_327:
[----:B------:R-:W1:Y:S02]  /*37670*/  LDC R2, c[0x0][0x800] ;  /* 0x00020000ff027b82 */ /* 0x000e640000000800 */
[----:B-1----:R1:W-:Y:S02]  /*37680*/  SYNCS.ARRIVE.TRANS64.RED.A0TR RZ, [UR13+0x68], R2 ;  /* 0x00006802ffff79a7 */ /* 0x0023e4000830040d */
.L_x_326:
[----:B------:R-:W-:Y:S05]  /*37690*/  BSYNC B0 ;  /* 0x0000000000007941 */ /* 0x000fea0003800000 */
.L_x_325:
[----:B------:R-:W-:Y:S05]  /*376a0*/  @!P1 BRA `(.L_x_328) ;  /* 0x0000000000049947 */ /* 0x000fea0003800000 */
[----:B------:R-:W-:Y:S01]  /*376b0*/  BPT.TRAP 0x1 ;  /* 0x000000040000795c */ /* 0x000fe20000300000 */
.L_x_328:
[----:B------:R-:W-:Y:S01]  /*376c0*/  SYNCS.ARRIVE.TRANS64.RED.A1T0 RZ, [UR29], RZ ;  /* 0x000000ffffff79a7 */ /* 0x000fe2000810041d */
[----:B------:R-:W-:Y:S01]  /*376d0*/  UIADD3 UR10, UR50, 0xe0, URZ ;  /* 0x000000e0320a7890 */ /* 0x000fe2000fffe03f */
[----:B------:R-:W-:Y:S11]  /*376e0*/  @!P1 BRA `(.L_x_329) ;  /* 0x0000000000049947 */ /* 0x000ff60003800000 */
[----:B------:R-:W-:Y:S01]  /*376f0*/  BPT.TRAP 0x1 ;  /* 0x000000040000795c */ /* 0x000fe20000300000 */
.L_x_329:
[----:B------:R-:W5:Y:S02]  /*37700*/  SYNCS.PHASECHK.TRANS64.TRYWAIT P2, [UR13+0x90], R3 ;  /* 0x00009003ff0075a7 */ /* 0x000f64000804014d */
[----:B-----5:R-:W-:Y:S05]  /*37710*/  @!P2 BRA `(.L_x_330) ;  /* 0x0000002400e8a947 */ /* 0x020fea0003800000 */
.L_x_407:
        /* <DEDUP_REMOVED lines=13> */
.L_x_333:
[----:B------:R-:W1:Y:S02]  /*377f0*/  LDC R2, c[0x0][0x800] ;  /* 0x00020000ff027b82 */ /* 0x000e640000000800 */
[----:B-1----:R1:W-:Y:S02]  /*37800*/  SYNCS.ARRIVE.TRANS64.RED.A0TR RZ, [UR13+0x70], R2 ;  /* 0x00007002ffff79a7 */ /* 0x0023e4000830040d */
.L_x_332:
[----:B------:R-:W-:Y:S05]  /*37810*/  BSYNC B0 ;  /* 0x0000000000007941 */ /* 0x000fea0003800000 */
.L_x_331:
[----:B------:R-:W-:Y:S05]  /*37820*/  @!P1 BRA `(.L_x_334) ;  /* 0x0000000000049947 */ /* 0x000fea0003800000 */
[----:B------:R-:W-:Y:S01]  /*37830*/  BPT.TRAP 0x1 ;  /* 0x000000040000795c */ /* 0x000fe20000300000 */
.L_x_334:
[----:B------:R-:W-:Y:S01]  /*37840*/  SYNCS.ARRIVE.TRANS64.RED.A1T0 RZ, [UR22], RZ ;  /* 0x000000ffffff79a7 */ /* 0x000fe20008100416 */
[----:B------:R-:W-:Y:S05]  /*37850*/  @!P1 BRA `(.L_x_335) ;  /* 0x0000000000049947 */ /* 0x000fea0003800000 */
[----:B------:R-:W-:Y:S01]  /*37860*/  BPT.TRAP 0x1 ;  /* 0x000000040000795c */ /* 0x000fe20000300000 */
.L_x_335:
[----:B------:R-:W5:Y:S02]  /*37870*/  SYNCS.PHASECHK.TRANS64.TRYWAIT P2, [UR13+0x98], R3 ;  /* 0x00009803ff0075a7 */ /* 0x000f64000804014d */
[----:B-----5:R-:W-:Y:S05]  /*37880*/  @!P2 BRA `(.L_x_336) ;  /* 0x0000002400a4a947 */ /* 0x020fea0003800000 */
.L_x_408:
        /* <DEDUP_REMOVED lines=13> */
.L_x_339:
[----:B------:R-:W1:Y:S02]  /*37960*/  LDC R2, c[0x0][0x800] ;  /* 0x00020000ff027b82 */ /* 0x000e640000000800 */
[----:B-1----:R1:W-:Y:S02]  /*37970*/  SYNCS.ARRIVE.TRANS64.RED.A0TR RZ, [UR13+0x78], R2 ;  /* 0x00007802ffff79a7 */ /* 0x0023e4000830040d */
.L_x_338:
[----:B------:R-:W-:Y:S05]  /*37980*/  BSYNC B0 ;  /* 0x0000000000007941 */ /* 0x000fea0003800000 */
.L_x_337:
[----:B------:R-:W-:Y:S05]  /*37990*/  @!P1 BRA `(.L_x_340) ;  /* 0x0000000000049947 */ /* 0x000fea0003800000 */
[----:B------:R-:W-:Y:S01]  /*379a0*/  BPT.TRAP 0x1 ;  /* 0x000000040000795c */ /* 0x000fe20000300000 */
.L_x_340:
[----:B------:R-:W5:Y:S01]  /*379b0*/  LDL.LU R15, [R1+0x4b0] ;  /* 0x0004b000010f7983 */ /* 0x000f620000300800 */
[----:B------:R-:W-:Y:S03]  /*379c0*/  SYNCS.ARRIVE.TRANS64.RED.A1T0 RZ, [UR23], RZ ;  /* 0x000000ffffff79a7 */ /* 0x000fe60008100417 */
[----:B------:R-:W5:Y:S01]  /*379d0*/  LDL.LU R12, [R1+0x4ac] ;  /* 0x0004ac00010c7983 */ /* 0x000f620000300800 */
[----:B-1234-:R-:W-:Y:S02]  /*379e0*/  PRMT R4, RZ, 0x7610, R4 ;  /* 0x00007610ff047816 */ /* 0x01efe40000000004 */
[----:B------:R-:W-:Y:S02]  /*379f0*/  MOV R2, 0xffffffff ;  /* 0xffffffff00027802 */ /* 0x000fe40000000f00 */
[----:B------:R-:W-:Y:S02]  /*37a00*/  MOV R3, 0xffffffff ;  /* 0xffffffff00037802 */ /* 0x000fe40000000f00 */
[----:B------:R-:W-:-:S02]  /*37a10*/  MOV R10, 0xffffffff ;  /* 0xffffffff000a7802 */ /* 0x000fc40000000f00 */
[----:B-----5:R-:W-:-:S04]  /*37a20*/  IADD3 R12, P0, R12, UR54, RZ ;  /* 0x000000360c0c7c10 */ /* 0x020fc8000ff1e0ff */
[----:B------:R-:W-:Y:S01]  /*37a30*/  IADD3.X R15, R15, UR38, RZ, P0, !PT ;  /* 0x000000260f0f7c10 */ /* 0x000fe200087fe4ff */
[----:B------:R1:W-:Y:S01]  /*37a40*/  STL [R1+0x4ac], R12 ;  /* 0x0004ac0c01007387 */ /* 0x0003e20000100800 */
[----:B------:R-:W-:-:S03]  /*37a50*/  ISETP.GE.U32.AND P0, PT, R12, UR4, PT ;  /* 0x000000040c007c0c */ /* 0x000fc6000bf06070 */
[----:B------:R1:W-:Y:S01]  /*37a60*/  STL [R1+0x4b0], R15 ;  /* 0x0004b00f01007387 */ /* 0x0003e20000100800 */
[----:B------:R-:W-:-:S13]  /*37a70*/  ISETP.GE.U32.AND.EX P0, PT, R15, UR5, PT, P0 ;  /* 0x000000050f007c0c */ /* 0x000fda000bf06100 */
[----:B-1----:R-:W-:Y:S05]  /*37a80*/  @P0 BRA `(.L_x_341) ;  /* 0x0000000400580947 */ /* 0x002fea0003800000 */
[----:B------:R-:W1:Y:S01]  /*37a90*/  S2R R7, SR_CTAID.X ;  /* 0x0000000000077919 */ /* 0x000e620000002500 */
[----:B------:R-:W2:Y:S01]  /*37aa0*/  LDC R13, c[0x0][0x904] ;  /* 0x00024100ff0d7b82 */ /* 0x000ea20000000800 */
[----:B------:R-:W-:Y:S01]  /*37ab0*/  ULDC UR8, c[0x0][0x150] ;  /* 0x0000540000087ab9 */ /* 0x000fe20000000800 */
[----:B------:R-:W3:Y:S06]  /*37ac0*/  S2R R2, SR_CTAID.Y ;  /* 0x0000000000027919 */ /* 0x000eec0000002600 */
[----:B------:R-:W4:Y:S08]  /*37ad0*/  LDC R4, c[0x0][0x144] ;  /* 0x00005100ff047b82 */ /* 0x000f300000000800 */
[----:B------:R-:W5:Y:S08]  /*37ae0*/  LDC R11, c[0x0][0x148] ;  /* 0x00005200ff0b7b82 */ /* 0x000f700000000800 */
[----:B------:R-:W4:Y:S01]  /*37af0*/  LDC.64 R8, c[0x0][0x8d0] ;  /* 0x00023400ff087b82 */ /* 0x000f220000000a00 */
[----:B--2---:R-:W-:-:S02]  /*37b00*/  ISETP.NE.AND P2, PT, R13, 0x1, PT ;  /* 0x000000010d00780c */ /* 0x004fc40003f45270 */
[----:B-1----:R-:W-:Y:S02]  /*37b10*/  I2FP.F32.U32 R3, R7 ;  /* 0x0000000700037245 */ /* 0x002fe40000201000 */
[----:B---3--:R-:W-:-:S03]  /*37b20*/  I2FP.F32.U32 R5, R2 ;  /* 0x0000000200057245 */ /* 0x008fc60000201000 */
[----:B------:R-:W-:Y:S01]  /*37b30*/  FMUL R3, R3, UR8 ;  /* 0x0000000803037c20 */ /* 0x000fe20008400000 */
[----:B------:R-:W-:Y:S02]  /*37b40*/  ULDC UR8, c[0x0][0x154] ;  /* 0x0000550000087ab9 */ /* 0x000fe40000000800 */
[----:B------:R-:W-:-:S03]  /*37b50*/  FMUL R10, R5, UR8 ;  /* 0x00000008050a7c20 */ /* 0x000fc60008400000 */
[----:B------:R-:W1:Y:S01]  /*37b60*/  F2I.U32.TRUNC.NTZ R3, R3 ;  /* 0x0000000300037305 */ /* 0x000e62000020f000 */
[----:B----4-:R-:W-:-:S07]  /*37b70*/  ISETP.NE.U32.AND P0, PT, R8, RZ, PT ;  /* 0x000000ff0800720c */ /* 0x010fce0003f05070 */
[----:B------:R-:W2:Y:S01]  /*37b80*/  F2I.U32.TRUNC.NTZ R10, R10 ;  /* 0x0000000a000a7305 */ /* 0x000ea2000020f000 */
[----:B------:R-:W-:Y:S02]  /*37b90*/  ISETP.NE.AND.EX P0, PT, R9, RZ, PT, P0 ;  /* 0x000000ff0900720c */ /* 0x000fe40003f05300 */
[----:B-1----:R-:W-:Y:S02]  /*37ba0*/  IADD3 R5, -R3, RZ, RZ ;  /* 0x000000ff03057210 */ /* 0x002fe40007ffe1ff */
[----:B------:R-:W-:-:S03]  /*37bb0*/  MOV R3, R15 ;  /* 0x0000000f00037202 */ /* 0x000fc60000000f00 */
[----:B------:R-:W-:Y:S01]  /*37bc0*/  IMAD R7, R4, R5, R7 ;  /* 0x0000000504077224 */ /* 0x000fe200078e0207 */
[----:B--2---:R-:W-:-:S05]  /*37bd0*/  IADD3 R4, -R10, RZ, RZ ;  /* 0x000000ff0a047210 */ /* 0x004fca0007ffe1ff */
[----:B-----5:R-:W-:Y:S01]  /*37be0*/  @P2 IMAD R7, R11, R4, R2 ;  /* 0x000000040b072224 */ /* 0x020fe200078e0202 */
[----:B------:R-:W-:Y:S01]  /*37bf0*/  MOV R2, R12 ;  /* 0x0000000c00027202 */ /* 0x000fe20000000f00 */
[----:B------:R-:W1:Y:S01]  /*37c00*/  LDC R11, c[0x0][0x8d8] ;  /* 0x00023600ff0b7b82 */ /* 0x000e620000000800 */
[----:B------:R-:W-:Y:S05]  /*37c10*/  @!P0 BRA `(.L_x_342) ;  /* 0x0000000000288947 */ /* 0x000fea0003800000 */
[----:B------:R-:W2:Y:S02]  /*37c20*/  LDC R2, c[0x0][0x8dc] ;  /* 0x00023700ff027b82 */ /* 0x000ea40000000800 */
[----:B--2---:R-:W-:-:S04]  /*37c30*/  IADD3 R3, P0, R12, R2, RZ ;  /* 0x000000020c037210 */ /* 0x004fc80007f1e0ff */
[----:B------:R-:W-:-:S05]  /*37c40*/  IADD3.X R13, RZ, R15, RZ, P0, !PT ;  /* 0x0000000fff0d7210 */ /* 0x000fca00007fe4ff */
[----:B------:R-:W-:-:S04]  /*37c50*/  IMAD.WIDE.U32 R4, R13, R8, RZ ;  /* 0x000000080d047225 */ /* 0x000fc800078e00ff */
[----:B------:R-:W-:-:S04]  /*37c60*/  IMAD.WIDE.U32 R4, P0, R3, R9, R4 ;  /* 0x0000000903047225 */ /* 0x000fc80007800004 */
[----:B------:R-:W-:Y:S01]  /*37c70*/  IMAD.WIDE.U32 R2, R3, R8, RZ ;  /* 0x0000000803027225 */ /* 0x000fe200078e00ff */
[----:B------:R-:W-:-:S04]  /*37c80*/  MOV R2, R5 ;  /* 0x0000000500027202 */ /* 0x000fc80000000f00 */
[----:B------:R-:W-:Y:S02]  /*37c90*/  IADD3 RZ, P1, R3, R4, RZ ;  /* 0x0000000403ff7210 */ /* 0x000fe40007f3e0ff */
[----:B------:R-:W-:-:S03]  /*37ca0*/  IADD3.X R3, RZ, RZ, RZ, P0, !PT ;  /* 0x000000ffff037210 */ /* 0x000fc600007fe4ff */
[----:B------:R-:W-:-:S08]  /*37cb0*/  IMAD.WIDE.U32.X R2, R13, R9, R2, P1 ;  /* 0x000000090d027225 */ /* 0x000fd000008e0402 */
.L_x_342:
[----:B------:R-:W2:Y:S01]  /*37cc0*/  LDC.64 R4, c[0x0][0x8c8] ;  /* 0x00023200ff047b82 */ /* 0x000ea20000000a00 */
[-CC-:B-1----:R-:W-:Y:S02]  /*37cd0*/  SHF.R.U64 R10, R2, R11.reuse, R3.reuse ;  /* 0x0000000b020a7219 */ /* 0x182fe40000001203 */
[----:B------:R-:W-:Y:S02]  /*37ce0*/  SHF.R.U32.HI R11, RZ, R11, R3 ;  /* 0x0000000bff0b7219 */ /* 0x000fe40000011603 */
[----:B------:R-:W-:Y:S02]  /*37cf0*/  IADD3 R9, P0, RZ, -R10, RZ ;  /* 0x8000000aff097210 */ /* 0x000fe40007f1e0ff */
[----:B------:R-:W-:Y:S02]  /*37d00*/  MOV R3, R15 ;  /* 0x0000000f00037202 */ /* 0x000fe40000000f00 */
[----:B------:R-:W-:-:S05]  /*37d10*/  IADD3.X R11, RZ, ~R11, RZ, P0, !PT ;  /* 0x8000000bff0b7210 */ /* 0x000fca00007fe4ff */
[----:B--2---:R-:W-:-:S04]  /*37d20*/  IMAD R2, R11, R4, RZ ;  /* 0x000000040b027224 */ /* 0x004fc800078e02ff */
[C---:B------:R-:W-:Y:S01]  /*37d30*/  IMAD R11, R9.reuse, R5, R2 ;  /* 0x00000005090b7224 */ /* 0x040fe200078e0202 */
[----:B------:R-:W-:Y:S01]  /*37d40*/  MOV R2, R12 ;  /* 0x0000000c00027202 */ /* 0x000fe20000000f00 */
[----:B------:R-:W1:Y:S04]  /*37d50*/  LDC R5, c[0x0][0x900] ;  /* 0x00024000ff057b82 */ /* 0x000e680000000800 */
[----:B------:R-:W-:-:S04]  /*37d60*/  IMAD.WIDE.U32 R2, R9, R4, R2 ;  /* 0x0000000409027225 */ /* 0x000fc800078e0002 */
[----:B------:R-:W2:Y:S01]  /*37d70*/  LDC.64 R8, c[0x0][0x8e8] ;  /* 0x00023a00ff087b82 */ /* 0x000ea20000000a00 */
[----:B------:R-:W-:-:S07]  /*37d80*/  IADD3 R3, R3, R11, RZ ;  /* 0x0000000b03037210 */ /* 0x000fce0007ffe0ff */
[----:B------:R-:W3:Y:S08]  /*37d90*/  LDC R12, c[0x0][0x8c0] ;  /* 0x00023000ff0c7b82 */ /* 0x000ef00000000800 */
[----:B------:R-:W4:Y:S01]  /*37da0*/  LDC R4, c[0x0][0x8b0] ;  /* 0x00022c00ff047b82 */ /* 0x000f220000000800 */
[----:B--2---:R-:W-:-:S04]  /*37db0*/  ISETP.NE.U32.AND P0, PT, R8, RZ, PT ;  /* 0x000000ff0800720c */ /* 0x004fc80003f05070 */
[----:B------:R-:W-:Y:S02]  /*37dc0*/  ISETP.NE.AND.EX P0, PT, R9, RZ, PT, P0 ;  /* 0x000000ff0900720c */ /* 0x000fe40003f05300 */
[-CC-:B---3--:R-:W-:Y:S02]  /*37dd0*/  SHF.R.U64 R11, R2, R12.reuse, R3.reuse ;  /* 0x0000000c020b7219 */ /* 0x188fe40000001203 */
[----:B------:R-:W-:-:S04]  /*37de0*/  SHF.R.U32.HI R3, RZ, R12, R3 ;  /* 0x0000000cff037219 */ /* 0x000fc80000011603 */
[-CC-:B----4-:R-:W-:Y:S02]  /*37df0*/  SHF.R.U64 R12, R11, R4.reuse, R3.reuse ;  /* 0x000000040b0c7219 */ /* 0x190fe40000001203 */
[----:B------:R-:W-:-:S04]  /*37e00*/  SHF.R.U32.HI R4, RZ, R4, R3 ;  /* 0x00000004ff047219 */ /* 0x000fc80000011603 */
[-CC-:B-1----:R-:W-:Y:S02]  /*37e10*/  SHF.R.U64 R13, R12, R5.reuse, R4.reuse ;  /* 0x000000050c0d7219 */ /* 0x182fe40000001204 */
[----:B------:R-:W-:Y:S02]  /*37e20*/  SHF.R.U32.HI R4, RZ, R5, R4 ;  /* 0x00000005ff047219 */ /* 0x000fe40000011604 */
[----:B------:R-:W-:Y:S02]  /*37e30*/  MOV R2, R13 ;  /* 0x0000000d00027202 */ /* 0x000fe40000000f00 */
[----:B------:R-:W-:Y:S01]  /*37e40*/  MOV R3, R4 ;  /* 0x0000000400037202 */ /* 0x000fe20000000f00 */
[----:B------:R-:W-:Y:S06]  /*37e50*/  @!P0 BRA `(.L_x_343) ;  /* 0x0000000000288947 */ /* 0x000fec0003800000 */
[----:B------:R-:W1:Y:S02]  /*37e60*/  LDC R2, c[0x0][0x8f4] ;  /* 0x00023d00ff027b82 */ /* 0x000e640000000800 */
[----:B-1----:R-:W-:-:S04]  /*37e70*/  IADD3 R3, P0, R13, R2, RZ ;  /* 0x000000020d037210 */ /* 0x002fc80007f1e0ff */
        /* <DEDUP_REMOVED lines=8> */
.L_x_343:
[----:B------:R-:W1:Y:S01]  /*37f00*/  LDC R4, c[0x0][0x8f0] ;  /* 0x00023c00ff047b82 */ /* 0x000e620000000800 */
[----:B------:R-:W-:-:S07]  /*37f10*/  LOP3.LUT R11, R11, R17, RZ, 0xc0, !PT ;  /* 0x000000110b0b7212 */ /* 0x000fce00078ec0ff */
[----:B------:R-:W2:Y:S08]  /*37f20*/  LDC R5, c[0x0][0x8e0] ;  /* 0x00023800ff057b82 */ /* 0x000eb00000000800 */
[----:B------:R-:W3:Y:S01]  /*37f30*/  LDC R9, c[0x0][0x8b8] ;  /* 0x00022e00ff097b82 */ /* 0x000ee20000000800 */
[----:B-1----:R-:W-:-:S07]  /*37f40*/  SHF.R.U64 R4, R2, R4, R3 ;  /* 0x0000000402047219 */ /* 0x002fce0000001203 */
[----:B------:R-:W1:Y:S01]  /*37f50*/  LDC R2, c[0x0][0x8a8] ;  /* 0x00022a00ff027b82 */ /* 0x000e620000000800 */
[----:B------:R-:W-:-:S05]  /*37f60*/  LOP3.LUT R3, R12, R14, RZ, 0xc0, !PT ;  /* 0x0000000e0c037212 */ /* 0x000fca00078ec0ff */
[----:B------:R-:W-:Y:S01]  /*37f70*/  IMAD R8, R16, R4, R3 ;  /* 0x0000000410087224 */ /* 0x000fe200078e0203 */
[----:B------:R-:W-:-:S05]  /*37f80*/  IADD3 R4, -R4, RZ, RZ ;  /* 0x000000ff04047210 */ /* 0x000fca0007ffe1ff */
[----:B--2---:R-:W-:Y:S01]  /*37f90*/  IMAD R13, R4, R5, R13 ;  /* 0x00000005040d7224 */ /* 0x004fe200078e020d */
[----:B------:R-:W-:Y:S01]  /*37fa0*/  MOV R4, 0x1 ;  /* 0x0000000100047802 */ /* 0x000fe20000000f00 */
[----:B---3--:R-:W-:Y:S02]  /*37fb0*/  IMAD R7, R8, R9, R7 ;  /* 0x0000000908077224 */ /* 0x008fe400078e0207 */
[----:B-1----:R-:W-:-:S05]  /*37fc0*/  IMAD R2, R13, R2, R11 ;  /* 0x000000020d027224 */ /* 0x002fca00078e020b */
[----:B------:R-:W-:Y:S02]  /*37fd0*/  SEL R3, R2, R7, !P2 ;  /* 0x0000000702037207 */ /* 0x000fe40005000000 */
[----:B------:R-:W-:-:S07]  /*37fe0*/  SEL R2, R7, R2, !P2 ;  /* 0x0000000207027207 */ /* 0x000fce0005000000 */
.L_x_341:
[----:B------:R-:W-:-:S13]  /*37ff0*/  LOP3.LUT P0, RZ, R4, 0xff, RZ, 0xc0, !PT ;  /* 0x000000ff04ff7812 */ /* 0x000fda000780c0ff */
[----:B------:R-:W-:Y:S05]  /*38000*/  @P0 BRA `(.L_x_344) ;  /* 0xffffffdc00e40947 */ /* 0x000fea000383ffff */
.L_x_240:
[----:B------:R-:W-:Y:S01]  /*38010*/  ELECT P0, URZ, PT ;  /* 0x00000000003f782f */ /* 0x000fe20003800000 */
[----:B------:R-:W-:-:S12]  /*38020*/  BSSY B0, `(.L_x_345) ;  /* 0x000001e000007945 */ /* 0x000fd80003800000 */
[----:B------:R-:W-:Y:S05]  /*38030*/  @!P0 BRA `(.L_x_346) ;  /* 0x0000000000708947 */ /* 0x000fea0003800000 */
[----:B------:R-:W-:-:S06]  /*38040*/  ULOP3.LUT UR4, UR39, 0x2, URZ, 0xfc, !UPT ;  /* 0x0000000227047892 */ /* 0x000fcc000f8efc3f */
[----:B------:R-:W-:-:S04]  /*38050*/  MOV R0, UR4 ;  /* 0x0000000400007c02 */ /* 0x000fc80008000f00 */
[----:B------:R-:W-:-:S13]  /*38060*/  ISETP.NE.AND P1, PT, R0, 0x3, PT ;  /* 0x000000030000780c */ /* 0x000fda0003f25270 */
[----:B------:R-:W-:Y:S05]  /*38070*/  @!P1 BRA `(.L_x_347) ;  /* 0x0000000000049947 */ /* 0x000fea0003800000 */
[----:B------:R-:W-:Y:S01]  /*38080*/  BPT.TRAP 0x1 ;  /* 0x000000040000795c */ /* 0x000fe20000300000 */
.L_x_347:
[----:B------:R-:W-:Y:S02]  /*38090*/  MOV R0, 0x400 ;  /* 0x0000040000007802 */ /* 0x000fe40000000f00 */
[----:B------:R-:W-:Y:S02]  /*380a0*/  MOV R3, UR37 ;  /* 0x0000002500037c02 */ /* 0x000fe40008000f00 */
[----:B------:R-:W-:Y:S02]  /*380b0*/  MOV R2, 0x1 ;  /* 0x0000000100027802 */ /* 0x000fe40000000f00 */
[----:B------:R-:W-:Y:S02]  /*380c0*/  LEA R0, R3, R0, 0x18 ;  /* 0x0000000003007211 */ /* 0x000fe400078ec0ff */
[----:B------:R-:W-:-:S04]  /*380d0*/  SHF.L.U32 R3, R2, 0x1f, RZ ;  /* 0x0000001f02037819 */ /* 0x000fc800000006ff */
[----:B------:R-:W3:Y:S02]  /*380e0*/  SYNCS.PHASECHK.TRANS64.TRYWAIT P0, [R0+URZ+0x80], R3 ;  /* 0x00008003000075a7 */ /* 0x000ee4000800017f */
[----:B---3--:R-:W-:Y:S05]  /*380f0*/  @!P0 BRA `(.L_x_348) ;  /* 0x0000001c00a08947 */ /* 0x008fea0003800000 */
.L_x_409:
[----:B------:R-:W-:Y:S05]  /*38100*/  @!P1 BRA `(.L_x_349) ;  /* 0x0000000000049947 */ /* 0x000fea0003800000 */
[----:B------:R-:W-:Y:S01]  /*38110*/  BPT.TRAP 0x1 ;  /* 0x000000040000795c */ /* 0x000fe20000300000 */
.L_x_349:
[----:B------:R-:W4:Y:S02]  /*38120*/  SYNCS.PHASECHK.TRANS64.TRYWAIT P0, [R0+URZ+0x88], R3 ;  /* 0x00008803000075a7 */ /* 0x000f24000800017f */
[----:B----4-:R-:W-:Y:S05]  /*38130*/  @!P0 BRA `(.L_x_350) ;  /* 0x0000001c00a48947 */ /* 0x010fea0003800000 */
.L_x_410:
[----:B------:R-:W-:Y:S05]  /*38140*/  @!P1 BRA `(.L_x_351) ;  /* 0x0000000000049947 */ /* 0x000fea0003800000 */
[----:B------:R-:W-:Y:S01]  /*38150*/  BPT.TRAP 0x1 ;  /* 0x000000040000795c */ /* 0x000fe20000300000 */
.L_x_351:
[----:B------:R-:W1:Y:S02]  /*38160*/  SYNCS.PHASECHK.TRANS64.TRYWAIT P0, [R0+URZ+0x90], R3 ;  /* 0x00009003000075a7 */ /* 0x000e64000800017f */
[----:B-1----:R-:W-:Y:S05]  /*38170*/  @!P0 BRA `(.L_x_352) ;  /* 0x0000001c00a88947 */ /* 0x002fea0003800000 */
.L_x_411:
[----:B------:R-:W-:Y:S05]  /*38180*/  @!P1 BRA `(.L_x_353) ;  /* 0x0000000000049947 */ /* 0x000fea0003800000 */
[----:B------:R-:W-:Y:S01]  /*38190*/  BPT.TRAP 0x1 ;  /* 0x000000040000795c */ /* 0x000fe20000300000 */
.L_x_353:
[----:B---34-:R-:W-:-:S04]  /*381a0*/  MOV R3, 0x1 ;  /* 0x0000000100037802 */ /* 0x018fc80000000f00 */
[----:B------:R-:W-:-:S07]  /*381b0*/  SHF.L.U32 R3, R3, 0x1f, RZ ;  /* 0x0000001f03037819 */ /* 0x000fce00000006ff */
.L_x_354:
[----:B-1----:R1:W3:Y:S02]  /*381c0*/  SYNCS.PHASECHK.TRANS64.TRYWAIT P0, [R0+URZ+0x98], R3 ;  /* 0x00009803000075a7 */ /* 0x0022e4000800017f */
[----:B---3--:R-:W-:Y:S05]  /*381d0*/  @!P0 NANOSLEEP.SYNCS 0x989680 ;  /* 0x009896800000895d */ /* 0x008fea0003900000 */
[----:B------:R-:W3:Y:S02]  /*381e0*/  @!P0 SYNCS.PHASECHK.TRANS64 P0, [R0+URZ+0x98], R3 ;  /* 0x00009803000085a7 */ /* 0x000ee4000800007f */
[----:B---3--:R-:W-:Y:S05]  /*381f0*/  @!P0 BRA `(.L_x_354) ;  /* 0xfffffffc00f08947 */ /* 0x008fea000383ffff */
.L_x_346:
[----:B------:R-:W-:Y:S05]  /*38200*/  BSYNC B0 ;  /* 0x0000000000007941 */ /* 0x000fea0003800000 */
.L_x_345:
[----:B------:R-:W-:Y:S05]  /*38210*/  EXIT ;  /* 0x000000000000794d */ /* 0x000fea0003800000 */
.L_x_235:
[----:B------:R-:W-:Y:S02]  /*38220*/  LOP3.LUT P0, RZ, R4, 0xff, RZ, 0xc0, !PT ;  /* 0x000000ff04ff7812 */ /* 0x000fe4000780c0ff */
[----:B------:R-:W-:Y:S02]  /*38230*/  MOV R0, 0x1 ;  /* 0x0000000100007802 */ /* 0x000fe40000000f00 */
[----:B------:R-:W-:-:S09]  /*38240*/  MOV R7, RZ ;  /* 0x000000ff00077202 */ /* 0x000fd20000000f00 */
[----:B------:R-:W-:Y:S05]  /*38250*/  @!P0 BRA `(.L_x_355) ;  /* 0x0000000c00348947 */ /* 0x000fea0003800000 */
[----:B------:R-:W1:Y:S01]  /*38260*/  LDC R0, c[0x0][0x28c] ;  /* 0x0000a300ff007b82 */ /* 0x000e620000000800 */
[----:B------:R-:W-:Y:S01]  /*38270*/  ULDC UR15, c[0x0][0x900] ;  /* 0x00024000000f7ab9 */ /* 0x000fe20000000800 */
[----:B------:R-:W-:Y:S01]  /*38280*/  UMOV UR4, 0xffffffff ;  /* 0xffffffff00047882 */ /* 0x000fe20000000000 */
[----:B------:R-:W-:Y:S01]  /*38290*/  BSSY B0, `(.L_x_355) ;  /* 0x00000c9000007945 */ /* 0x000fe20003800000 */
[----:B------:R-:W-:Y:S01]  /*382a0*/  USHF.L.U32 UR13, UR37, 0x7, URZ ;  /* 0x00000007250d7899 */ /* 0x000fe2000800063f */
[----:B------:R-:W-:Y:S01]  /*382b0*/  MOV R9, 0x1 ;  /* 0x0000000100097802 */ /* 0x000fe20000000f00 */
[----:B------:R-:W-:Y:S01]  /*382c0*/  USHF.L.U32 UR4, UR4, UR15, URZ ;  /* 0x0000000f04047299 */ /* 0x000fe2000800063f */
[----:B------:R-:W-:Y:S01]  /*382d0*/  MOV R7, RZ ;  /* 0x000000ff00077202 */ /* 0x000fe20000000f00 */
[----:B------:R-:W-:Y:S01]  /*382e0*/  ULDC UR14, c[0x0][0x8a8] ;  /* 0x00022a00000e7ab9 */ /* 0x000fe20000000800 */
[----:B------:R-:W-:Y:S01]  /*382f0*/  UMOV UR5, 0x1 ;  /* 0x0000000100057882 */ /* 0x000fe20000000000 */
[----:B------:R-:W-:-:S02]  /*38300*/  USHF.L.U32 UR24, UR37, 0xd, URZ ;  /* 0x0000000d25187899 */ /* 0x000fc4000800063f */
[----:B------:R-:W-:Y:S02]  /*38310*/  ULOP3.LUT UR25, UR45, 0x2, URZ, 0xfc, !UPT ;  /* 0x000000022d197892 */ /* 0x000fe4000f8efc3f */
[----:B------:R-:W-:Y:S02]  /*38320*/  ULOP3.LUT UR13, UR13, 0x80, URZ, 0xc0, !UPT ;  /* 0x000000800d0d7892 */ /* 0x000fe4000f8ec03f */
[----:B------:R-:W-:Y:S02]  /*38330*/  UIADD3 UR14, UR14, -0x1, URZ ;  /* 0xffffffff0e0e7890 */ /* 0x000fe4000fffe03f */
[----:B------:R-:W-:Y:S02]  /*38340*/  USHF.L.U32 UR15, UR5, UR15, URZ ;  /* 0x0000000f050f7299 */ /* 0x000fe4000800063f */
[----:B------:R-:W-:Y:S01]  /*38350*/  ULOP3.LUT UR16, URZ, UR4, URZ, 0x33, !UPT ;  /* 0x000000043f107292 */ /* 0x000fe2000f8e333f */
[----:B------:R-:W-:Y:S01]  /*38360*/  ULDC.64 UR20, c[0x0][0x198] ;  /* 0x0000660000147ab9 */ /* 0x000fe20000000a00 */
[----:B-1----:R-:W-:-:S04]  /*38370*/  IADD3 R0, R0, 0x3f, RZ ;  /* 0x0000003f00007810 */ /* 0x002fc80007ffe0ff */
[----:B------:R-:W-:-:S04]  /*38380*/  SHF.R.S32.HI R5, RZ, 0x1f, R0 ;  /* 0x0000001fff057819 */ /* 0x000fc80000011400 */
[----:B------:R-:W-:Y:S02]  /*38390*/  LEA.HI R5, R5, R0, RZ, 0x6 ;  /* 0x0000000005057211 */ /* 0x000fe400078f30ff */
[----:B------:R-:W-:Y:S02]  /*383a0*/  MOV R0, 0x1 ;  /* 0x0000000100007802 */ /* 0x000fe40000000f00 */
[----:B------:R-:W-:-:S04]  /*383b0*/  SHF.R.S32.HI R6, RZ, 0x6, R5 ;  /* 0x00000006ff067819 */ /* 0x000fc80000011405 */
[----:B------:R-:W-:-:S07]  /*383c0*/  IADD3 R16, R6, 0x1, RZ ;  /* 0x0000000106107810 */ /* 0x000fce0007ffe0ff */
.L_x_366:
[----:B------:R-:W-:-:S03]  /*383d0*/  UMOV UR4, 0xffffffff ;  /* 0xffffffff00047882 */ /* 0x000fc60000000000 */
[----:B------:R-:W-:Y:S05]  /*383e0*/  BRA.DIV UR4, `(.L_x_356) ;  /* 0x0000001e04207947 */ /* 0x000fea000b800000 */
[----:B------:R-:W-:-:S13]  /*383f0*/  ELECT P6, URZ, PT ;  /* 0x00000000003f782f */ /* 0x000fda00038c0000 */
.L_x_414:
[----:B------:R-:W1:Y:S01]  /*38400*/  LDC R4, c[0x0][0x28c] ;  /* 0x0000a300ff047b82 */ /* 0x000e620000000800 */
[----:B------:R-:W-:Y:S01]  /*38410*/  BSSY B1, `(.L_x_357) ;  /* 0x0000038000017945 */ /* 0x000fe20003800000 */
[----:B-1----:R-:W-:-:S13]  /*38420*/  ISETP.LT.OR P6, PT, R4, 0x1, !P6 ;  /* 0x000000010400780c */ /* 0x002fda00077c1670 */
[----:B------:R-:W-:Y:S05]  /*38430*/  @P6 BRA `(.L_x_358) ;  /* 0x0000000000d46947 */ /* 0x000fea0003800000 */
[----:B------:R-:W-:Y:S02]  /*38440*/  LEA R3, R3, UR13, 0x8 ;  /* 0x0000000d03037c11 */ /* 0x000fe4000f8e40ff */
[----:B------:R-:W-:Y:S02]  /*38450*/  SHF.L.U32 R2, R2, 0x8, RZ ;  /* 0x0000000802027819 */ /* 0x000fe400000006ff */
[----:B------:R-:W-:Y:S02]  /*38460*/  MOV R13, RZ ;  /* 0x000000ff000d7202 */ /* 0x000fe40000000f00 */
[----:B------:R-:W-:Y:S02]  /*38470*/  MOV R4, R16 ;  /* 0x0000001000047202 */ /* 0x000fe40000000f00 */
[----:B------:R-:W-:Y:S02]  /*38480*/  MOV R5, R0 ;  /* 0x0000000000057202 */ /* 0x000fe40000000f00 */
[----:B------:R-:W-:-:S07]  /*38490*/  MOV R8, R7 ;  /* 0x0000000700087202 */ /* 0x000fce0000000f00 */
.L_x_361:
[----:B------:R-:W1:Y:S01]  /*384a0*/  S2R R12, SR_CgaCtaId ;  /* 0x00000000000c7919 */ /* 0x000e620000008800 */
[----:B------:R-:W-:Y:S02]  /*384b0*/  MOV R11, 0x400 ;  /* 0x00000400000b7802 */ /* 0x000fe40000000f00 */
[----:B------:R-:W-:Y:S02]  /*384c0*/  LOP3.LUT P1, RZ, R18, 0x7f, RZ, 0xc0, !PT ;  /* 0x0000007f12ff7812 */ /* 0x000fe4000782c0ff */
[----:B-1----:R-:W-:Y:S02]  /*384d0*/  LEA R15, R12, R11, 0x18 ;  /* 0x0000000b0c0f7211 */ /* 0x002fe400078ec0ff */
[----:B------:R-:W-:Y:S02]  /*384e0*/  SHF.L.U32 R11, R5, 0x1f, RZ ;  /* 0x0000001f050b7819 */ /* 0x000fe400000006ff */
[----:B------:R-:W-:-:S04]  /*384f0*/  LEA R12, R8, R15, 0x3 ;  /* 0x0000000f080c7211 */ /* 0x000fc800078e18ff */
[----:B------:R-:W1:Y:S02]  /*38500*/  SYNCS.PHASECHK.TRANS64.TRYWAIT P0, [R12+URZ+0x30], R11 ;  /* 0x0000300b0c0075a7 */ /* 0x000e64000800017f */
[----:B-1----:R-:W-:Y:S05]  /*38510*/  @!P0 BRA `(.L_x_359) ;  /* 0x0000001800f48947 */ /* 0x002fea0003800000 */
.L_x_415:
[----:B-1----:R-:W1:Y:S01]  /*38520*/  @!P1 LDC R11, c[0x0][0x500] ;  /* 0x00014000ff0b9b82 */ /* 0x002e620000000800 */
[----:B------:R-:W-:-:S04]  /*38530*/  UPRMT UR4, UR25, 0x9910, URZ ;  /* 0x0000991019047896 */ /* 0x000fc8000800003f */
[----:B------:R-:W-:-:S06]  /*38540*/  UISETP.NE.AND UP0, UPT, UR4, 0x2, UPT ;  /* 0x000000020400788c */ /* 0x000fcc000bf05270 */
[----:B------:R-:W-:Y:S01]  /*38550*/  PLOP3.LUT P0, PT, PT, PT, UP0, 0x80, 0x0 ;  /* 0x000000000000781c */ /* 0x000fe20003f0f008 */
[----:B-1----:R1:W-:-:S12]  /*38560*/  @!P1 SYNCS.ARRIVE.TRANS64 RZ, [R12+URZ], R11 ;  /* 0x0000000b0cff99a7 */ /* 0x0023d8000800003f */
[----:B------:R-:W-:Y:S05]  /*38570*/  @P0 BRA `(.L_x_360) ;  /* 0x0000000000040947 */ /* 0x000fea0003800000 */
[----:B------:R-:W-:Y:S01]  /*38580*/  BPT.TRAP 0x1 ;  /* 0x000000040000795c */ /* 0x000fe20000300000 */
.L_x_360:
[----:B------:R-:W-:Y:S01]  /*38590*/  R2UR UR5, R8 ;  /* 0x00000000080572ca */ /* 0x000fe200000e0000 */
[----:B------:R-:W-:Y:S01]  /*385a0*/  UIADD3 UR4, UP0, UR20, 0xf0, URZ ;  /* 0x000000f014047890 */ /* 0x000fe2000ff1e03f */
[----:B------:R-:W-:Y:S01]  /*385b0*/  R2UR UR18, R15 ;  /* 0x000000000f1272ca */ /* 0x000fe200000e0000 */
[----:B------:R-:W-:Y:S01]  /*385c0*/  UIADD3 UR22, UP1, UR20, 0x1f0, URZ ;  /* 0x000001f014167890 */ /* 0x000fe2000ff3e03f */
[----:B------:R-:W-:Y:S01]  /*385d0*/  R2UR UR9, R12 ;  /* 0x000000000c0972ca */ /* 0x000fe200000e0000 */
[----:B------:R-:W-:Y:S01]  /*385e0*/  UMOV UR6, 0x0 ;  /* 0x0000000000067882 */ /* 0x000fe20000000000 */
[----:B------:R-:W-:Y:S01]  /*385f0*/  R2UR UR11, R2 ;  /* 0x00000000020b72ca */ /* 0x000fe200000e0000 */
[----:B------:R-:W-:Y:S01]  /*38600*/  UIADD3.X UR23, URZ, UR21, URZ, UP1, !UPT ;  /* 0x000000153f177290 */ /* 0x000fe20008ffe43f */
[----:B------:R-:W-:Y:S01]  /*38610*/  R2UR UR10, R13 ;  /* 0x000000000d0a72ca */ /* 0x000fe200000e0000 */
[----:B------:R-:W-:Y:S01]  /*38620*/  UMOV UR7, 0x10000000 ;  /* 0x1000000000077882 */ /* 0x000fe20000000000 */
[----:B------:R-:W-:Y:S01]  /*38630*/  R2UR UR12, R10 ;  /* 0x000000000a0c72ca */ /* 0x000fe200000e0000 */
[----:B------:R-:W-:Y:S01]  /*38640*/  UMOV UR26, 0x30000 ;  /* 0x00030000001a7882 */ /* 0x000fe20000000000 */
[----:B------:R-:W-:Y:S01]  /*38650*/  IADD3 R4, R4, -0x1, RZ ;  /* 0xffffffff04047810 */ /* 0x000fe20007ffe0ff */
[----:B------:R-:W-:Y:S01]  /*38660*/  USHF.L.U32 UR5, UR5, 0xe, URZ ;  /* 0x0000000e05057899 */ /* 0x000fe2000800063f */
[----:B------:R-:W-:-:S02]  /*38670*/  R2UR UR19, R3 ;  /* 0x00000000031372ca */ /* 0x000fc400000e0000 */
[----:B------:R-:W-:Y:S01]  /*38680*/  ISETP.GT.AND P1, PT, R4, 0x1, PT ;  /* 0x000000010400780c */ /* 0x000fe20003f24270 */
[----:B------:R-:W-:Y:S01]  /*38690*/  ULOP3.LUT UR8, UR5, 0x2000, UR24, 0xf8, !UPT ;  /* 0x0000200005087892 */ /* 0x000fe2000f8ef818 */
[----:B------:R-:W-:Y:S01]  /*386a0*/  IADD3 R8, R8, 0x1, RZ ;  /* 0x0000000108087810 */ /* 0x000fe20007ffe0ff */
[----:B------:R-:W-:Y:S01]  /*386b0*/  UIADD3 UR17, UR18, 0x6200, UR5 ;  /* 0x0000620012117890 */ /* 0x000fe2000fffe005 */
[----:B------:R-:W-:Y:S01]  /*386c0*/  IADD3 R13, R13, 0x40, RZ ;  /* 0x000000400d0d7810 */ /* 0x000fe20007ffe0ff */
[----:B------:R-:W-:Y:S01]  /*386d0*/  UIADD3.X UR5, URZ, UR21, URZ, UP0, !UPT ;  /* 0x000000153f057290 */ /* 0x000fe200087fe43f */
[----:B------:R-:W-:Y:S01]  /*386e0*/  ISETP.NE.AND P0, PT, R8, 0x6, PT ;  /* 0x000000060800780c */ /* 0x000fe20003f05270 */
[----:B------:R-:W-:-:S03]  /*386f0*/  UIADD3 UR18, UR18, 0x1e200, UR8 ;  /* 0x0001e20012127890 */ /* 0x000fc6000fffe008 */
[----:B------:R-:W-:Y:S01]  /*38700*/  UMOV UR8, UR17 ;  /* 0x0000001100087c82 */ /* 0x000fe20008000000 */
[----:B-1----:R-:W-:Y:S02]  /*38710*/  SEL R12, RZ, 0x1, P0 ;  /* 0x00000001ff0c7807 */ /* 0x002fe40000000000 */
[----:B------:R-:W-:Y:S01]  /*38720*/  SEL R8, R8, RZ, P0 ;  /* 0x000000ff08087207 */ /* 0x000fe20000000000 */
[----:B------:R1:W-:Y:S01]  /*38730*/  UTMALDG.3D [UR8], [UR4], desc[UR6] ;  /* 0x00000608040075b4 */ /* 0x0003e20008011000 */
[----:B------:R-:W-:Y:S01]  /*38740*/  LOP3.LUT R5, R5, R12, RZ, 0x3c, !PT ;  /* 0x0000000c05057212 */ /* 0x000fe200078e3cff */
[----:B-1----:R-:W-:Y:S01]  /*38750*/  UMOV UR8, UR18 ;  /* 0x0000001200087c82 */ /* 0x002fe20008000000 */
[----:B------:R-:W-:Y:S02]  /*38760*/  UMOV UR11, UR19 ;  /* 0x00000013000b7c82 */ /* 0x000fe40008000000 */
[----:B------:R1:W-:Y:S02]  /*38770*/  UTMALDG.3D.MULTICAST [UR8], [UR22], UR26, desc[UR6] ;  /* 0x00000608160073b4 */ /* 0x0003e4000801181a */
[----:B-1----:R-:W-:Y:S05]  /*38780*/  @P1 BRA `(.L_x_361) ;  /* 0xfffffffc00441947 */ /* 0x002fea000383ffff */
.L_x_358:
[----:B------:R-:W-:Y:S05]  /*38790*/  BSYNC B1 ;  /* 0x0000000000017941 */ /* 0x000fea0003800000 */
.L_x_357:
[----:B------:R-:W2:Y:S01]  /*387a0*/  LDL.LU R14, [R1+0x4b0] ;  /* 0x0004b000010e7983 */ /* 0x000ea20000300800 */
[----:B------:R-:W-:Y:S01]  /*387b0*/  LOP3.LUT P0, RZ, R9, 0xff, RZ, 0xc0, !PT ;  /* 0x000000ff09ff7812 */ /* 0x000fe2000780c0ff */
[----:B------:R-:W-:Y:S02]  /*387c0*/  ULDC.64 UR4, c[0x0][0x8f8] ;  /* 0x00023e0000047ab9 */ /* 0x000fe40000000a00 */
[----:B------:R-:W3:Y:S01]  /*387d0*/  LDL.LU R12, [R1+0x4ac] ;  /* 0x0004ac00010c7983 */ /* 0x000ee20000300800 */
[C---:B------:R-:W-:Y:S01]  /*387e0*/  IADD3 R4, R6.reuse, R7, RZ ;  /* 0x0000000706047210 */ /* 0x040fe20007ffe0ff */
[----:B------:R-:W-:Y:S01]  /*387f0*/  BSSY B1, `(.L_x_362) ;  /* 0x0000070000017945 */ /* 0x000fe20003800000 */
[----:B------:R-:W-:Y:S02]  /*38800*/  ISETP.GE.U32.AND P1, PT, R6, 0x6, PT ;  /* 0x000000060600780c */ /* 0x000fe40003f26070 */
[----:B------:R-:W-:Y:S02]  /*38810*/  MOV R10, 0xffffffff ;  /* 0xffffffff000a7802 */ /* 0x000fe40000000f00 */
[----:B------:R-:W-:-:S03]  /*38820*/  PRMT R9, RZ, 0x7610, R9 ;  /* 0x00007610ff097816 */ /* 0x000fc60000000009 */
[----:B------:R-:W1:Y:S01]  /*38830*/  @P0 S2R R3, SR_CgaCtaId ;  /* 0x0000000000030919 */ /* 0x000e620000008800 */
[----:B------:R-:W-:-:S04]  /*38840*/  @P0 MOV R2, 0x400 ;  /* 0x0000040000020802 */ /* 0x000fc80000000f00 */
[----:B-1----:R-:W-:-:S04]  /*38850*/  @P0 LEA R2, R3, R2, 0x18 ;  /* 0x0000000203020211 */ /* 0x002fc800078ec0ff */
[----:B------:R1:W-:Y:S01]  /*38860*/  @P0 SYNCS.ARRIVE.TRANS64.A1T0 RZ, [R2+URZ+0xa8], RZ ;  /* 0x0000a8ff02ff09a7 */ /* 0x0003e2000810003f */
[----:B------:R-:W-:-:S04]  /*38870*/  ISETP.GT.U32.AND P0, PT, R4, 0x5, PT ;  /* 0x000000050400780c */ /* 0x000fc80003f04070 */
[----:B------:R-:W-:Y:S01]  /*38880*/  ISETP.LT.U32.AND P0, PT, R6, 0x6, P0 ;  /* 0x000000060600780c */ /* 0x000fe20000701070 */
[----:B-1----:R-:W-:Y:S01]  /*38890*/  IMAD.WIDE.U32 R2, R4, -0x55555555, RZ ;  /* 0xaaaaaaab04027825 */ /* 0x002fe200078e00ff */
[----:B------:R-:W-:-:S04]  /*388a0*/  MOV R2, 0xffffffff ;  /* 0xffffffff00027802 */ /* 0x000fc80000000f00 */
[----:B------:R-:W-:Y:S02]  /*388b0*/  SHF.R.U32.HI R5, RZ, 0x2, R3 ;  /* 0x00000002ff057819 */ /* 0x000fe40000011603 */
[----:B------:R-:W-:-:S03]  /*388c0*/  SEL R3, RZ, 0x1, !P0 ;  /* 0x00000001ff037807 */ /* 0x000fc60004000000 */
[--C-:B------:R-:W-:Y:S01]  /*388d0*/  IMAD R7, R5, -0x6, R4.reuse ;  /* 0xfffffffa05077824 */ /* 0x100fe200078e0204 */
[----:B------:R-:W-:Y:S02]  /*388e0*/  LOP3.LUT R0, R0, R3, RZ, 0x3c, !PT ;  /* 0x0000000300007212 */ /* 0x000fe400078e3cff */
[----:B------:R-:W-:Y:S02]  /*388f0*/  MOV R3, 0xffffffff ;  /* 0xffffffff00037802 */ /* 0x000fe40000000f00 */
[----:B------:R-:W-:Y:S02]  /*38900*/  @P1 LOP3.LUT R0, R0, 0x1, R5, 0x78, !PT ;  /* 0x0000000100001812 */ /* 0x000fe400078e7805 */
[----:B------:R-:W-:Y:S02]  /*38910*/  PRMT R4, RZ, 0x7610, R4 ;  /* 0x00007610ff047816 */ /* 0x000fe40000000004 */
[----:B---3--:R-:W-:-:S04]  /*38920*/  IADD3 R12, P0, R12, UR54, RZ ;  /* 0x000000360c0c7c10 */ /* 0x008fc8000ff1e0ff */
[----:B--2---:R-:W-:Y:S01]  /*38930*/  IADD3.X R14, R14, UR38, RZ, P0, !PT ;  /* 0x000000260e0e7c10 */ /* 0x004fe200087fe4ff */
        /* <DEDUP_REMOVED lines=8> */
[----:B------:R-:W-:Y:S01]  /*389c0*/  ULDC UR7, c[0x0][0x8d8] ;  /* 0x0002360000077ab9 */ /* 0x000fe20000000800 */
[----:B------:R-:W3:Y:S05]  /*389d0*/  S2R R2, SR_CTAID.Y ;  /* 0x0000000000027919 */ /* 0x000eea0000002600 */
[----:B------:R-:W4:Y:S08]  /*389e0*/  LDC R5, c[0x0][0x144] ;  /* 0x00005100ff057b82 */ /* 0x000f300000000800 */
[----:B------:R-:W5:Y:S01]  /*389f0*/  LDC R11, c[0x0][0x148] ;  /* 0x00005200ff0b7b82 */ /* 0x000f620000000800 */
[----:B--2---:R-:W-:-:S02]  /*38a00*/  ISETP.NE.AND P2, PT, R15, 0x1, PT ;  /* 0x000000010f00780c */ /* 0x004fc40003f45270 */
[----:B-1----:R-:W-:Y:S02]  /*38a10*/  I2FP.F32.U32 R3, R8 ;  /* 0x0000000800037245 */ /* 0x002fe40000201000 */
[----:B---3--:R-:W-:-:S03]  /*38a20*/  I2FP.F32.U32 R4, R2 ;  /* 0x0000000200047245 */ /* 0x008fc60000201000 */
[----:B------:R-:W-:Y:S01]  /*38a30*/  FMUL R3, R3, UR4 ;  /* 0x0000000403037c20 */ /* 0x000fe20008400000 */
[----:B------:R-:W-:Y:S02]  /*38a40*/  ULDC UR4, c[0x0][0x154] ;  /* 0x0000550000047ab9 */ /* 0x000fe40000000800 */
[----:B------:R-:W-:Y:S01]  /*38a50*/  FMUL R10, R4, UR4 ;  /* 0x00000004040a7c20 */ /* 0x000fe20008400000 */
[----:B------:R-:W-:Y:S02]  /*38a60*/  ULDC.64 UR4, c[0x0][0x8d0] ;  /* 0x0002340000047ab9 */ /* 0x000fe40000000a00 */
[----:B------:R-:W1:Y:S01]  /*38a70*/  F2I.U32.TRUNC.NTZ R3, R3 ;  /* 0x0000000300037305 */ /* 0x000e62000020f000 */
[----:B------:R-:W-:-:S04]  /*38a80*/  ISETP.NE.U32.AND P0, PT, RZ, UR4, PT ;  /* 0x00000004ff007c0c */ /* 0x000fc8000bf05070 */
[----:B------:R-:W-:-:S03]  /*38a90*/  ISETP.NE.AND.EX P0, PT, RZ, UR5, PT, P0 ;  /* 0x00000005ff007c0c */ /* 0x000fc6000bf05300 */
[----:B------:R-:W2:Y:S01]  /*38aa0*/  F2I.U32.TRUNC.NTZ R10, R10 ;  /* 0x0000000a000a7305 */ /* 0x000ea2000020f000 */
[----:B-1----:R-:W-:Y:S02]  /*38ab0*/  IADD3 R4, -R3, RZ, RZ ;  /* 0x000000ff03047210 */ /* 0x002fe40007ffe1ff */
[----:B------:R-:W-:-:S03]  /*38ac0*/  MOV R3, R14 ;  /* 0x0000000e00037202 */ /* 0x000fc60000000f00 */
[----:B----4-:R-:W-:Y:S01]  /*38ad0*/  IMAD R8, R5, R4, R8 ;  /* 0x0000000405087224 */ /* 0x010fe200078e0208 */
[----:B--2---:R-:W-:-:S05]  /*38ae0*/  IADD3 R4, -R10, RZ, RZ ;  /* 0x000000ff0a047210 */ /* 0x004fca0007ffe1ff */
[----:B-----5:R-:W-:Y:S01]  /*38af0*/  @P2 IMAD R8, R11, R4, R2 ;  /* 0x000000040b082224 */ /* 0x020fe200078e0202 */
[----:B------:R-:W-:Y:S01]  /*38b00*/  MOV R2, R12 ;  /* 0x0000000c00027202 */ /* 0x000fe20000000f00 */
[----:B------:R-:W-:Y:S06]  /*38b10*/  @!P0 BRA `(.L_x_364) ;  /* 0x0000000000288947 */ /* 0x000fec0003800000 */
[----:B------:R-:W-:Y:S02]  /*38b20*/  ULDC UR6, c[0x0][0x8dc] ;  /* 0x0002370000067ab9 */ /* 0x000fe40000000800 */
[----:B------:R-:W-:-:S04]  /*38b30*/  IADD3 R3, P0, R12, UR6, RZ ;  /* 0x000000060c037c10 */ /* 0x000fc8000ff1e0ff */
[----:B------:R-:W-:-:S05]  /*38b40*/  IADD3.X R11, RZ, R14, RZ, P0, !PT ;  /* 0x0000000eff0b7210 */ /* 0x000fca00007fe4ff */
[----:B------:R-:W-:-:S04]  /*38b50*/  IMAD.WIDE.U32 R4, R11, UR4, RZ ;  /* 0x000000040b047c25 */ /* 0x000fc8000f8e00ff */
[----:B------:R-:W-:-:S04]  /*38b60*/  IMAD.WIDE.U32 R4, P0, R3, UR5, R4 ;  /* 0x0000000503047c25 */ /* 0x000fc8000f800004 */
[----:B------:R-:W-:Y:S01]  /*38b70*/  IMAD.WIDE.U32 R2, R3, UR4, RZ ;  /* 0x0000000403027c25 */ /* 0x000fe2000f8e00ff */
[----:B------:R-:W-:-:S04]  /*38b80*/  MOV R2, R5 ;  /* 0x0000000500027202 */ /* 0x000fc80000000f00 */
[----:B------:R-:W-:Y:S02]  /*38b90*/  IADD3 RZ, P1, R3, R4, RZ ;  /* 0x0000000403ff7210 */ /* 0x000fe40007f3e0ff */
[----:B------:R-:W-:-:S03]  /*38ba0*/  IADD3.X R3, RZ, RZ, RZ, P0, !PT ;  /* 0x000000ffff037210 */ /* 0x000fc600007fe4ff */
[----:B------:R-:W-:-:S08]  /*38bb0*/  IMAD.WIDE.U32.X R2, R11, UR5, R2, P1 ;  /* 0x000000050b027c25 */ /* 0x000fd000088e0402 */
.L_x_364:
[--C-:B------:R-:W-:Y:S01]  /*38bc0*/  SHF.R.U64 R10, R2, UR7, R3.reuse ;  /* 0x00000007020a7c19 */ /* 0x100fe20008001203 */
[----:B------:R-:W-:Y:S01]  /*38bd0*/  ULDC.64 UR4, c[0x0][0x8c8] ;  /* 0x0002320000047ab9 */ /* 0x000fe20000000a00 */
[----:B------:R-:W-:Y:S01]  /*38be0*/  SHF.R.U32.HI R2, RZ, UR7, R3 ;  /* 0x00000007ff027c19 */ /* 0x000fe20008011603 */
[----:B------:R-:W-:Y:S01]  /*38bf0*/  ULDC.64 UR6, c[0x0][0x8e8] ;  /* 0x00023a0000067ab9 */ /* 0x000fe20000000a00 */
[----:B------:R-:W-:Y:S02]  /*38c00*/  IADD3 R11, P0, RZ, -R10, RZ ;  /* 0x8000000aff0b7210 */ /* 0x000fe40007f1e0ff */
[----:B------:R-:W-:Y:S02]  /*38c10*/  MOV R3, R14 ;  /* 0x0000000e00037202 */ /* 0x000fe40000000f00 */
[----:B------:R-:W-:Y:S02]  /*38c20*/  IADD3.X R2, RZ, ~R2, RZ, P0, !PT ;  /* 0x80000002ff027210 */ /* 0x000fe400007fe4ff */
[----:B------:R-:W-:-:S03]  /*38c30*/  ISETP.NE.U32.AND P0, PT, RZ, UR6, PT ;  /* 0x00000006ff007c0c */ /* 0x000fc6000bf05070 */
[----:B------:R-:W-:Y:S01]  /*38c40*/  IMAD R2, R2, UR4, RZ ;  /* 0x0000000402027c24 */ /* 0x000fe2000f8e02ff */
[----:B------:R-:W-:-:S03]  /*38c50*/  ISETP.NE.AND.EX P0, PT, RZ, UR7, PT, P0 ;  /* 0x00000007ff007c0c */ /* 0x000fc6000bf05300 */
[----:B------:R-:W-:Y:S01]  /*38c60*/  IMAD R5, R11, UR5, R2 ;  /* 0x000000050b057c24 */ /* 0x000fe2000f8e0202 */
[----:B------:R-:W-:-:S05]  /*38c70*/  MOV R2, R12 ;  /* 0x0000000c00027202 */ /* 0x000fca0000000f00 */
[----:B------:R-:W-:Y:S01]  /*38c80*/  IMAD.WIDE.U32 R2, R11, UR4, R2 ;  /* 0x000000040b027c25 */ /* 0x000fe2000f8e0002 */
[----:B------:R-:W-:-:S04]  /*38c90*/  ULDC UR4, c[0x0][0x8c0] ;  /* 0x0002300000047ab9 */ /* 0x000fc80000000800 */
[----:B------:R-:W-:-:S04]  /*38ca0*/  IADD3 R3, R3, R5, RZ ;  /* 0x0000000503037210 */ /* 0x000fc80007ffe0ff */
[--C-:B------:R-:W-:Y:S02]  /*38cb0*/  SHF.R.U64 R11, R2, UR4, R3.reuse ;  /* 0x00000004020b7c19 */ /* 0x100fe40008001203 */
[----:B------:R-:W-:Y:S01]  /*38cc0*/  SHF.R.U32.HI R2, RZ, UR4, R3 ;  /* 0x00000004ff027c19 */ /* 0x000fe20008011603 */
[----:B------:R-:W-:-:S03]  /*38cd0*/  ULDC UR4, c[0x0][0x8b0] ;  /* 0x00022c0000047ab9 */ /* 0x000fc60000000800 */
[--C-:B------:R-:W-:Y:S02]  /*38ce0*/  SHF.R.U64 R12, R11, UR4, R2.reuse ;  /* 0x000000040b0c7c19 */ /* 0x100fe40008001202 */
[----:B------:R-:W-:Y:S01]  /*38cf0*/  SHF.R.U32.HI R3, RZ, UR4, R2 ;  /* 0x00000004ff037c19 */ /* 0x000fe20008011602 */
[----:B------:R-:W-:-:S03]  /*38d00*/  ULDC UR4, c[0x0][0x900] ;  /* 0x0002400000047ab9 */ /* 0x000fc60000000800 */
[--C-:B------:R-:W-:Y:S02]  /*38d10*/  SHF.R.U64 R13, R12, UR4, R3.reuse ;  /* 0x000000040c0d7c19 */ /* 0x100fe40008001203 */
[----:B------:R-:W-:Y:S02]  /*38d20*/  SHF.R.U32.HI R14, RZ, UR4, R3 ;  /* 0x00000004ff0e7c19 */ /* 0x000fe40008011603 */
[----:B------:R-:W-:Y:S02]  /*38d30*/  MOV R2, R13 ;  /* 0x0000000d00027202 */ /* 0x000fe40000000f00 */
        /* <DEDUP_REMOVED lines=12> */
.L_x_365:
[----:B------:R-:W-:Y:S01]  /*38e00*/  ULDC UR4, c[0x0][0x8f0] ;  /* 0x00023c0000047ab9 */ /* 0x000fe20000000800 */
[----:B------:R-:W-:Y:S02]  /*38e10*/  LOP3.LUT R12, R12, UR16, RZ, 0xc0, !PT ;  /* 0x000000100c0c7c12 */ /* 0x000fe4000f8ec0ff */
[----:B------:R-:W-:Y:S01]  /*38e20*/  SHF.R.U64 R3, R2, UR4, R3 ;  /* 0x0000000402037c19 */ /* 0x000fe20008001203 */
[----:B------:R-:W-:Y:S01]  /*38e30*/  ULDC UR4, c[0x0][0x8e0] ;  /* 0x0002380000047ab9 */ /* 0x000fe20000000800 */
[----:B------:R-:W-:Y:S02]  /*38e40*/  MOV R4, 0x1 ;  /* 0x0000000100047802 */ /* 0x000fe40000000f00 */
[C---:B------:R-:W-:Y:S01]  /*38e50*/  IADD3 R2, -R3.reuse, RZ, RZ ;  /* 0x000000ff03027210 */ /* 0x040fe20007ffe1ff */
[----:B------:R-:W-:-:S04]  /*38e60*/  IMAD R5, R3, UR15, R12 ;  /* 0x0000000f03057c24 */ /* 0x000fc8000f8e020c */
[----:B------:R-:W-:Y:S01]  /*38e70*/  IMAD R13, R2, UR4, R13 ;  /* 0x00000004020d7c24 */ /* 0x000fe2000f8e020d */
[----:B------:R-:W-:Y:S01]  /*38e80*/  ULDC UR4, c[0x0][0x8b8] ;  /* 0x00022e0000047ab9 */ /* 0x000fe20000000800 */
[----:B------:R-:W-:Y:S01]  /*38e90*/  LOP3.LUT R2, R11, UR14, RZ, 0xc0, !PT ;  /* 0x0000000e0b027c12 */ /* 0x000fe2000f8ec0ff */
[----:B------:R-:W-:Y:S01]  /*38ea0*/  IMAD R8, R5, UR4, R8 ;  /* 0x0000000405087c24 */ /* 0x000fe2000f8e0208 */
[----:B------:R-:W-:-:S03]  /*38eb0*/  ULDC UR4, c[0x0][0x8a8] ;  /* 0x00022a0000047ab9 */ /* 0x000fc60000000800 */
[----:B------:R-:W-:-:S05]  /*38ec0*/  IMAD R13, R13, UR4, R2 ;  /* 0x000000040d0d7c24 */ /* 0x000fca000f8e0202 */
[----:B------:R-:W-:Y:S02]  /*38ed0*/  SEL R3, R13, R8, !P2 ;  /* 0x000000080d037207 */ /* 0x000fe40005000000 */
[----:B------:R-:W-:-:S07]  /*38ee0*/  SEL R2, R8, R13, !P2 ;  /* 0x0000000d08027207 */ /* 0x000fce0005000000 */
.L_x_363:
[----:B------:R-:W-:Y:S05]  /*38ef0*/  BSYNC B1 ;  /* 0x0000000000017941 */ /* 0x000fea0003800000 */
.L_x_362:
[----:B------:R-:W-:-:S13]  /*38f00*/  LOP3.LUT P0, RZ, R4, 0xff, RZ, 0xc0, !PT ;  /* 0x000000ff04ff7812 */ /* 0x000fda000780c0ff */
[----:B------:R-:W-:Y:S05]  /*38f10*/  @P0 BRA `(.L_x_366) ;  /* 0xfffffff4002c0947 */ /* 0x000fea000383ffff */
[----:B------:R-:W-:Y:S05]  /*38f20*/  BSYNC B0 ;  /* 0x0000000000007941 */ /* 0x000fea0003800000 */
.L_x_355:
[----:B------:R-:W-:-:S03]  /*38f30*/  UMOV UR4, 0xffffffff ;  /* 0xffffffff00047882 */ /* 0x000fc60000000000 */
[----:B------:R-:W-:Y:S05]  /*38f40*/  BRA.DIV UR4, `(.L_x_367) ;  /* 0x00000012047c7947 */ /* 0x000fea000b800000 */
[----:B------:R-:W-:-:S13]  /*38f50*/  ELECT P6, URZ, PT ;  /* 0x00000000003f782f */ /* 0x000fda00038c0000 */
.L_x_418:
[----:B------:R-:W-:Y:S04]  /*38f60*/  BSSY B0, `(.L_x_368) ;  /* 0x000003e000007945 */ /* 0x000fe80003800000 */
[----:B------:R-:W-:Y:S05]  /*38f70*/  @!P6 BRA `(.L_x_369) ;  /* 0x0000000000f0e947 */ /* 0x000fea0003800000 */
[----:B------:R-:W-:-:S04]  /*38f80*/  ULOP3.LUT UR4, UR45, 0x2, URZ, 0xfc, !UPT ;  /* 0x000000022d047892 */ /* 0x000fc8000f8efc3f */
[----:B------:R-:W-:-:S06]  /*38f90*/  UISETP.NE.AND UP0, UPT, UR4, 0x3, UPT ;  /* 0x000000030400788c */ /* 0x000fcc000bf05270 */
[----:B------:R-:W-:-:S13]  /*38fa0*/  PLOP3.LUT P0, PT, PT, PT, UP0, 0x80, 0x0 ;  /* 0x000000000000781c */ /* 0x000fda0003f0f008 */
[----:B------:R-:W-:Y:S05]  /*38fb0*/  @!P0 BRA `(.L_x_370) ;  /* 0x0000000000048947 */ /* 0x000fea0003800000 */
[----:B------:R-:W-:Y:S01]  /*38fc0*/  BPT.TRAP 0x1 ;  /* 0x000000040000795c */ /* 0x000fe20000300000 */
.L_x_370:
[----:B------:R-:W1:Y:S01]  /*38fd0*/  S2R R3, SR_CgaCtaId ;  /* 0x0000000000037919 */ /* 0x000e620000008800 */
[----:B------:R-:W-:-:S04]  /*38fe0*/  MOV R2, 0x400 ;  /* 0x0000040000027802 */ /* 0x000fc80000000f00 */
[----:B-1----:R-:W-:Y:S02]  /*38ff0*/  LEA R2, R3, R2, 0x18 ;  /* 0x0000000203027211 */ /* 0x002fe400078ec0ff */
[----:B------:R-:W-:Y:S02]  /*39000*/  SHF.L.U32 R3, R0, 0x1f, RZ ;  /* 0x0000001f00037819 */ /* 0x000fe400000006ff */
[----:B------:R-:W-:-:S04]  /*39010*/  IADD3 R2, R2, 0x30, RZ ;  /* 0x0000003002027810 */ /* 0x000fc80007ffe0ff */
[----:B------:R-:W-:-:S04]  /*39020*/  LEA R4, R7, R2, 0x3 ;  /* 0x0000000207047211 */ /* 0x000fc800078e18ff */
[----:B------:R-:W1:Y:S02]  /*39030*/  SYNCS.PHASECHK.TRANS64.TRYWAIT P0, [R4+URZ], R3 ;  /* 0x00000003040075a7 */ /* 0x000e64000800017f */
[----:B-1----:R-:W-:Y:S05]  /*39040*/  @!P0 BRA `(.L_x_371) ;  /* 0x00000010005c8947 */ /* 0x002fea0003800000 */
.L_x_419:
[----:B------:R-:W-:-:S04]  /*39050*/  IADD3 R7, R7, 0x1, RZ ;  /* 0x0000000107077810 */ /* 0x000fc80007ffe0ff */
[----:B------:R-:W-:-:S04]  /*39060*/  ISETP.NE.AND P0, PT, R7, 0x6, PT ;  /* 0x000000060700780c */ /* 0x000fc80003f05270 */
[----:B-1----:R-:W-:Y:S02]  /*39070*/  SEL R3, RZ, 0x1, P0 ;  /* 0x00000001ff037807 */ /* 0x002fe40000000000 */
[----:B------:R-:W-:Y:S02]  /*39080*/  SEL R7, R7, RZ, P0 ;  /* 0x000000ff07077207 */ /* 0x000fe40000000000 */
[----:B------:R-:W-:Y:S02]  /*39090*/  LOP3.LUT R4, R0, R3, RZ, 0x3c, !PT ;  /* 0x0000000300047212 */ /* 0x000fe400078e3cff */
[----:B------:R-:W-:Y:S02]  /*390a0*/  LEA R3, R7, R2, 0x3 ;  /* 0x0000000207037211 */ /* 0x000fe400078e18ff */
[----:B------:R-:W-:-:S04]  /*390b0*/  SHF.L.U32 R0, R4, 0x1f, RZ ;  /* 0x0000001f04007819 */ /* 0x000fc800000006ff */
[----:B------:R-:W1:Y:S02]  /*390c0*/  SYNCS.PHASECHK.TRANS64.TRYWAIT P0, [R3+URZ], R0 ;  /* 0x00000000030075a7 */ /* 0x000e64000800017f */
[----:B-1----:R-:W-:Y:S05]  /*390d0*/  @!P0 BRA `(.L_x_372) ;  /* 0x00000010004c8947 */ /* 0x002fea0003800000 */
.L_x_420:
[----:B-1----:R-:W-:-:S04]  /*390e0*/  IADD3 R0, R7, 0x1, RZ ;  /* 0x0000000107007810 */ /* 0x002fc80007ffe0ff */
[----:B------:R-:W-:-:S04]  /*390f0*/  ISETP.NE.AND P0, PT, R0, 0x6, PT ;  /* 0x000000060000780c */ /* 0x000fc80003f05270 */
[----:B------:R-:W-:Y:S02]  /*39100*/  SEL R3, RZ, 0x1, P0 ;  /* 0x00000001ff037807 */ /* 0x000fe40000000000 */
[----:B------:R-:W-:Y:S02]  /*39110*/  SEL R5, R0, RZ, P0 ;  /* 0x000000ff00057207 */ /* 0x000fe40000000000 */
[----:B------:R-:W-:Y:S02]  /*39120*/  LOP3.LUT R4, R4, R3, RZ, 0x3c, !PT ;  /* 0x0000000304047212 */ /* 0x000fe400078e3cff */
[----:B------:R-:W-:Y:S02]  /*39130*/  LEA R3, R5, R2, 0x3 ;  /* 0x0000000205037211 */ /* 0x000fe400078e18ff */
[----:B------:R-:W-:-:S04]  /*39140*/  SHF.L.U32 R0, R4, 0x1f, RZ ;  /* 0x0000001f04007819 */ /* 0x000fc800000006ff */
[----:B------:R-:W1:Y:S02]  /*39150*/  SYNCS.PHASECHK.TRANS64.TRYWAIT P0, [R3+URZ], R0 ;  /* 0x00000000030075a7 */ /* 0x000e64000800017f */
[----:B-1----:R-:W-:Y:S05]  /*39160*/  @!P0 BRA `(.L_x_373) ;  /* 0x00000010003c8947 */ /* 0x002fea0003800000 */
.L_x_421:
        /* <DEDUP_REMOVED lines=9> */
.L_x_422:
        /* <DEDUP_REMOVED lines=9> */
.L_x_423:
[----:B-1----:R-:W-:-:S04]  /*39290*/  IADD3 R0, R5, 0x1, RZ ;  /* 0x0000000105007810 */ /* 0x002fc80007ffe0ff */
[----:B------:R-:W-:-:S04]  /*392a0*/  ISETP.NE.AND P0, PT, R0, 0x6, PT ;  /* 0x000000060000780c */ /* 0x000fc80003f05270 */
[----:B------:R-:W-:Y:S02]  /*392b0*/  SEL R4, RZ, 0x1, P0 ;  /* 0x00000001ff047807 */ /* 0x000fe40000000000 */
[----:B------:R-:W-:Y:S02]  /*392c0*/  SEL R3, R0, RZ, P0 ;  /* 0x000000ff00037207 */ /* 0x000fe40000000000 */
[----:B------:R-:W-:Y:S02]  /*392d0*/  LOP3.LUT R0, R7, R4, RZ, 0x3c, !PT ;  /* 0x0000000407007212 */ /* 0x000fe400078e3cff */
[----:B------:R-:W-:Y:S02]  /*392e0*/  LEA R3, R3, R2, 0x3 ;  /* 0x0000000203037211 */ /* 0x000fe400078e18ff */
[----:B------:R-:W-:-:S07]  /*392f0*/  SHF.L.U32 R0, R0, 0x1f, RZ ;  /* 0x0000001f00007819 */ /* 0x000fce00000006ff */
.L_x_376:
[----:B-1----:R1:W2:Y:S02]  /*39300*/  SYNCS.PHASECHK.TRANS64.TRYWAIT P0, [R3+URZ], R0 ;  /* 0x00000000030075a7 */ /* 0x0022a4000800017f */
[----:B--2---:R-:W-:Y:S05]  /*39310*/  @!P0 NANOSLEEP.SYNCS 0x989680 ;  /* 0x009896800000895d */ /* 0x004fea0003900000 */
[----:B------:R-:W2:Y:S02]  /*39320*/  @!P0 SYNCS.PHASECHK.TRANS64 P0, [R3+URZ], R0 ;  /* 0x00000000030085a7 */ /* 0x000ea4000800007f */
[----:B--2---:R-:W-:Y:S05]  /*39330*/  @!P0 BRA `(.L_x_376) ;  /* 0xfffffffc00f08947 */ /* 0x004fea000383ffff */
.L_x_369:
[----:B------:R-:W-:Y:S05]  /*39340*/  BSYNC B0 ;  /* 0x0000000000007941 */ /* 0x000fea0003800000 */
.L_x_368:
[----:B------:R-:W-:Y:S05]  /*39350*/  EXIT ;  /* 0x000000000000794d */ /* 0x000fea0003800000 */
.L_x_24:
[----:B---3--:R-:W-:-:S04]  /*39360*/  MOV R3, UR4 ;  /* 0x0000000400037c02 */ /* 0x008fc80008000f00 */
[----:B------:R3:W4:Y:S03]  /*39370*/  SYNCS.PHASECHK.TRANS64.TRYWAIT P0, [R3+URZ], R0 ;  /* 0x00000000030075a7 */ /* 0x000726000800017f */
[----:B----4-:R-:W-:Y:S05]  /*39380*/  @!P0 NANOSLEEP.SYNCS 0x989680 ;  /* 0x009896800000895d */ /* 0x010fea0003900000 */
[----:B------:R-:W4:Y:S02]  /*39390*/  @!P0 SYNCS.PHASECHK.TRANS64 P0, [R3+URZ], R0 ;  /* 0x00000000030085a7 */ /* 0x000f24000800007f */
[----:B----4-:R-:W-:Y:S05]  /*393a0*/  @!P0 BRA `(.L_x_24) ;  /* 0xfffffffc00ec8947 */ /* 0x010fea000383ffff */
[----:B------:R-:W-:Y:S05]  /*393b0*/  BRA `(.L_x_23) ;  /* 0xfffffca0002c7947 */ /* 0x000fea000383ffff */
.L_x_30:
[----:B---3--:R-:W-:-:S04]  /*393c0*/  MOV R6, UR6 ;  /* 0x0000000600067c02 */ /* 0x008fc80008000f00 */
[----:B------:R3:W4:Y:S03]  /*393d0*/  SYNCS.PHASECHK.TRANS64.TRYWAIT P0, [R6+URZ], R4 ;  /* 0x00000004060075a7 */ /* 0x000726000800017f */
[----:B----4-:R-:W-:Y:S05]  /*393e0*/  @!P0 NANOSLEEP.SYNCS 0x989680 ;  /* 0x009896800000895d */ /* 0x010fea0003900000 */
[----:B------:R-:W4:Y:S02]  /*393f0*/  @!P0 SYNCS.PHASECHK.TRANS64 P0, [R6+URZ], R4 ;  /* 0x00000004060085a7 */ /* 0x000f24000800007f */
[----:B----4-:R-:W-:Y:S05]  /*39400*/  @!P0 BRA `(.L_x_30) ;  /* 0xfffffffc00ec8947 */ /* 0x010fea000383ffff */
[----:B------:R-:W-:Y:S05]  /*39410*/  BRA `(.L_x_29) ;  /* 0xfffffce400947947 */ /* 0x000fea000383ffff */
.L_x_56:
[----:B-1----:R1:W3:Y:S02]  /*39420*/  SYNCS.PHASECHK.TRANS64.TRYWAIT P0, [R6+URZ+0x60], R0 ;  /* 0x00006000060075a7 */ /* 0x0022e4000800017f */
[----:B---3--:R-:W-:Y:S05]  /*39430*/  @!P0 NANOSLEEP.SYNCS 0x989680 ;  /* 0x009896800000895d */ /* 0x008fea0003900000 */
[----:B------:R-:W3:Y:S02]  /*39440*/  @!P0 SYNCS.PHASECHK.TRANS64 P0, [R6+URZ+0x60], R0 ;  /* 0x00006000060085a7 */ /* 0x000ee4000800007f */
[----:B---3--:R-:W-:Y:S05]  /*39450*/  @!P0 BRA `(.L_x_56) ;  /* 0xfffffffc00f08947 */ /* 0x008fea000383ffff */
[----:B------:R-:W-:Y:S05]  /*39460*/  BRA `(.L_x_377) ;  /* 0xfffffd8800347947 */ /* 0x000fea000383ffff */
.L_x_67:
[----:B-1----:R1:W3:Y:S02]  /*39470*/  SYNCS.PHASECHK.TRANS64.TRYWAIT P1, [R7+URZ+0x60], R8 ;  /* 0x00006008070075a7 */ /* 0x0022e4000802017f */
[----:B---3--:R-:W-:Y:S05]  /*39480*/  @!P1 NANOSLEEP.SYNCS 0x989680 ;  /* 0x009896800000995d */ /* 0x008fea0003900000 */
[----:B------:R-:W3:Y:S02]  /*39490*/  @!P1 SYNCS.PHASECHK.TRANS64 P1, [R7+URZ+0x60], R8 ;  /* 0x00006008070095a7 */ /* 0x000ee4000802007f */
[----:B---3--:R-:W-:Y:S05]  /*394a0*/  @!P1 BRA `(.L_x_67) ;  /* 0xfffffffc00f09947 */ /* 0x008fea000383ffff */
[----:B------:R-:W-:Y:S05]  /*394b0*/  BRA `(.L_x_378) ;  /* 0xfffffda800f47947 */ /* 0x000fea000383ffff */
.L_x_78:
[----:B-1----:R1:W2:Y:S02]  /*394c0*/  SYNCS.PHASECHK.TRANS64.TRYWAIT P1, [R7+URZ+0x60], R8 ;  /* 0x00006008070075a7 */ /* 0x0022a4000802017f */
[----:B--2---:R-:W-:Y:S05]  /*394d0*/  @!P1 NANOSLEEP.SYNCS 0x989680 ;  /* 0x009896800000995d */ /* 0x004fea0003900000 */
[----:B------:R-:W2:Y:S02]  /*394e0*/  @!P1 SYNCS.PHASECHK.TRANS64 P1, [R7+URZ+0x60], R8 ;  /* 0x00006008070095a7 */ /* 0x000ea4000802007f */
[----:B--2---:R-:W-:Y:S05]  /*394f0*/  @!P1 BRA `(.L_x_78) ;  /* 0xfffffffc00f09947 */ /* 0x004fea000383ffff */
[----:B------:R-:W-:Y:S05]  /*39500*/  BRA `(.L_x_379) ;  /* 0xfffffdcc00b47947 */ /* 0x000fea000383ffff */
.L_x_89:
[----:B-1----:R1:W2:Y:S02]  /*39510*/  SYNCS.PHASECHK.TRANS64.TRYWAIT P1, [R9+URZ+0x60], R10 ;  /* 0x0000600a090075a7 */ /* 0x0022a4000802017f */
[----:B--2---:R-:W-:Y:S05]  /*39520*/  @!P1 NANOSLEEP.SYNCS 0x989680 ;  /* 0x009896800000995d */ /* 0x004fea0003900000 */
[----:B------:R-:W2:Y:S02]  /*39530*/  @!P1 SYNCS.PHASECHK.TRANS64 P1, [R9+URZ+0x60], R10 ;  /* 0x0000600a090095a7 */ /* 0x000ea4000802007f */
[----:B--2---:R-:W-:Y:S05]  /*39540*/  @!P1 BRA `(.L_x_89) ;  /* 0xfffffffc00f09947 */ /* 0x004fea000383ffff */
[----:B------:R-:W-:Y:S05]  /*39550*/  BRA `(.L_x_380) ;  /* 0xfffffdf000347947 */ /* 0x000fea000383ffff */
.L_x_100:
[----:B-1----:R1:W2:Y:S02]  /*39560*/  SYNCS.PHASECHK.TRANS64.TRYWAIT P1, [R9+URZ+0x60], R10 ;  /* 0x0000600a090075a7 */ /* 0x0022a4000802017f */
[----:B--2---:R-:W-:Y:S05]  /*39570*/  @!P1 NANOSLEEP.SYNCS 0x989680 ;  /* 0x009896800000995d */ /* 0x004fea0003900000 */
[----:B------:R-:W2:Y:S02]  /*39580*/  @!P1 SYNCS.PHASECHK.TRANS64 P1, [R9+URZ+0x60], R10 ;  /* 0x0000600a090095a7 */ /* 0x000ea4000802007f */
[----:B--2---:R-:W-:Y:S05]  /*39590*/  @!P1 BRA `(.L_x_100) ;  /* 0xfffffffc00f09947 */ /* 0x004fea000383ffff */
[----:B------:R-:W-:Y:S05]  /*395a0*/  BRA `(.L_x_381) ;  /* 0xfffffe1400047947 */ /* 0x000fea000383ffff */
.L_x_111:
[----:B-1----:R1:W2:Y:S02]  /*395b0*/  SYNCS.PHASECHK.TRANS64.TRYWAIT P1, [R9+URZ+0x60], R10 ;  /* 0x0000600a090075a7 */ /* 0x0022a4000802017f */
[----:B--2---:R-:W-:Y:S05]  /*395c0*/  @!P1 NANOSLEEP.SYNCS 0x989680 ;  /* 0x009896800000995d */ /* 0x004fea0003900000 */
[----:B------:R-:W2:Y:S02]  /*395d0*/  @!P1 SYNCS.PHASECHK.TRANS64 P1, [R9+URZ+0x60], R10 ;  /* 0x0000600a090095a7 */ /* 0x000ea4000802007f */
[----:B--2---:R-:W-:Y:S05]  /*395e0*/  @!P1 BRA `(.L_x_111) ;  /* 0xfffffffc00f09947 */ /* 0x004fea000383ffff */
[----:B------:R-:W-:Y:S05]  /*395f0*/  BRA `(.L_x_382) ;  /* 0xfffffe3400947947 */ /* 0x000fea000383ffff */
.L_x_122:
[----:B-1----:R1:W2:Y:S02]  /*39600*/  SYNCS.PHASECHK.TRANS64.TRYWAIT P1, [R9+URZ+0x60], R10 ;  /* 0x0000600a090075a7 */ /* 0x0022a4000802017f */
[----:B--2---:R-:W-:Y:S05]  /*39610*/  @!P1 NANOSLEEP.SYNCS 0x989680 ;  /* 0x009896800000995d */ /* 0x004fea0003900000 */
[----:B------:R-:W2:Y:S02]  /*39620*/  @!P1 SYNCS.PHASECHK.TRANS64 P1, [R9+URZ+0x60], R10 ;  /* 0x0000600a090095a7 */ /* 0x000ea4000802007f */
[----:B--2---:R-:W-:Y:S05]  /*39630*/  @!P1 BRA `(.L_x_122) ;  /* 0xfffffffc00f09947 */ /* 0x004fea000383ffff */
[----:B------:R-:W-:Y:S05]  /*39640*/  BRA `(.L_x_383) ;  /* 0xfffffe5800647947 */ /* 0x000fea000383ffff */
.L_x_133:
[----:B-1----:R1:W2:Y:S02]  /*39650*/  SYNCS.PHASECHK.TRANS64.TRYWAIT P1, [R9+URZ+0x60], R10 ;  /* 0x0000600a090075a7 */ /* 0x0022a4000802017f */
[----:B--2---:R-:W-:Y:S05]  /*39660*/  @!P1 NANOSLEEP.SYNCS 0x989680 ;  /* 0x009896800000995d */ /* 0x004fea0003900000 */
[----:B------:R-:W2:Y:S02]  /*39670*/  @!P1 SYNCS.PHASECHK.TRANS64 P1, [R9+URZ+0x60], R10 ;  /* 0x0000600a090095a7 */ /* 0x000ea4000802007f */
[----:B--2---:R-:W-:Y:S05]  /*39680*/  @!P1 BRA `(.L_x_133) ;  /* 0xfffffffc00f09947 */ /* 0x004fea000383ffff */
[----:B------:R-:W-:Y:S05]  /*39690*/  BRA `(.L_x_384) ;  /* 0xfffffe7800f47947 */ /* 0x000fea000383ffff */
.L_x_144:
[----:B-1----:R1:W2:Y:S02]  /*396a0*/  SYNCS.PHASECHK.TRANS64.TRYWAIT P1, [R9+URZ+0x60], R10 ;  /* 0x0000600a090075a7 */ /* 0x0022a4000802017f */
[----:B--2---:R-:W-:Y:S05]  /*396b0*/  @!P1 NANOSLEEP.SYNCS 0x989680 ;  /* 0x009896800000995d */ /* 0x004fea0003900000 */
[----:B------:R-:W2:Y:S02]  /*396c0*/  @!P1 SYNCS.PHASECHK.TRANS64 P1, [R9+URZ+0x60], R10 ;  /* 0x0000600a090095a7 */ /* 0x000ea4000802007f */
[----:B--2---:R-:W-:Y:S05]  /*396d0*/  @!P1 BRA `(.L_x_144) ;  /* 0xfffffffc00f09947 */ /* 0x004fea000383ffff */
[----:B------:R-:W-:Y:S05]  /*396e0*/  BRA `(.L_x_385) ;  /* 0xfffffe9c00c47947 */ /* 0x000fea000383ffff */
.L_x_155:
[----:B-1----:R1:W2:Y:S02]  /*396f0*/  SYNCS.PHASECHK.TRANS64.TRYWAIT P1, [R9+URZ+0x60], R10 ;  /* 0x0000600a090075a7 */ /* 0x0022a4000802017f */
[----:B--2---:R-:W-:Y:S05]  /*39700*/  @!P1 NANOSLEEP.SYNCS 0x989680 ;  /* 0x009896800000995d */ /* 0x004fea0003900000 */
[----:B------:R-:W2:Y:S02]  /*39710*/  @!P1 SYNCS.PHASECHK.TRANS64 P1, [R9+URZ+0x60], R10 ;  /* 0x0000600a090095a7 */ /* 0x000ea4000802007f */
[----:B--2---:R-:W-:Y:S05]  /*39720*/  @!P1 BRA `(.L_x_155) ;  /* 0xfffffffc00f09947 */ /* 0x004fea000383ffff */
[----:B------:R-:W-:Y:S05]  /*39730*/  BRA `(.L_x_386) ;  /* 0xfffffec000547947 */ /* 0x000fea000383ffff */
.L_x_166:
[----:B-1----:R1:W2:Y:S02]  /*39740*/  SYNCS.PHASECHK.TRANS64.TRYWAIT P1, [R9+URZ+0x60], R10 ;  /* 0x0000600a090075a7 */ /* 0x0022a4000802017f */
[----:B--2---:R-:W-:Y:S05]  /*39750*/  @!P1 NANOSLEEP.SYNCS 0x989680 ;  /* 0x009896800000995d */ /* 0x004fea0003900000 */
[----:B------:R-:W2:Y:S02]  /*39760*/  @!P1 SYNCS.PHASECHK.TRANS64 P1, [R9+URZ+0x60], R10 ;  /* 0x0000600a090095a7 */ /* 0x000ea4000802007f */
[----:B--2---:R-:W-:Y:S05]  /*39770*/  @!P1 BRA `(.L_x_166) ;  /* 0xfffffffc00f09947 */ /* 0x004fea000383ffff */
[----:B------:R-:W-:Y:S05]  /*39780*/  BRA `(.L_x_387) ;  /* 0xfffffee400247947 */ /* 0x000fea000383ffff */
.L_x_177:
[----:B-1----:R1:W2:Y:S02]  /*39790*/  SYNCS.PHASECHK.TRANS64.TRYWAIT P1, [R9+URZ+0x60], R10 ;  /* 0x0000600a090075a7 */ /* 0x0022a4000802017f */
[----:B--2---:R-:W-:Y:S05]  /*397a0*/  @!P1 NANOSLEEP.SYNCS 0x989680 ;  /* 0x009896800000995d */ /* 0x004fea0003900000 */
[----:B------:R-:W2:Y:S02]  /*397b0*/  @!P1 SYNCS.PHASECHK.TRANS64 P1, [R9+URZ+0x60], R10 ;  /* 0x0000600a090095a7 */ /* 0x000ea4000802007f */
[----:B--2---:R-:W-:Y:S05]  /*397c0*/  @!P1 BRA `(.L_x_177) ;  /* 0xfffffffc00f09947 */ /* 0x004fea000383ffff */
[----:B------:R-:W-:Y:S05]  /*397d0*/  BRA `(.L_x_388) ;  /* 0xffffff0400d47947 */ /* 0x000fea000383ffff */
.L_x_188:
[----:B-1----:R1:W2:Y:S02]  /*397e0*/  SYNCS.PHASECHK.TRANS64.TRYWAIT P1, [R9+URZ+0x60], R10 ;  /* 0x0000600a090075a7 */ /* 0x0022a4000802017f */
[----:B--2---:R-:W-:Y:S05]  /*397f0*/  @!P1 NANOSLEEP.SYNCS 0x989680 ;  /* 0x009896800000995d */ /* 0x004fea0003900000 */
[----:B------:R-:W2:Y:S02]  /*39800*/  @!P1 SYNCS.PHASECHK.TRANS64 P1, [R9+URZ+0x60], R10 ;  /* 0x0000600a090095a7 */ /* 0x000ea4000802007f */
[----:B--2---:R-:W-:Y:S05]  /*39810*/  @!P1 BRA `(.L_x_188) ;  /* 0xfffffffc00f09947 */ /* 0x004fea000383ffff */
[----:B------:R-:W-:Y:S05]  /*39820*/  BRA `(.L_x_389) ;  /* 0xffffff2800a47947 */ /* 0x000fea000383ffff */
.L_x_199:
[----:B-1----:R1:W2:Y:S02]  /*39830*/  SYNCS.PHASECHK.TRANS64.TRYWAIT P1, [R9+URZ+0x60], R10 ;  /* 0x0000600a090075a7 */ /* 0x0022a4000802017f */
[----:B--2---:R-:W-:Y:S05]  /*39840*/  @!P1 NANOSLEEP.SYNCS 0x989680 ;  /* 0x009896800000995d */ /* 0x004fea0003900000 */
[----:B------:R-:W2:Y:S02]  /*39850*/  @!P1 SYNCS.PHASECHK.TRANS64 P1, [R9+URZ+0x60], R10 ;  /* 0x0000600a090095a7 */ /* 0x000ea4000802007f */
[----:B--2---:R-:W-:Y:S05]  /*39860*/  @!P1 BRA `(.L_x_199) ;  /* 0xfffffffc00f09947 */ /* 0x004fea000383ffff */
[----:B------:R-:W-:Y:S05]  /*39870*/  BRA `(.L_x_390) ;  /* 0xffffff4c00747947 */ /* 0x000fea000383ffff */
.L_x_210:
[----:B-1----:R1:W2:Y:S02]  /*39880*/  SYNCS.PHASECHK.TRANS64.TRYWAIT P1, [R9+URZ+0x60], R10 ;  /* 0x0000600a090075a7 */ /* 0x0022a4000802017f */
[----:B--2---:R-:W-:Y:S05]  /*39890*/  @!P1 NANOSLEEP.SYNCS 0x989680 ;  /* 0x009896800000995d */ /* 0x004fea0003900000 */
[----:B------:R-:W2:Y:S02]  /*398a0*/  @!P1 SYNCS.PHASECHK.TRANS64 P1, [R9+URZ+0x60], R10 ;  /* 0x0000600a090095a7 */ /* 0x000ea4000802007f */
[----:B--2---:R-:W-:Y:S05]  /*398b0*/  @!P1 BRA `(.L_x_210) ;  /* 0xfffffffc00f09947 */ /* 0x004fea000383ffff */
[----:B------:R-:W-:Y:S05]  /*398c0*/  BRA `(.L_x_391) ;  /* 0xffffff7000447947 */ /* 0x000fea000383ffff */
.L_x_221:
[----:B-1----:R1:W2:Y:S02]  /*398d0*/  SYNCS.PHASECHK.TRANS64.TRYWAIT P1, [R10+URZ+0x60], R9 ;  /* 0x000060090a0075a7 */ /* 0x0022a4000802017f */
[----:B--2---:R-:W-:Y:S05]  /*398e0*/  @!P1 NANOSLEEP.SYNCS 0x989680 ;  /* 0x009896800000995d */ /* 0x004fea0003900000 */
[----:B------:R-:W2:Y:S02]  /*398f0*/  @!P1 SYNCS.PHASECHK.TRANS64 P1, [R10+URZ+0x60], R9 ;  /* 0x000060090a0095a7 */ /* 0x000ea4000802007f */
[----:B--2---:R-:W-:Y:S05]  /*39900*/  @!P1 BRA `(.L_x_221) ;  /* 0xfffffffc00f09947 */ /* 0x004fea000383ffff */
[----:B------:R-:W-:Y:S05]  /*39910*/  BRA `(.L_x_392) ;  /* 0xffffff9400147947 */ /* 0x000fea000383ffff */
.L_x_237:
[----:B-1----:R-:W-:-:S04]  /*39920*/  MOV R5, UR4 ;  /* 0x0000000400057c02 */ /* 0x002fc80008000f00 */
[----:B------:R1:W2:Y:S03]  /*39930*/  SYNCS.PHASECHK.TRANS64.TRYWAIT P0, [R5+URZ+0xa8], R0 ;  /* 0x0000a800050075a7 */ /* 0x0002a6000800017f */
[----:B--2---:R-:W-:Y:S05]  /*39940*/  @!P0 NANOSLEEP.SYNCS 0x989680 ;  /* 0x009896800000895d */ /* 0x004fea0003900000 */
[----:B------:R-:W2:Y:S02]  /*39950*/  @!P0 SYNCS.PHASECHK.TRANS64 P0, [R5+URZ+0xa8], R0 ;  /* 0x0000a800050085a7 */ /* 0x000ea4000800007f */
[----:B--2---:R-:W-:Y:S05]  /*39960*/  @!P0 BRA `(.L_x_237) ;  /* 0xfffffffc00ec8947 */ /* 0x004fea000383ffff */
[----:B------:R-:W-:Y:S05]  /*39970*/  BRA `(.L_x_236) ;  /* 0xffffffc400207947 */ /* 0x000fea000383ffff */
.L_x_246:
[----:B-1----:R-:W-:-:S04]  /*39980*/  MOV R3, UR13 ;  /* 0x0000000d00037c02 */ /* 0x002fc80008000f00 */
[----:B------:R1:W2:Y:S03]  /*39990*/  SYNCS.PHASECHK.TRANS64.TRYWAIT P2, [R3+URZ+0x80], R2 ;  /* 0x00008002030075a7 */ /* 0x0002a6000804017f */
[----:B--2---:R-:W-:Y:S05]  /*399a0*/  @!P2 NANOSLEEP.SYNCS 0x989680 ;  /* 0x009896800000a95d */ /* 0x004fea0003900000 */
[----:B------:R-:W2:Y:S02]  /*399b0*/  @!P2 SYNCS.PHASECHK.TRANS64 P2, [R3+URZ+0x80], R2 ;  /* 0x000080020300a5a7 */ /* 0x000ea4000804007f */
[----:B--2---:R-:W-:Y:S05]  /*399c0*/  @!P2 BRA `(.L_x_246) ;  /* 0xfffffffc00eca947 */ /* 0x004fea000383ffff */
[----:B------:R-:W-:Y:S05]  /*399d0*/  BRA `(.L_x_393) ;  /* 0xffffffc800107947 */ /* 0x000fea000383ffff */
.L_x_252:
[----:B-12---:R-:W-:-:S04]  /*399e0*/  MOV R3, UR13 ;  /* 0x0000000d00037c02 */ /* 0x006fc80008000f00 */
[----:B------:R1:W2:Y:S03]  /*399f0*/  SYNCS.PHASECHK.TRANS64.TRYWAIT P2, [R3+URZ+0x88], R2 ;  /* 0x00008802030075a7 */ /* 0x0002a6000804017f */
[----:B--2---:R-:W-:Y:S05]  /*39a00*/  @!P2 NANOSLEEP.SYNCS 0x989680 ;  /* 0x009896800000a95d */ /* 0x004fea0003900000 */
[----:B------:R-:W2:Y:S02]  /*39a10*/  @!P2 SYNCS.PHASECHK.TRANS64 P2, [R3+URZ+0x88], R2 ;  /* 0x000088020300a5a7 */ /* 0x000ea4000804007f */
[----:B--2---:R-:W-:Y:S05]  /*39a20*/  @!P2 BRA `(.L_x_252) ;  /* 0xfffffffc00eca947 */ /* 0x004fea000383ffff */
[----:B------:R-:W-:Y:S05]  /*39a30*/  BRA `(.L_x_394) ;  /* 0xffffffc800587947 */ /* 0x000fea000383ffff */
.L_x_258:
[----:B-123--:R-:W-:-:S04]  /*39a40*/  MOV R3, UR13 ;  /* 0x0000000d00037c02 */ /* 0x00efc80008000f00 */
[----:B------:R1:W2:Y:S03]  /*39a50*/  SYNCS.PHASECHK.TRANS64.TRYWAIT P2, [R3+URZ+0x90], R2 ;  /* 0x00009002030075a7 */ /* 0x0002a6000804017f */
[----:B--2---:R-:W-:Y:S05]  /*39a60*/  @!P2 NANOSLEEP.SYNCS 0x989680 ;  /* 0x009896800000a95d */ /* 0x004fea0003900000 */
[----:B------:R-:W2:Y:S02]  /*39a70*/  @!P2 SYNCS.PHASECHK.TRANS64 P2, [R3+URZ+0x90], R2 ;  /* 0x000090020300a5a7 */ /* 0x000ea4000804007f */
[----:B--2---:R-:W-:Y:S05]  /*39a80*/  @!P2 BRA `(.L_x_258) ;  /* 0xfffffffc00eca947 */ /* 0x004fea000383ffff */
[----:B------:R-:W-:Y:S05]  /*39a90*/  BRA `(.L_x_395) ;  /* 0xffffffc800ac7947 */ /* 0x000fea000383ffff */
.L_x_264:
[----:B-1234-:R-:W-:-:S04]  /*39aa0*/  MOV R3, UR13 ;  /* 0x0000000d00037c02 */ /* 0x01efc80008000f00 */
[----:B------:R1:W2:Y:S03]  /*39ab0*/  SYNCS.PHASECHK.TRANS64.TRYWAIT P2, [R3+URZ+0x98], R2 ;  /* 0x00009802030075a7 */ /* 0x0002a6000804017f */
[----:B--2---:R-:W-:Y:S05]  /*39ac0*/  @!P2 NANOSLEEP.SYNCS 0x989680 ;  /* 0x009896800000a95d */ /* 0x004fea0003900000 */
[----:B------:R-:W2:Y:S02]  /*39ad0*/  @!P2 SYNCS.PHASECHK.TRANS64 P2, [R3+URZ+0x98], R2 ;  /* 0x000098020300a5a7 */ /* 0x000ea4000804007f */
[----:B--2---:R-:W-:Y:S05]  /*39ae0*/  @!P2 BRA `(.L_x_264) ;  /* 0xfffffffc00eca947 */ /* 0x004fea000383ffff */
[----:B------:R-:W-:Y:S05]  /*39af0*/  BRA `(.L_x_396) ;  /* 0xffffffc800f87947 */ /* 0x000fea000383ffff */
.L_x_270:
[----:B-1----:R-:W-:-:S04]  /*39b00*/  MOV R4, UR13 ;  /* 0x0000000d00047c02 */ /* 0x002fc80008000f00 */
[----:B------:R1:W2:Y:S03]  /*39b10*/  SYNCS.PHASECHK.TRANS64.TRYWAIT P2, [R4+URZ+0x80], R3 ;  /* 0x00008003040075a7 */ /* 0x0002a6000804017f */
[----:B--2---:R-:W-:Y:S05]  /*39b20*/  @!P2 NANOSLEEP.SYNCS 0x989680 ;  /* 0x009896800000a95d */ /* 0x004fea0003900000 */
[----:B------:R-:W2:Y:S02]  /*39b30*/  @!P2 SYNCS.PHASECHK.TRANS64 P2, [R4+URZ+0x80], R3 ;  /* 0x000080030400a5a7 */ /* 0x000ea4000804007f */
[----:B--2---:R-:W-:Y:S05]  /*39b40*/  @!P2 BRA `(.L_x_270) ;  /* 0xfffffffc00eca947 */ /* 0x004fea000383ffff */
[----:B------:R-:W-:Y:S05]  /*39b50*/  BRA `(.L_x_397) ;  /* 0xffffffcc004c7947 */ /* 0x000fea000383ffff */
.L_x_276:
[----:B-12---:R-:W-:-:S04]  /*39b60*/  MOV R4, UR13 ;  /* 0x0000000d00047c02 */ /* 0x006fc80008000f00 */
[----:B------:R1:W2:Y:S03]  /*39b70*/  SYNCS.PHASECHK.TRANS64.TRYWAIT P2, [R4+URZ+0x88], R3 ;  /* 0x00008803040075a7 */ /* 0x0002a6000804017f */
[----:B--2---:R-:W-:Y:S05]  /*39b80*/  @!P2 NANOSLEEP.SYNCS 0x989680 ;  /* 0x009896800000a95d */ /* 0x004fea0003900000 */
[----:B------:R-:W2:Y:S02]  /*39b90*/  @!P2 SYNCS.PHASECHK.TRANS64 P2, [R4+URZ+0x88], R3 ;  /* 0x000088030400a5a7 */ /* 0x000ea4000804007f */
[----:B--2---:R-:W-:Y:S05]  /*39ba0*/  @!P2 BRA `(.L_x_276) ;  /* 0xfffffffc00eca947 */ /* 0x004fea000383ffff */
[----:B------:R-:W-:Y:S05]  /*39bb0*/  BRA `(.L_x_398) ;  /* 0xffffffcc008c7947 */ /* 0x000fea000383ffff */
.L_x_282:
[----:B-123--:R-:W-:-:S04]  /*39bc0*/  MOV R4, UR13 ;  /* 0x0000000d00047c02 */ /* 0x00efc80008000f00 */
[----:B------:R1:W2:Y:S03]  /*39bd0*/  SYNCS.PHASECHK.TRANS64.TRYWAIT P2, [R4+URZ+0x90], R3 ;  /* 0x00009003040075a7 */ /* 0x0002a6000804017f */
[----:B--2---:R-:W-:Y:S05]  /*39be0*/  @!P2 NANOSLEEP.SYNCS 0x989680 ;  /* 0x009896800000a95d */ /* 0x004fea0003900000 */
[----:B------:R-:W2:Y:S02]  /*39bf0*/  @!P2 SYNCS.PHASECHK.TRANS64 P2, [R4+URZ+0x90], R3 ;  /* 0x000090030400a5a7 */ /* 0x000ea4000804007f */
[----:B--2---:R-:W-:Y:S05]  /*39c00*/  @!P2 BRA `(.L_x_282) ;  /* 0xfffffffc00eca947 */ /* 0x004fea000383ffff */
[----:B------:R-:W-:Y:S05]  /*39c10*/  BRA `(.L_x_399) ;  /* 0xffffffcc00d47947 */ /* 0x000fea000383ffff */
.L_x_288:
[----:B-1234-:R-:W-:-:S04]  /*39c20*/  MOV R4, UR13 ;  /* 0x0000000d00047c02 */ /* 0x01efc80008000f00 */
[----:B------:R1:W2:Y:S03]  /*39c30*/  SYNCS.PHASECHK.TRANS64.TRYWAIT P2, [R4+URZ+0x98], R3 ;  /* 0x00009803040075a7 */ /* 0x0002a6000804017f */
[----:B--2---:R-:W-:Y:S05]  /*39c40*/  @!P2 NANOSLEEP.SYNCS 0x989680 ;  /* 0x009896800000a95d */ /* 0x004fea0003900000 */
[----:B------:R-:W2:Y:S02]  /*39c50*/  @!P2 SYNCS.PHASECHK.TRANS64 P2, [R4+URZ+0x98], R3 ;  /* 0x000098030400a5a7 */ /* 0x000ea4000804007f */
[----:B--2---:R-:W-:Y:S05]  /*39c60*/  @!P2 BRA `(.L_x_288) ;  /* 0xfffffffc00eca947 */ /* 0x004fea000383ffff */
[----:B------:R-:W-:Y:S05]  /*39c70*/  BRA `(.L_x_400) ;  /* 0xffffffd000147947 */ /* 0x000fea000383ffff */
.L_x_294:
[----:B------:R-:W-:-:S04]  /*39c80*/  MOV R5, UR13 ;  /* 0x0000000d00057c02 */ /* 0x000fc80008000f00 */
[----:B------:R1:W1:Y:S03]  /*39c90*/  SYNCS.PHASECHK.TRANS64.TRYWAIT P2, [R5+URZ+0x80], R2 ;  /* 0x00008002050075a7 */ /* 0x000266000804017f */
[----:B-1----:R-:W-:Y:S05]  /*39ca0*/  @!P2 NANOSLEEP.SYNCS 0x989680 ;  /* 0x009896800000a95d */ /* 0x002fea0003900000 */
[----:B------:R-:W1:Y:S02]  /*39cb0*/  @!P2 SYNCS.PHASECHK.TRANS64 P2, [R5+URZ+0x80], R2 ;  /* 0x000080020500a5a7 */ /* 0x000e64000804007f */
[----:B-1----:R-:W-:Y:S05]  /*39cc0*/  @!P2 BRA `(.L_x_294) ;  /* 0xfffffffc00eca947 */ /* 0x002fea000383ffff */
[----:B------:R-:W-:Y:S05]  /*39cd0*/  BRA `(.L_x_401) ;  /* 0xffffffd0005c7947 */ /* 0x000fea000383ffff */
.L_x_300:
[----:B------:R-:W-:-:S04]  /*39ce0*/  MOV R5, UR13 ;  /* 0x0000000d00057c02 */ /* 0x000fc80008000f00 */
[----:B------:R1:W1:Y:S03]  /*39cf0*/  SYNCS.PHASECHK.TRANS64.TRYWAIT P2, [R5+URZ+0x88], R2 ;  /* 0x00008802050075a7 */ /* 0x000266000804017f */
[----:B-1----:R-:W-:Y:S05]  /*39d00*/  @!P2 NANOSLEEP.SYNCS 0x989680 ;  /* 0x009896800000a95d */ /* 0x002fea0003900000 */
[----:B------:R-:W1:Y:S02]  /*39d10*/  @!P2 SYNCS.PHASECHK.TRANS64 P2, [R5+URZ+0x88], R2 ;  /* 0x000088020500a5a7 */ /* 0x000e64000804007f */
[----:B-1----:R-:W-:Y:S05]  /*39d20*/  @!P2 BRA `(.L_x_300) ;  /* 0xfffffffc00eca947 */ /* 0x002fea000383ffff */
[----:B------:R-:W-:Y:S05]  /*39d30*/  BRA `(.L_x_402) ;  /* 0xffffffd000a07947 */ /* 0x000fea000383ffff */
.L_x_306:
[----:B------:R-:W-:-:S04]  /*39d40*/  MOV R5, UR13 ;  /* 0x0000000d00057c02 */ /* 0x000fc80008000f00 */
[----:B------:R1:W1:Y:S03]  /*39d50*/  SYNCS.PHASECHK.TRANS64.TRYWAIT P2, [R5+URZ+0x90], R2 ;  /* 0x00009002050075a7 */ /* 0x000266000804017f */
[----:B-1----:R-:W-:Y:S05]  /*39d60*/  @!P2 NANOSLEEP.SYNCS 0x989680 ;  /* 0x009896800000a95d */ /* 0x002fea0003900000 */
[----:B------:R-:W1:Y:S02]  /*39d70*/  @!P2 SYNCS.PHASECHK.TRANS64 P2, [R5+URZ+0x90], R2 ;  /* 0x000090020500a5a7 */ /* 0x000e64000804007f */
[----:B-1----:R-:W-:Y:S05]  /*39d80*/  @!P2 BRA `(.L_x_306) ;  /* 0xfffffffc00eca947 */ /* 0x002fea000383ffff */
[----:B------:R-:W-:Y:S05]  /*39d90*/  BRA `(.L_x_403) ;  /* 0xffffffd000e87947 */ /* 0x000fea000383ffff */
.L_x_312:
[----:B------:R-:W-:-:S04]  /*39da0*/  MOV R5, UR13 ;  /* 0x0000000d00057c02 */ /* 0x000fc80008000f00 */
[----:B------:R1:W1:Y:S03]  /*39db0*/  SYNCS.PHASECHK.TRANS64.TRYWAIT P2, [R5+URZ+0x98], R2 ;  /* 0x00009802050075a7 */ /* 0x000266000804017f */
[----:B-1----:R-:W-:Y:S05]  /*39dc0*/  @!P2 NANOSLEEP.SYNCS 0x989680 ;  /* 0x009896800000a95d */ /* 0x002fea0003900000 */
[----:B------:R-:W1:Y:S02]  /*39dd0*/  @!P2 SYNCS.PHASECHK.TRANS64 P2, [R5+URZ+0x98], R2 ;  /* 0x000098020500a5a7 */ /* 0x000e64000804007f */
[----:B-1----:R-:W-:Y:S05]  /*39de0*/  @!P2 BRA `(.L_x_312) ;  /* 0xfffffffc00eca947 */ /* 0x002fea000383ffff */
[----:B------:R-:W-:Y:S05]  /*39df0*/  BRA `(.L_x_404) ;  /* 0xffffffd4002c7947 */ /* 0x000fea000383ffff */
.L_x_318:
[----:B-1----:R-:W-:-:S04]  /*39e00*/  MOV R2, UR13 ;  /* 0x0000000d00027c02 */ /* 0x002fc80008000f00 */
[----:B------:R1:W1:Y:S03]  /*39e10*/  SYNCS.PHASECHK.TRANS64.TRYWAIT P2, [R2+URZ+0x80], R3 ;  /* 0x00008003020075a7 */ /* 0x000266000804017f */
[----:B-1----:R-:W-:Y:S05]  /*39e20*/  @!P2 NANOSLEEP.SYNCS 0x989680 ;  /* 0x009896800000a95d */ /* 0x002fea0003900000 */
[----:B------:R-:W1:Y:S02]  /*39e30*/  @!P2 SYNCS.PHASECHK.TRANS64 P2, [R2+URZ+0x80], R3 ;  /* 0x000080030200a5a7 */ /* 0x000e64000804007f */
[----:B-1----:R-:W-:Y:S05]  /*39e40*/  @!P2 BRA `(.L_x_318) ;  /* 0xfffffffc00eca947 */ /* 0x002fea000383ffff */
[----:B------:R-:W-:Y:S05]  /*39e50*/  BRA `(.L_x_405) ;  /* 0xffffffd400747947 */ /* 0x000fea000383ffff */
.L_x_324:
[----:B-1----:R-:W-:-:S04]  /*39e60*/  MOV R2, UR13 ;  /* 0x0000000d00027c02 */ /* 0x002fc80008000f00 */
[----:B------:R1:W1:Y:S03]  /*39e70*/  SYNCS.PHASECHK.TRANS64.TRYWAIT P2, [R2+URZ+0x88], R3 ;  /* 0x00008803020075a7 */ /* 0x000266000804017f */
[----:B-1----:R-:W-:Y:S05]  /*39e80*/  @!P2 NANOSLEEP.SYNCS 0x989680 ;  /* 0x009896800000a95d */ /* 0x002fea0003900000 */
[----:B------:R-:W1:Y:S02]  /*39e90*/  @!P2 SYNCS.PHASECHK.TRANS64 P2, [R2+URZ+0x88], R3 ;  /* 0x000088030200a5a7 */ /* 0x000e64000804007f */
[----:B-1----:R-:W-:Y:S05]  /*39ea0*/  @!P2 BRA `(.L_x_324) ;  /* 0xfffffffc00eca947 */ /* 0x002fea000383ffff */
[----:B------:R-:W-:Y:S05]  /*39eb0*/  BRA `(.L_x_406) ;  /* 0xffffffd400b87947 */ /* 0x000fea000383ffff */
.L_x_330:
[----:B-1----:R-:W-:-:S04]  /*39ec0*/  MOV R2, UR13 ;  /* 0x0000000d00027c02 */ /* 0x002fc80008000f00 */
[----:B------:R1:W1:Y:S03]  /*39ed0*/  SYNCS.PHASECHK.TRANS64.TRYWAIT P2, [R2+URZ+0x90], R3 ;  /* 0x00009003020075a7 */ /* 0x000266000804017f */
[----:B-1----:R-:W-:Y:S05]  /*39ee0*/  @!P2 NANOSLEEP.SYNCS 0x989680 ;  /* 0x009896800000a95d */ /* 0x002fea0003900000 */
[----:B------:R-:W1:Y:S02]  /*39ef0*/  @!P2 SYNCS.PHASECHK.TRANS64 P2, [R2+URZ+0x90], R3 ;  /* 0x000090030200a5a7 */ /* 0x000e64000804007f */
[----:B-1----:R-:W-:Y:S05]  /*39f00*/  @!P2 BRA `(.L_x_330) ;  /* 0xfffffffc00eca947 */ /* 0x002fea000383ffff */
[----:B------:R-:W-:Y:S05]  /*39f10*/  BRA `(.L_x_407) ;  /* 0xffffffd800007947 */ /* 0x000fea000383ffff */
.L_x_336:
[----:B-1----:R-:W-:-:S04]  /*39f20*/  MOV R2, UR13 ;  /* 0x0000000d00027c02 */ /* 0x002fc80008000f00 */
[----:B------:R1:W1:Y:S03]  /*39f30*/  SYNCS.PHASECHK.TRANS64.TRYWAIT P2, [R2+URZ+0x98], R3 ;  /* 0x00009803020075a7 */ /* 0x000266000804017f */
[----:B-1----:R-:W-:Y:S05]  /*39f40*/  @!P2 NANOSLEEP.SYNCS 0x989680 ;  /* 0x009896800000a95d */ /* 0x002fea0003900000 */
[----:B------:R-:W1:Y:S02]  /*39f50*/  @!P2 SYNCS.PHASECHK.TRANS64 P2, [R2+URZ+0x98], R3 ;  /* 0x000098030200a5a7 */ /* 0x000e64000804007f */
[----:B-1----:R-:W-:Y:S05]  /*39f60*/  @!P2 BRA `(.L_x_336) ;  /* 0xfffffffc00eca947 */ /* 0x002fea000383ffff */
[----:B------:R-:W-:Y:S05]  /*39f70*/  BRA `(.L_x_408) ;  /* 0xffffffd800447947 */ /* 0x000fea000383ffff */
.L_x_348:
[----:B---3--:R3:W4:Y:S02]  /*39f80*/  SYNCS.PHASECHK.TRANS64.TRYWAIT P0, [R0+URZ+0x80], R3 ;  /* 0x00008003000075a7 */ /* 0x008724000800017f */
[----:B----4-:R-:W-:Y:S05]  /*39f90*/  @!P0 NANOSLEEP.SYNCS 0x989680 ;  /* 0x009896800000895d */ /* 0x010fea0003900000 */
[----:B------:R-:W4:Y:S02]  /*39fa0*/  @!P0 SYNCS.PHASECHK.TRANS64 P0, [R0+URZ+0x80], R3 ;  /* 0x00008003000085a7 */ /* 0x000f24000800007f */
[----:B----4-:R-:W-:Y:S05]  /*39fb0*/  @!P0 BRA `(.L_x_348) ;  /* 0xfffffffc00f08947 */ /* 0x010fea000383ffff */
[----:B------:R-:W-:Y:S05]  /*39fc0*/  BRA `(.L_x_409) ;  /* 0xffffffe0004c7947 */ /* 0x000fea000383ffff */
.L_x_350:
[----:B----4-:R4:W1:Y:S02]  /*39fd0*/  SYNCS.PHASECHK.TRANS64.TRYWAIT P0, [R0+URZ+0x88], R3 ;  /* 0x00008803000075a7 */ /* 0x010864000800017f */
[----:B-1----:R-:W-:Y:S05]  /*39fe0*/  @!P0 NANOSLEEP.SYNCS 0x989680 ;  /* 0x009896800000895d */ /* 0x002fea0003900000 */
[----:B------:R-:W1:Y:S02]  /*39ff0*/  @!P0 SYNCS.PHASECHK.TRANS64 P0, [R0+URZ+0x88], R3 ;  /* 0x00008803000085a7 */ /* 0x000e64000800007f */
[----:B-1----:R-:W-:Y:S05]  /*3a000*/  @!P0 BRA `(.L_x_350) ;  /* 0xfffffffc00f08947 */ /* 0x002fea000383ffff */
[----:B------:R-:W-:Y:S05]  /*3a010*/  BRA `(.L_x_410) ;  /* 0xffffffe000487947 */ /* 0x000fea000383ffff */
.L_x_352:
[----:B------:R1:W1:Y:S02]  /*3a020*/  SYNCS.PHASECHK.TRANS64.TRYWAIT P0, [R0+URZ+0x90], R3 ;  /* 0x00009003000075a7 */ /* 0x000264000800017f */
[----:B-1----:R-:W-:Y:S05]  /*3a030*/  @!P0 NANOSLEEP.SYNCS 0x989680 ;  /* 0x009896800000895d */ /* 0x002fea0003900000 */
[----:B------:R-:W1:Y:S02]  /*3a040*/  @!P0 SYNCS.PHASECHK.TRANS64 P0, [R0+URZ+0x90], R3 ;  /* 0x00009003000085a7 */ /* 0x000e64000800007f */
[----:B-1----:R-:W-:Y:S05]  /*3a050*/  @!P0 BRA `(.L_x_352) ;  /* 0xfffffffc00f08947 */ /* 0x002fea000383ffff */
[----:B------:R-:W-:Y:S05]  /*3a060*/  BRA `(.L_x_411) ;  /* 0xffffffe000447947 */ /* 0x000fea000383ffff */
.L_x_356:
[----:B------:R-:W-:Y:S01]  /*3a070*/  BSSY B1, `(.L_x_412) ;  /* 0x0000006000017945 */ /* 0x000fe20003800000 */
[----:B------:R-:W-:-:S07]  /*3a080*/  MOV R15, 0xffffffff ;  /* 0xffffffff000f7802 */ /* 0x000fce0000000f00 */
[----:B------:R-:W-:Y:S05]  /*3a090*/  WARPSYNC.COLLECTIVE R15, `(.L_x_413) ;  /* 0x000000000f0c7348 */ /* 0x000fea0003c00000 */
[----:B------:R-:W-:Y:S02]  /*3a0a0*/  ELECT P6, UR62, PT ;  /* 0x00000000003e782f */ /* 0x000fe400038c0000 */
[----:B------:R-:W-:Y:S01]  /*3a0b0*/  MOV R14, UR62 ;  /* 0x0000003e000e7c02 */ /* 0x000fe20008000f00 */
[----:B------:R-:W-:Y:S10]  /*3a0c0*/  ENDCOLLECTIVE ;  /* 0x000000000000791b */ /* 0x000ff40003800000 */
.L_x_413:
[----:B------:R-:W-:Y:S05]  /*3a0d0*/  BSYNC B1 ;  /* 0x0000000000017941 */ /* 0x000fea0003800000 */
.L_x_412:
[----:B------:R-:W-:Y:S05]  /*3a0e0*/  BRA `(.L_x_414) ;  /* 0xffffffe000c47947 */ /* 0x000fea000383ffff */
.L_x_359:
[----:B-1----:R1:W2:Y:S02]  /*3a0f0*/  SYNCS.PHASECHK.TRANS64.TRYWAIT P0, [R12+URZ+0x30], R11 ;  /* 0x0000300b0c0075a7 */ /* 0x0022a4000800017f */
[----:B--2---:R-:W-:Y:S05]  /*3a100*/  @!P0 NANOSLEEP.SYNCS 0x989680 ;  /* 0x009896800000895d */ /* 0x004fea0003900000 */
[----:B------:R-:W2:Y:S02]  /*3a110*/  @!P0 SYNCS.PHASECHK.TRANS64 P0, [R12+URZ+0x30], R11 ;  /* 0x0000300b0c0085a7 */ /* 0x000ea4000800007f */
[----:B--2---:R-:W-:Y:S05]  /*3a120*/  @!P0 BRA `(.L_x_359) ;  /* 0xfffffffc00f08947 */ /* 0x004fea000383ffff */
[----:B------:R-:W-:Y:S05]  /*3a130*/  BRA `(.L_x_415) ;  /* 0xffffffe000f87947 */ /* 0x000fea000383ffff */
.L_x_367:
[----:B------:R-:W-:Y:S01]  /*3a140*/  BSSY B0, `(.L_x_416) ;  /* 0x0000006000007945 */ /* 0x000fe20003800000 */
[----:B------:R-:W-:-:S07]  /*3a150*/  MOV R15, 0xffffffff ;  /* 0xffffffff000f7802 */ /* 0x000fce0000000f00 */
[----:B------:R-:W-:Y:S05]  /*3a160*/  WARPSYNC.COLLECTIVE R15, `(.L_x_417) ;  /* 0x000000000f0c7348 */ /* 0x000fea0003c00000 */
[----:B------:R-:W-:Y:S02]  /*3a170*/  ELECT P6, UR62, PT ;  /* 0x00000000003e782f */ /* 0x000fe400038c0000 */
[----:B------:R-:W-:Y:S01]  /*3a180*/  MOV R14, UR62 ;  /* 0x0000003e000e7c02 */ /* 0x000fe20008000f00 */
[----:B------:R-:W-:Y:S10]  /*3a190*/  ENDCOLLECTIVE ;  /* 0x000000000000791b */ /* 0x000ff40003800000 */
.L_x_417:
[----:B------:R-:W-:Y:S05]  /*3a1a0*/  BSYNC B0 ;  /* 0x0000000000007941 */ /* 0x000fea0003800000 */
.L_x_416:
[----:B------:R-:W-:Y:S05]  /*3a1b0*/  BRA `(.L_x_418) ;  /* 0xffffffec00687947 */ /* 0x000fea000383ffff */
.L_x_371:
[----:B-1----:R1:W2:Y:S02]  /*3a1c0*/  SYNCS.PHASECHK.TRANS64.TRYWAIT P0, [R4+URZ], R3 ;  /* 0x00000003040075a7 */ /* 0x0022a4000800017f */
[----:B--2---:R-:W-:Y:S05]  /*3a1d0*/  @!P0 NANOSLEEP.SYNCS 0x989680 ;  /* 0x009896800000895d */ /* 0x004fea0003900000 */
[----:B------:R-:W2:Y:S02]  /*3a1e0*/  @!P0 SYNCS.PHASECHK.TRANS64 P0, [R4+URZ], R3 ;  /* 0x00000003040085a7 */ /* 0x000ea4000800007f */
[----:B--2---:R-:W-:Y:S05]  /*3a1f0*/  @!P0 BRA `(.L_x_371) ;  /* 0xfffffffc00f08947 */ /* 0x004fea000383ffff */
[----:B------:R-:W-:Y:S05]  /*3a200*/  BRA `(.L_x_419) ;  /* 0xffffffec00907947 */ /* 0x000fea000383ffff */
.L_x_372:
[----:B-1----:R1:W2:Y:S02]  /*3a210*/  SYNCS.PHASECHK.TRANS64.TRYWAIT P0, [R3+URZ], R0 ;  /* 0x00000000030075a7 */ /* 0x0022a4000800017f */
[----:B--2---:R-:W-:Y:S05]  /*3a220*/  @!P0 NANOSLEEP.SYNCS 0x989680 ;  /* 0x009896800000895d */ /* 0x004fea0003900000 */
[----:B------:R-:W2:Y:S02]  /*3a230*/  @!P0 SYNCS.PHASECHK.TRANS64 P0, [R3+URZ], R0 ;  /* 0x00000000030085a7 */ /* 0x000ea4000800007f */
[----:B--2---:R-:W-:Y:S05]  /*3a240*/  @!P0 BRA `(.L_x_372) ;  /* 0xfffffffc00f08947 */ /* 0x004fea000383ffff */
[----:B------:R-:W-:Y:S05]  /*3a250*/  BRA `(.L_x_420) ;  /* 0xffffffec00a07947 */ /* 0x000fea000383ffff */
.L_x_373:
[----:B-1----:R1:W2:Y:S02]  /*3a260*/  SYNCS.PHASECHK.TRANS64.TRYWAIT P0, [R3+URZ], R0 ;  /* 0x00000000030075a7 */ /* 0x0022a4000800017f */
[----:B--2---:R-:W-:Y:S05]  /*3a270*/  @!P0 NANOSLEEP.SYNCS 0x989680 ;  /* 0x009896800000895d */ /* 0x004fea0003900000 */
[----:B------:R-:W2:Y:S02]  /*3a280*/  @!P0 SYNCS.PHASECHK.TRANS64 P0, [R3+URZ], R0 ;  /* 0x00000000030085a7 */ /* 0x000ea4000800007f */
[----:B--2---:R-:W-:Y:S05]  /*3a290*/  @!P0 BRA `(.L_x_373) ;  /* 0xfffffffc00f08947 */ /* 0x004fea000383ffff */
[----:B------:R-:W-:Y:S05]  /*3a2a0*/  BRA `(.L_x_421) ;  /* 0xffffffec00b07947 */ /* 0x000fea000383ffff */
.L_x_374:
[----:B-1----:R1:W2:Y:S02]  /*3a2b0*/  SYNCS.PHASECHK.TRANS64.TRYWAIT P0, [R3+URZ], R0 ;  /* 0x00000000030075a7 */ /* 0x0022a4000800017f */
[----:B--2---:R-:W-:Y:S05]  /*3a2c0*/  @!P0 NANOSLEEP.SYNCS 0x989680 ;  /* 0x009896800000895d */ /* 0x004fea0003900000 */
[----:B------:R-:W2:Y:S02]  /*3a2d0*/  @!P0 SYNCS.PHASECHK.TRANS64 P0, [R3+URZ], R0 ;  /* 0x00000000030085a7 */ /* 0x000ea4000800007f */
[----:B--2---:R-:W-:Y:S05]  /*3a2e0*/  @!P0 BRA `(.L_x_374) ;  /* 0xfffffffc00f08947 */ /* 0x004fea000383ffff */
[----:B------:R-:W-:Y:S05]  /*3a2f0*/  BRA `(.L_x_422) ;  /* 0xffffffec00c07947 */ /* 0x000fea000383ffff */
.L_x_375:
[----:B-1----:R1:W2:Y:S02]  /*3a300*/  SYNCS.PHASECHK.TRANS64.TRYWAIT P0, [R3+URZ], R0 ;  /* 0x00000000030075a7 */ /* 0x0022a4000800017f */
[----:B--2---:R-:W-:Y:S05]  /*3a310*/  @!P0 NANOSLEEP.SYNCS 0x989680 ;  /* 0x009896800000895d */ /* 0x004fea0003900000 */
[----:B------:R-:W2:Y:S02]  /*3a320*/  @!P0 SYNCS.PHASECHK.TRANS64 P0, [R3+URZ], R0 ;  /* 0x00000000030085a7 */ /* 0x000ea4000800007f */
[----:B--2---:R-:W-:Y:S05]  /*3a330*/  @!P0 BRA `(.L_x_375) ;  /* 0xfffffffc00f08947 */ /* 0x004fea000383ffff */
[----:B------:R-:W-:Y:S05]  /*3a340*/  BRA `(.L_x_423) ;  /* 0xffffffec00d07947 */ /* 0x000fea000383ffff */
.L_x_424:
[----:B------:R-:W-:-:S00]  /*3a350*/  BRA `(.L_x_424) ;  /* 0xfffffffc00fc7947 */ /* 0x000fc0000383ffff */
[----:B------:R-:W-:-:S00]  /*3a360*/  NOP ;  /* 0x0000000000007918 */ /* 0x000fc00000000000 */
        /* <DEDUP_REMOVED lines=9> */
.L_x_425:


//--------------------- .nv.global.init           --------------------------
	.section	.nv.global.init,"aw",@progbits
.nv.global.init:
	.type		$str$24,@object
	.size		$str$24,($str$25 - $str$24)
$str$24:
        /*0000*/ 	.byte	0x28, 0x61, 0x64, 0x64, 0x72, 0x65, 0x73, 0x73, 0x20, 0x26, 0x20, 0x6d, 0x61, 0x73, 0x6b, 0x29
        /*0010*/ 	.byte	0x20, 0x3d, 0x3d, 0x20, 0x30, 0x00
	.type		$str$25,@object
	.size		$str$25,(__unnamed_1 - $str$25)
$str$25:
        /*0016*/ 	.byte	0x2f, 0x74, 0x6d, 0x70, 0x2f, 0x63, 0x75, 0x74, 0x6c, 0x61, 0x73, 0x73, 0x5f, 0x73, 0x77, 0x65
        /*0026*/ 	.byte	0x65, 0x70, 0x5f, 0x73, 0x72, 0x63, 0x2f, 0x69, 0x6e, 0x63, 0x6c, 0x75, 0x64, 0x65, 0x2f, 0x63
        /*0036*/ 	.byte	0x75, 0x74, 0x65, 0x2f, 0x70, 0x6f, 0x69, 0x6e, 0x74, 0x65, 0x72, 0x5f, 0x66, 0x6c, 0x61, 0x67
        /*0046*/ 	.byte	0x67, 0x65, 0x64, 0x2e, 0x68, 0x70, 0x70, 0x00
	.type		__unnamed_1,@object
	.size		__unnamed_1,(__unnamed_2 - __unnamed_1)
__unnamed_1:
        /* <DEDUP_REMOVED lines=28> */
        /*020e*/ 	.byte	0x3a, 0x43, 0x3c, 0x34, 0x30, 0x39, 0x36, 0x3e, 0x3e, 0x3e, 0x3e, 0x3e, 0x5d, 0x00
	.type		__unnamed_2,@object
	.size		__unnamed_2,(.L_1 - __unnamed_2)
__unnamed_2:
        /* <DEDUP_REMOVED lines=29> */
.L_1:


//--------------------- .nv.shared._ZN7cutlass13device_kernelINS_4gemm6kernel13GemmUniversalIN4cute5tupleIJiiiiEEENS1_10collective13CollectiveMmaINS1_37MainloopSm90TmaGmmaWarpSpecializedFP8ILi6ENS5_IJNS4_1CILi2EEENSA_ILi1EEESC_EEENS1_35KernelTmaWarpSpecializedCooperativeEEENS5_IJNSA_ILi256EEESG_NSA_ILi64EEEEEENS_12float_e4m3_tENS5_IJlSC_lEEESJ_SK_NS4_8TiledMMAINS4_8MMA_AtomIJNS4_4SM904GMMA31MMA_64x256x32_F32E4M3E4M3_SS_TNILNSO_7ScaleInE1ELSQ_1EEEEEENS4_6LayoutISD_NS5_IJSC_NSA_ILi0EEESU_EEEEENS5_IJNS4_10UnderscoreESX_SX_EEEEENS4_13SM90_TMA_LOADENS4_14ComposedLayoutINS4_7SwizzleILi2ELi4ELi3EEENS4_18smem_ptr_flag_bitsILi8EEENST_INS5_IJNSA_ILi8EEESH_EEENS5_IJSH_SC_EEEEEEEvNS4_8identityENS4_23SM90_TMA_LOAD_MULTICASTES1A_vS1B_EENS_8epilogue10collective18CollectiveEpilogueINS1E_22Sm90TmaWarpSpecializedILi4ELi2ELi16ELb0ELb0EEEJSI_NS5_IJNSA_ILi128EEENSA_ILi32EEEEEESJ_SK_SJ_SK_NS1E_6fusion15FusionCallbacksIS1I_NS1M_13LinCombEltActINS1E_6thread4GELUESJ_fSJ_fLNS_15FloatRoundStyleE2EEESI_S1L_JEEES10_NS11_INS12_ILi1ELi4ELi3EEES15_NST_INS5_IJS16_S1K_EEENS5_IJS1K_SC_EEEEEEENS4_39AutoVectorizingCopyWithAssumedAlignmentILi128EEENS4_14SM90_TMA_STOREES1Y_S20_NS4_9Copy_AtomIJNS4_17SM90_U32x4_STSM_NENS_6half_tEEEEvEEEvvEEEEvNT_6ParamsE --------------------------
	.section	.nv.shared._ZN7cutlass13device_kernelINS_4gemm6kernel13GemmUniversalIN4cute5tupleIJiiiiEEENS1_10collective13CollectiveMmaINS1_37MainloopSm90TmaGmmaWarpSpecializedFP8ILi6ENS5_IJNS4_1CILi2EEENSA_ILi1EEESC_EEENS1_35KernelTmaWarpSpecializedCooperativeEEENS5_IJNSA_ILi256EEESG_NSA_ILi64EEEEEENS_12float_e4m3_tENS5_IJlSC_lEEESJ_SK_NS4_8TiledMMAINS4_8MMA_AtomIJNS4_4SM904GMMA31MMA_64x256x32_F32E4M3E4M3_SS_TNILNSO_7ScaleInE1ELSQ_1EEEEEENS4_6LayoutISD_NS5_IJSC_NSA_ILi0EEESU_EEEEENS5_IJNS4_10UnderscoreESX_SX_EEEEENS4_13SM90_TMA_LOADENS4_14ComposedLayoutINS4_7SwizzleILi2ELi4ELi3EEENS4_18smem_ptr_flag_bitsILi8EEENST_INS5_IJNSA_ILi8EEESH_EEENS5_IJSH_SC_EEEEEEEvNS4_8identityENS4_23SM90_TMA_LOAD_MULTICASTES1A_vS1B_EENS_8epilogue10collective18CollectiveEpilogueINS1E_22Sm90TmaWarpSpecializedILi4ELi2ELi16ELb0ELb0EEEJSI_NS5_IJNSA_ILi128EEENSA_ILi32EEEEEESJ_SK_SJ_SK_NS1E_6fusion15FusionCallbacksIS1I_NS1M_13LinCombEltActINS1E_6thread4GELUESJ_fSJ_fLNS_15FloatRoundStyleE2EEESI_S1L_JEEES10_NS11_INS12_ILi1ELi4ELi3EEES15_NST_INS5_IJS16_S1K_EEENS5_IJS1K_SC_EEEEEEENS4_39AutoVectorizingCopyWithAssumedAlignmentILi128EEENS4_14SM90_TMA_STOREES1Y_S20_NS4_9Copy_AtomIJNS4_17SM90_U32x4_STSM_NENS_6half_tEEEEvEEEvvEEEEvNT_6ParamsE,"aw",@nobits
	.sectionflags	@""
	.align	16
	.zero		1024


//--------------------- .nv.shared.reserved.0     --------------------------
	.section	.nv.shared.reserved.0,"aw",@nobits
	.weak		__nv_reservedSMEM_offset_0_alias
	.size		__nv_reservedSMEM_offset_0_alias, 0, 0
	.other		__nv_reservedSMEM_offset_0_alias,@"STO_CUDA_RESERVED_SHARED STV_DEFAULT"
__nv_reservedSMEM_offset_0_alias:
	.zero		0


//--------------------- .nv.global                --------------------------
	.section	.nv.global,"aw",@nobits
.nv.global:
	.type		_ZN39_INTERNAL_d191ed71_4_k_cu_157a182b_27984cute1_E,@object
	.size		_ZN39_INTERNAL_d191ed71_4_k_cu_157a182b_27984cute1_E,(_ZN39_INTERNAL_d191ed71_4_k_cu_157a182b_27984cuda3std3__45__cpo6cbeginE - _ZN39_INTERNAL_d191ed71_4_k_cu_157a182b_27984cute1_E)
_ZN39_INTERNAL_d191ed71_4_k_cu_157a182b_27984cute1_E:
	.zero		1
	.type		_ZN39_INTERNAL_d191ed71_4_k_cu_157a182b_27984cuda3std3__45__cpo6cbeginE,@object
	.size		_ZN39_INTERNAL_d191ed71_4_k_cu_157a182b_27984cuda3std3__45__cpo6cbeginE,(_ZN39_INTERNAL_d191ed71_4_k_cu_157a182b_27984cuda3std3__48in_placeE - _ZN39_INTERNAL_d191ed71_4_k_cu_157a182b_27984cuda3std3__45__cpo6cbeginE)
_ZN39_INTERNAL_d191ed71_4_k_cu_157a182b_27984cuda3std3__45__cpo6cbeginE:
	.zero		1
	.type		_ZN39_INTERNAL_d191ed71_4_k_cu_157a182b_27984cuda3std3__48in_placeE,@object
	.size		_ZN39_INTERNAL_d191ed71_4_k_cu_157a182b_27984cuda3std3__48in_placeE,(_ZN39_INTERNAL_d191ed71_4_k_cu_157a182b_27984cuda3std6ranges3__45__cpo9iter_moveE - _ZN39_INTERNAL_d191ed71_4_k_cu_157a182b_27984cuda3std3__48in_placeE)
_ZN39_INTERNAL_d191ed71_4_k_cu_157a182b_27984cuda3std3__48in_placeE:
	.zero		1
	.type		_ZN39_INTERNAL_d191ed71_4_k_cu_157a182b_27984cuda3std6ranges3__45__cpo9iter_moveE,@object
	.size		_ZN39_INTERNAL_d191ed71_4_k_cu_157a182b_27984cuda3std6ranges3__45__cpo9iter_moveE,(_ZN39_INTERNAL_d191ed71_4_k_cu_157a182b_27984cuda3std3__45__cpo5beginE - _ZN39_INTERNAL_d191ed71_4_k_cu_157a182b_27984cuda3std6ranges3__45__cpo9iter_moveE)
_ZN39_INTERNAL_d191ed71_4_k_cu_157a182b_27984cuda3std6ranges3__45__cpo9iter_moveE:
	.zero		1
	.type		_ZN39_INTERNAL_d191ed71_4_k_cu_157a182b_27984cuda3std3__45__cpo5beginE,@object
	.size		_ZN39_INTERNAL_d191ed71_4_k_cu_157a182b_27984cuda3std3__45__cpo5beginE,(_ZN39_INTERNAL_d191ed71_4_k_cu_157a182b_27984cuda3std3__441_GLOBAL__N__d191ed71_4_k_cu_157a182b_27986ignoreE - _ZN39_INTERNAL_d191ed71_4_k_cu_157a182b_27984cuda3std3__45__cpo5beginE)
_ZN39_INTERNAL_d191ed71_4_k_cu_157a182b_27984cuda3std3__45__cpo5beginE:
	.zero		1
	.type		_ZN39_INTERNAL_d191ed71_4_k_cu_157a182b_27984cuda3std3__441_GLOBAL__N__d191ed71_4_k_cu_157a182b_27986ignoreE,@object
	.size		_ZN39_INTERNAL_d191ed71_4_k_cu_157a182b_27984cuda3std3__441_GLOBAL__N__d191ed71_4_k_cu_157a182b_27986ignoreE,(_ZN39_INTERNAL_d191ed71_4_k_cu_157a182b_27984cute7productE - _ZN39_INTERNAL_d191ed71_4_k_cu_157a182b_27984cuda3std3__441_GLOBAL__N__d191ed71_4_k_cu_157a182b_27986ignoreE)
_ZN39_INTERNAL_d191ed71_4_k_cu_157a182b_27984cuda3std3__441_GLOBAL__N__d191ed71_4_k_cu_157a182b_27986ignoreE:
	.zero		1
	.type		_ZN39_INTERNAL_d191ed71_4_k_cu_157a182b_27984cute7productE,@object
	.size		_ZN39_INTERNAL_d191ed71_4_k_cu_157a182b_27984cute7productE,(_ZN39_INTERNAL_d191ed71_4_k_cu_157a182b_27984cuda3std3__45__cpo3endE - _ZN39_INTERNAL_d191ed71_4_k_cu_157a182b_27984cute7productE)
_ZN39_INTERNAL_d191ed71_4_k_cu_157a182b_27984cute7productE:
	.zero		1
	.type		_ZN39_INTERNAL_d191ed71_4_k_cu_157a182b_27984cuda3std3__45__cpo3endE,@object
	.size		_ZN39_INTERNAL_d191ed71_4_k_cu_157a182b_27984cuda3std3__45__cpo3endE,(_ZN39_INTERNAL_d191ed71_4_k_cu_157a182b_27984cuda3std3__419piecewise_constructE - _ZN39_INTERNAL_d191ed71_4_k_cu_157a182b_27984cuda3std3__45__cpo3endE)
_ZN39_INTERNAL_d191ed71_4_k_cu_157a182b_27984cuda3std3__45__cpo3endE:
	.zero		1
	.type		_ZN39_INTERNAL_d191ed71_4_k_cu_157a182b_27984cuda3std3__419piecewise_constructE,@object
	.size		_ZN39_INTERNAL_d191ed71_4_k_cu_157a182b_27984cuda3std3__419piecewise_constructE,(_ZN39_INTERNAL_d191ed71_4_k_cu_157a182b_27984cuda3std3__45__cpo4cendE - _ZN39_INTERNAL_d191ed71_4_k_cu_157a182b_27984cuda3std3__419piecewise_constructE)
_ZN39_INTERNAL_d191ed71_4_k_cu_157a182b_27984cuda3std3__419piecewise_constructE:
	.zero		1
	.type		_ZN39_INTERNAL_d191ed71_4_k_cu_157a182b_27984cuda3std3__45__cpo4cendE,@object
	.size		_ZN39_INTERNAL_d191ed71_4_k_cu_157a182b_27984cuda3std3__45__cpo4cendE,(_ZN39_INTERNAL_d191ed71_4_k_cu_157a182b_27984cuda3std6ranges3__45__cpo4swapE - _ZN39_INTERNAL_d191ed71_4_k_cu_157a182b_27984cuda3std3__45__cpo4cendE)
_ZN39_INTERNAL_d191ed71_4_k_cu_157a182b_27984cuda3std3__45__cpo4cendE:
	.zero		1
	.type		_ZN39_INTERNAL_d191ed71_4_k_cu_157a182b_27984cuda3std6ranges3__45__cpo4swapE,@object
	.size		_ZN39_INTERNAL_d191ed71_4_k_cu_157a182b_27984cuda3std6ranges3__45__cpo4swapE,(.L_9 - _ZN39_INTERNAL_d191ed71_4_k_cu_157a182b_27984cuda3std6ranges3__45__cpo4swapE)
_ZN39_INTERNAL_d191ed71_4_k_cu_157a182b_27984cuda3std6ranges3__45__cpo4swapE:
	.zero		1
.L_9:


//--------------------- .nv.constant0._ZN7cutlass13device_kernelINS_4gemm6kernel13GemmUniversalIN4cute5tupleIJiiiiEEENS1_10collective13CollectiveMmaINS1_37MainloopSm90TmaGmmaWarpSpecializedFP8ILi6ENS5_IJNS4_1CILi2EEENSA_ILi1EEESC_EEENS1_35KernelTmaWarpSpecializedCooperativeEEENS5_IJNSA_ILi256EEESG_NSA_ILi64EEEEEENS_12float_e4m3_tENS5_IJlSC_lEEESJ_SK_NS4_8TiledMMAINS4_8MMA_AtomIJNS4_4SM904GMMA31MMA_64x256x32_F32E4M3E4M3_SS_TNILNSO_7ScaleInE1ELSQ_1EEEEEENS4_6LayoutISD_NS5_IJSC_NSA_ILi0EEESU_EEEEENS5_IJNS4_10UnderscoreESX_SX_EEEEENS4_13SM90_TMA_LOADENS4_14ComposedLayoutINS4_7SwizzleILi2ELi4ELi3EEENS4_18smem_ptr_flag_bitsILi8EEENST_INS5_IJNSA_ILi8EEESH_EEENS5_IJSH_SC_EEEEEEEvNS4_8identityENS4_23SM90_TMA_LOAD_MULTICASTES1A_vS1B_EENS_8epilogue10collective18CollectiveEpilogueINS1E_22Sm90TmaWarpSpecializedILi4ELi2ELi16ELb0ELb0EEEJSI_NS5_IJNSA_ILi128EEENSA_ILi32EEEEEESJ_SK_SJ_SK_NS1E_6fusion15FusionCallbacksIS1I_NS1M_13LinCombEltActINS1E_6thread4GELUESJ_fSJ_fLNS_15FloatRoundStyleE2EEESI_S1L_JEEES10_NS11_INS12_ILi1ELi4ELi3EEES15_NST_INS5_IJS16_S1K_EEENS5_IJS1K_SC_EEEEEEENS4_39AutoVectorizingCopyWithAssumedAlignmentILi128EEENS4_14SM90_TMA_STOREES1Y_S20_NS4_9Copy_AtomIJNS4_17SM90_U32x4_STSM_NENS_6half_tEEEEvEEEvvEEEEvNT_6ParamsE --------------------------
	.section	.nv.constant0._ZN7cutlass13device_kernelINS_4gemm6kernel13GemmUniversalIN4cute5tupleIJiiiiEEENS1_10collective13CollectiveMmaINS1_37MainloopSm90TmaGmmaWarpSpecializedFP8ILi6ENS5_IJNS4_1CILi2EEENSA_ILi1EEESC_EEENS1_35KernelTmaWarpSpecializedCooperativeEEENS5_IJNSA_ILi256EEESG_NSA_ILi64EEEEEENS_12float_e4m3_tENS5_IJlSC_lEEESJ_SK_NS4_8TiledMMAINS4_8MMA_AtomIJNS4_4SM904GMMA31MMA_64x256x32_F32E4M3E4M3_SS_TNILNSO_7ScaleInE1ELSQ_1EEEEEENS4_6LayoutISD_NS5_IJSC_NSA_ILi0EEESU_EEEEENS5_IJNS4_10UnderscoreESX_SX_EEEEENS4_13SM90_TMA_LOADENS4_14ComposedLayoutINS4_7SwizzleILi2ELi4ELi3EEENS4_18smem_ptr_flag_bitsILi8EEENST_INS5_IJNSA_ILi8EEESH_EEENS5_IJSH_SC_EEEEEEEvNS4_8identityENS4_23SM90_TMA_LOAD_MULTICASTES1A_vS1B_EENS_8epilogue10collective18CollectiveEpilogueINS1E_22Sm90TmaWarpSpecializedILi4ELi2ELi16ELb0ELb0EEEJSI_NS5_IJNSA_ILi128EEENSA_ILi32EEEEEESJ_SK_SJ_SK_NS1E_6fusion15FusionCallbacksIS1I_NS1M_13LinCombEltActINS1E_6thread4GELUESJ_fSJ_fLNS_15FloatRoundStyleE2EEESI_S1L_JEEES10_NS11_INS12_ILi1ELi4ELi3EEES15_NST_INS5_IJS16_S1K_EEENS5_IJS1K_SC_EEEEEEENS4_39AutoVectorizingCopyWithAssumedAlignmentILi128EEENS4_14SM90_TMA_STOREES1Y_S20_NS4_9Copy_AtomIJNS4_17SM90_U32x4_STSM_NENS_6half_tEEEEvEEEvvEEEEvNT_6ParamsE,"a",@progbits
	.sectionflags	@""
	.align	4
.nv.constant0._ZN7cutlass13device_kernelINS_4gemm6kernel13GemmUniversalIN4cute5tupleIJiiiiEEENS1_10collective13CollectiveMmaINS1_37MainloopSm90TmaGmmaWarpSpecializedFP8ILi6ENS5_IJNS4_1CILi2EEENSA_ILi1EEESC_EEENS1_35KernelTmaWarpSpecializedCooperativeEEENS5_IJNSA_ILi256EEESG_NSA_ILi64EEEEEENS_12float_e4m3_tENS5_IJlSC_lEEESJ_SK_NS4_8TiledMMAINS4_8MMA_AtomIJNS4_4SM904GMMA31MMA_64x256x32_F32E4M3E4M3_SS_TNILNSO_7ScaleInE1ELSQ_1EEEEEENS4_6LayoutISD_NS5_IJSC_NSA_ILi0EEESU_EEEEENS5_IJNS4_10UnderscoreESX_SX_EEEEENS4_13SM90_TMA_LOADENS4_14ComposedLayoutINS4_7SwizzleILi2ELi4ELi3EEENS4_18smem_ptr_flag_bitsILi8EEENST_INS5_IJNSA_ILi8EEESH_EEENS5_IJSH_SC_EEEEEEEvNS4_8identityENS4_23SM90_TMA_LOAD_MULTICASTES1A_vS1B_EENS_8epilogue10collective18CollectiveEpilogueINS1E_22Sm90TmaWarpSpecializedILi4ELi2ELi16ELb0ELb0EEEJSI_NS5_IJNSA_ILi128EEENSA_ILi32EEEEEESJ_SK_SJ_SK_NS1E_6fusion15FusionCallbacksIS1I_NS1M_13LinCombEltActINS1E_6thread4GELUESJ_fSJ_fLNS_15FloatRoundStyleE2EEESI_S1L_JEEES10_NS11_INS12_ILi1ELi4ELi3EEES15_NST_INS5_IJS16_S1K_EEENS5_IJS1K_SC_EEEEEEENS4_39AutoVectorizingCopyWithAssumedAlignmentILi128EEENS4_14SM90_TMA_STOREES1Y_S20_NS4_9Copy_AtomIJNS4_17SM90_U32x4_STSM_NENS_6half_tEEEEvEEEvvEEEEvNT_6ParamsE:
	.zero		2432


//--------------------- SYMBOLS --------------------------

	.type		.nv.reservedSmem.offset0,@object
	.size		.nv.reservedSmem.offset0,0x4
	.type		__assertfail,@function
